def matmul_kernel(
    a_ptr,
    b_ptr,
    c_ptr,
    M,
    N,
    K,
    stride_am,
    stride_ak,
    stride_bk,
    stride_bn,
    stride_cm,
    stride_cn,
    BLOCK_M: tl.constexpr,
    BLOCK_N: tl.constexpr,
    BLOCK_K: tl.constexpr,
    GROUP_M: tl.constexpr,
):
    pid = tl.program_id(axis=0)
    num_pid_m = tl.cdiv(M, BLOCK_M)
    num_pid_n = tl.cdiv(N, BLOCK_N)
    num_pid_in_group = GROUP_M * num_pid_n
    group_id = pid // num_pid_in_group
    first_pid_m = group_id * GROUP_M
    group_size_m = min(num_pid_m - first_pid_m, GROUP_M)
    pid_m = first_pid_m + ((pid % num_pid_in_group) % group_size_m)
    pid_n = (pid % num_pid_in_group) // group_size_m

    offs_am = (pid_m * BLOCK_M + tl.arange(0, BLOCK_M)) % M
    offs_bn = (pid_n * BLOCK_N + tl.arange(0, BLOCK_N)) % N
    offs_k = tl.arange(0, BLOCK_K)
    a_ptrs = a_ptr + offs_am[:, None] * stride_am + offs_k[None, :] * stride_ak
    b_ptrs = b_ptr + offs_k[:, None] * stride_bk + offs_bn[None, :] * stride_bn

    acc = tl.zeros((BLOCK_M, BLOCK_N), dtype=tl.float32)
    for kk in range(0, tl.cdiv(K, BLOCK_K)):
        a = tl.load(a_ptrs, mask=offs_k[None, :] < K - kk * BLOCK_K, other=0.0)
        b = tl.load(b_ptrs, mask=offs_k[:, None] < K - kk * BLOCK_K, other=0.0)
        acc = tl.dot(a, b, acc)
        a_ptrs += BLOCK_K * stride_ak
        b_ptrs += BLOCK_K * stride_bk

    c = acc.to(c_ptr.dtype.element_ty)
    offs_cm = pid_m * BLOCK_M + tl.arange(0, BLOCK_M)
    offs_cn = pid_n * BLOCK_N + tl.arange(0, BLOCK_N)
    c_ptrs = c_ptr + offs_cm[:, None] * stride_cm + offs_cn[None, :] * stride_cn
    mask = (offs_cm[:, None] < M) & (offs_cn[None, :] < N)
    tl.store(c_ptrs, c, mask=mask)

# config = {"BLOCK_K": 128, "BLOCK_M": 64, "BLOCK_N": 32, "GROUP_M": 8, "arch": "sm_80", "dtype": "bf16", "num_ctas": 1, "num_stages": 2, "num_warps": 2}
# arch = sm_80


// ===== COMPILED SASS (sm_80) =====

	.target	sm_80

	.elftype	@"ET_EXEC"


//--------------------- .note.nv.tkinfo           --------------------------
	.section	.note.nv.tkinfo,"",@"SHT_NOTE"
	.sectionflags	@"SHF_NOTE_NV_TKINFO"
	.tkinfo
        /*0018*/ 	.word	0x00000002
        /*0030*/ 	.string	""
        /*0030*/ 	.string	"ptxas"
        /*0030*/ 	.string	"Cuda compilation tools, release 13.0, V13.0.88"
        /*0030*/ 	.string	"Build cuda_13.0.r13.0/compiler.36424714_0"
        /*0030*/ 	.string	"-v  -suppress-debug-info  -lineinfo  -arch sm_80 "



//--------------------- .note.nv.cuinfo           --------------------------
	.section	.note.nv.cuinfo,"",@"SHT_NOTE"
	.sectionflags	@"SHF_NOTE_NV_CUINFO"
        /*0018*/ 	.short	0x0002
        /*001a*/ 	.short	0x0050
        /*001c*/ 	.short	0x0082
	.zero		2


//--------------------- .nv.info                  --------------------------
	.section	.nv.info,"",@"SHT_CUDA_INFO"
	.align	4


	//----- nvinfo : EIATTR_REGCOUNT
	.align		4
        /*0000*/ 	.byte	0x04, 0x2f
        /*0002*/ 	.short	(.L_1 - .L_0)
	.align		4
.L_0:
        /*0004*/ 	.word	index@(matmul_kernel)
        /*0008*/ 	.word	0x00000020


	//----- nvinfo : EIATTR_FRAME_SIZE
	.align		4
.L_1:
        /*000c*/ 	.byte	0x04, 0x11
        /*000e*/ 	.short	(.L_3 - .L_2)
	.align		4
.L_2:
        /*0010*/ 	.word	index@(matmul_kernel)
        /*0014*/ 	.word	0x00001168


	//----- nvinfo : EIATTR_MIN_STACK_SIZE
	.align		4
.L_3:
        /*0018*/ 	.byte	0x04, 0x12
        /*001a*/ 	.short	(.L_5 - .L_4)
	.align		4
.L_4:
        /*001c*/ 	.word	index@(matmul_kernel)
        /*0020*/ 	.word	0x00001168
.L_5:


//--------------------- .nv.info.matmul_kernel    --------------------------
	.section	.nv.info.matmul_kernel,"",@"SHT_CUDA_INFO"
	.sectionflags	@""
	.align	4


	//----- nvinfo : EIATTR_CUDA_API_VERSION
	.align		4
        /*0000*/ 	.byte	0x04, 0x37
        /*0002*/ 	.short	(.L_7 - .L_6)
.L_6:
        /*0004*/ 	.word	0x00000082


	//----- nvinfo : EIATTR_SW2861232_WAR
	.align		4
.L_7:
        /*0008*/ 	.byte	0x01, 0x35
	.zero		2


	//----- nvinfo : EIATTR_PARAM_CBANK
	.align		4
        /*000c*/ 	.byte	0x04, 0x0a
        /*000e*/ 	.short	(.L_9 - .L_8)
	.align		4
.L_8:
        /*0010*/ 	.word	index@(.nv.constant0.matmul_kernel)
        /*0014*/ 	.short	0x0160
        /*0016*/ 	.short	0x0050


	//----- nvinfo : EIATTR_CBANK_PARAM_SIZE
	.align		4
.L_9:
        /*0018*/ 	.byte	0x03, 0x19
        /*001a*/ 	.short	0x0050


	//----- nvinfo : EIATTR_KPARAM_INFO
	.align		4
        /*001c*/ 	.byte	0x04, 0x17
        /*001e*/ 	.short	(.L_11 - .L_10)
.L_10:
        /*0020*/ 	.word	0x00000000
        /*0024*/ 	.short	0x000d
        /*0026*/ 	.short	0x0048
        /*0028*/ 	.byte	0x00, 0xf4, 0x21, 0x00


	//----- nvinfo : EIATTR_KPARAM_INFO
	.align		4
.L_11:
        /*002c*/ 	.byte	0x04, 0x17
        /*002e*/ 	.short	(.L_13 - .L_12)
.L_12:
        /*0030*/ 	.word	0x00000000
        /*0034*/ 	.short	0x000c
        /*0036*/ 	.short	0x0040
        /*0038*/ 	.byte	0x00, 0xf4, 0x21, 0x00


	//----- nvinfo : EIATTR_KPARAM_INFO
	.align		4
.L_13:
        /*003c*/ 	.byte	0x04, 0x17
        /*003e*/ 	.short	(.L_15 - .L_14)
.L_14:
        /*0040*/ 	.word	0x00000000
        /*0044*/ 	.short	0x000b
        /*0046*/ 	.short	0x0038
        /*0048*/ 	.byte	0x00, 0xf0, 0x11, 0x00


	//----- nvinfo : EIATTR_KPARAM_INFO
	.align		4
.L_15:
        /*004c*/ 	.byte	0x04, 0x17
        /*004e*/ 	.short	(.L_17 - .L_16)
.L_16:
        /*0050*/ 	.word	0x00000000
        /*0054*/ 	.short	0x000a
        /*0056*/ 	.short	0x0034
        /*0058*/ 	.byte	0x00, 0xf0, 0x11, 0x00


	//----- nvinfo : EIATTR_KPARAM_INFO
	.align		4
.L_17:
        /*005c*/ 	.byte	0x04, 0x17
        /*005e*/ 	.short	(.L_19 - .L_18)
.L_18:
        /*0060*/ 	.word	0x00000000
        /*0064*/ 	.short	0x0009
        /*0066*/ 	.short	0x0030
        /*0068*/ 	.byte	0x00, 0xf0, 0x11, 0x00


	//----- nvinfo : EIATTR_KPARAM_INFO
	.align		4
.L_19:
        /*006c*/ 	.byte	0x04, 0x17
        /*006e*/ 	.short	(.L_21 - .L_20)
.L_20:
        /*0070*/ 	.word	0x00000000
        /*0074*/ 	.short	0x0008
        /*0076*/ 	.short	0x002c
        /*0078*/ 	.byte	0x00, 0xf0, 0x11, 0x00


	//----- nvinfo : EIATTR_KPARAM_INFO
	.align		4
.L_21:
        /*007c*/ 	.byte	0x04, 0x17
        /*007e*/ 	.short	(.L_23 - .L_22)
.L_22:
        /*0080*/ 	.word	0x00000000
        /*0084*/ 	.short	0x0007
        /*0086*/ 	.short	0x0028
        /*0088*/ 	.byte	0x00, 0xf0, 0x11, 0x00


	//----- nvinfo : EIATTR_KPARAM_INFO
	.align		4
.L_23:
        /*008c*/ 	.byte	0x04, 0x17
        /*008e*/ 	.short	(.L_25 - .L_24)
.L_24:
        /*0090*/ 	.word	0x00000000
        /*0094*/ 	.short	0x0006
        /*0096*/ 	.short	0x0024
        /*0098*/ 	.byte	0x00, 0xf0, 0x11, 0x00


	//----- nvinfo : EIATTR_KPARAM_INFO
	.align		4
.L_25:
        /*009c*/ 	.byte	0x04, 0x17
        /*009e*/ 	.short	(.L_27 - .L_26)
.L_26:
        /*00a0*/ 	.word	0x00000000
        /*00a4*/ 	.short	0x0005
        /*00a6*/ 	.short	0x0020
        /*00a8*/ 	.byte	0x00, 0xf0, 0x11, 0x00


	//----- nvinfo : EIATTR_KPARAM_INFO
	.align		4
.L_27:
        /*00ac*/ 	.byte	0x04, 0x17
        /*00ae*/ 	.short	(.L_29 - .L_28)
.L_28:
        /*00b0*/ 	.word	0x00000000
        /*00b4*/ 	.short	0x0004
        /*00b6*/ 	.short	0x001c
        /*00b8*/ 	.byte	0x00, 0xf0, 0x11, 0x00


	//----- nvinfo : EIATTR_KPARAM_INFO
	.align		4
.L_29:
        /*00bc*/ 	.byte	0x04, 0x17
        /*00be*/ 	.short	(.L_31 - .L_30)
.L_30:
        /*00c0*/ 	.word	0x00000000
        /*00c4*/ 	.short	0x0003
        /*00c6*/ 	.short	0x0018
        /*00c8*/ 	.byte	0x00, 0xf0, 0x11, 0x00


	//----- nvinfo : EIATTR_KPARAM_INFO
	.align		4
.L_31:
        /*00cc*/ 	.byte	0x04, 0x17
        /*00ce*/ 	.short	(.L_33 - .L_32)
.L_32:
        /*00d0*/ 	.word	0x00000000
        /*00d4*/ 	.short	0x0002
        /*00d6*/ 	.short	0x0010
        /*00d8*/ 	.byte	0x00, 0xf4, 0x21, 0x00


	//----- nvinfo : EIATTR_KPARAM_INFO
	.align		4
.L_33:
        /*00dc*/ 	.byte	0x04, 0x17
        /*00de*/ 	.short	(.L_35 - .L_34)
.L_34:
        /*00e0*/ 	.word	0x00000000
        /*00e4*/ 	.short	0x0001
        /*00e6*/ 	.short	0x0008
        /*00e8*/ 	.byte	0x00, 0xf4, 0x21, 0x00


	//----- nvinfo : EIATTR_KPARAM_INFO
	.align		4
.L_35:
        /*00ec*/ 	.byte	0x04, 0x17
        /*00ee*/ 	.short	(.L_37 - .L_36)
.L_36:
        /*00f0*/ 	.word	0x00000000
        /*00f4*/ 	.short	0x0000
        /*00f6*/ 	.short	0x0000
        /*00f8*/ 	.byte	0x00, 0xf4, 0x21, 0x00


	//----- nvinfo : EIATTR_MAXREG_COUNT
	.align		4
.L_37:
        /*00fc*/ 	.byte	0x03, 0x1b
        /*00fe*/ 	.short	0x00ff


	//----- nvinfo : EIATTR_NUM_BARRIERS
	.align		4
        /*0100*/ 	.byte	0x02, 0x4c
        /*0102*/ 	.byte	0x01
	.zero		1


	//----- nvinfo : EIATTR_ANNOTATIONS
	.align		4
        /*0104*/ 	.byte	0x04, 0x55
        /*0106*/ 	.short	(.L_39 - .L_38)


	//   ....[0]....
.L_38:
        /*0108*/ 	.word	0x00000001
        /*010c*/ 	.byte	0x60, 0x05, 0x00, 0x00, 0x01, 0x00, 0x00, 0x00, 0x70, 0x05, 0x00, 0x00, 0x01, 0x00, 0x00, 0x00
        /* <DEDUP_REMOVED lines=1674> */
        /*69bc*/ 	.byte	0xb0, 0xad, 0x01, 0x00


	//----- nvinfo : EIATTR_MERCURY_ISA_VERSION
	.align		4
.L_39:
        /*69c0*/ 	.byte	0x03, 0x5f
        /*69c2*/ 	.short	0x0000


	//----- nvinfo : EIATTR_EXIT_INSTR_OFFSETS
	.align		4
        /*69c4*/ 	.byte	0x04, 0x1c
        /*69c6*/ 	.short	(.L_41 - .L_40)


	//   ....[0]....
.L_40:
        /*69c8*/ 	.word	0x0001b160


	//   ....[1]....
        /*69cc*/ 	.word	0x0001b190


	//----- nvinfo : EIATTR_REQNTID
	.align		4
.L_41:
        /*69d0*/ 	.byte	0x04, 0x10
        /*69d2*/ 	.short	(.L_43 - .L_42)
.L_42:
        /*69d4*/ 	.word	0x00000040
        /*69d8*/ 	.word	0x00000001
        /*69dc*/ 	.word	0x00000001
.L_43:


//--------------------- .nv.callgraph             --------------------------
	.section	.nv.callgraph,"",@"SHT_CUDA_CALLGRAPH"
	.align	4
	.sectionentsize	8
	.align		4
        /*0000*/ 	.word	0x00000000
	.align		4
        /*0004*/ 	.word	0xffffffff
	.align		4
        /*0008*/ 	.word	0x00000000
	.align		4
        /*000c*/ 	.word	0xfffffffe
	.align		4
        /*0010*/ 	.word	0x00000000
	.align		4
        /*0014*/ 	.word	0xfffffffd
	.align		4
        /*0018*/ 	.word	0x00000000
	.align		4
        /*001c*/ 	.word	0xfffffffc


//--------------------- .nv.rel.action            --------------------------
	.section	.nv.rel.action,"",@"SHT_CUDA_RELOCINFO"
	.align	8
	.sectionentsize	8
        /*0000*/ 	.byte	0x73, 0x00, 0x00, 0x00, 0x00, 0x00, 0x00, 0x00, 0x00, 0x00, 0x00, 0x11, 0x25, 0x00, 0x05, 0x36


//--------------------- .nv.constant0.matmul_kernel --------------------------
	.section	.nv.constant0.matmul_kernel,"a",@progbits
	.sectionflags	@""
	.align	4
.nv.constant0.matmul_kernel:
	.zero		432


//--------------------- .text.matmul_kernel       --------------------------
	.section	.text.matmul_kernel,"ax",@progbits
	.sectioninfo	@"SHI_REGISTERS=32"
	.align	128
        .global         matmul_kernel
        .type           matmul_kernel,@function
        .size           matmul_kernel,(.L_x_4 - matmul_kernel)
        .other          matmul_kernel,@"STO_CUDA_ENTRY STV_DEFAULT"
matmul_kernel:
.text.matmul_kernel:
[----:B------:R-:W-:-:S03]  /*0000*/  IMAD.MOV.U32 R1, RZ, RZ, c[0x0][0x28] ;  /* 0x00000a00ff017624 */ /* 0x000fc600078e00ff */
[----:B------:R-:W-:Y:S01]  /*0010*/  IMAD.MOV.U32 R0, RZ, RZ, 0x1f ;  /* 0x0000001fff007424 */ /* 0x000fe200078e00ff */
[----:B------:R-:W0:Y:S01]  /*0020*/  S2R R21, SR_TID.X ;  /* 0x0000000000157919 */ /* 0x000e220000002100 */
[----:B------:R-:W-:Y:S01]  /*0030*/  IADD3 R1, R1, -0x1168, RZ ;  /* 0xffffee9801017810 */ /* 0x000fe20007ffe0ff */
[----:B------:R-:W-:Y:S01]  /*0040*/  CS2R R16, SRZ ;  /* 0x0000000000107805 */ /* 0x000fe2000001ff00 */
[----:B------:R-:W-:Y:S01]  /*0050*/  CS2R R18, SRZ ;  /* 0x0000000000127805 */ /* 0x000fe2000001ff00 */
[----:B------:R-:W-:Y:S01]  /*0060*/  IADD3 R0, R0, c[0x0][0x17c], RZ ;  /* 0x00005f0000007a10 */ /* 0x000fe20007ffe0ff */
[----:B------:R-:W-:Y:S01]  /*0070*/  CS2R R12, SRZ ;  /* 0x00000000000c7805 */ /* 0x000fe2000001ff00 */
[----:B------:R-:W-:Y:S02]  /*0080*/  CS2R R14, SRZ ;  /* 0x00000000000e7805 */ /* 0x000fe4000001ff00 */
[----:B------:R-:W-:-:S04]  /*0090*/  SHF.R.S32.HI R3, RZ, 0x1f, R0 ;  /* 0x0000001fff037819 */ /* 0x000fc80000011400 */
[----:B------:R-:W-:-:S04]  /*00a0*/  LEA.HI R3, R3, R0, RZ, 0x5 ;  /* 0x0000000003037211 */ /* 0x000fc800078f28ff */
[----:B------:R-:W-:Y:S02]  /*00b0*/  SHF.R.S32.HI R0, RZ, 0x5, R3 ;  /* 0x00000005ff007819 */ /* 0x000fe40000011403 */
[----:B------:R-:W1:Y:S03]  /*00c0*/  S2R R3, SR_CTAID.X ;  /* 0x0000000000037919 */ /* 0x000e660000002500 */
[----:B------:R-:W-:-:S05]  /*00d0*/  IMAD.SHL.U32 R0, R0, 0x8, RZ ;  /* 0x0000000800007824 */ /* 0x000fca00078e00ff */
[-C--:B------:R-:W-:Y:S02]  /*00e0*/  IABS R7, R0.reuse ;  /* 0x0000000000077213 */ /* 0x080fe40000000000 */
[----:B------:R-:W-:Y:S02]  /*00f0*/  IABS R10, R0 ;  /* 0x00000000000a7213 */ /* 0x000fe40000000000 */
[----:B------:R-:W2:Y:S01]  /*0100*/  I2F.RP R2, R7 ;  /* 0x0000000700027306 */ /* 0x000ea20000209400 */
[----:B-1----:R-:W-:-:S07]  /*0110*/  IABS R8, R3 ;  /* 0x0000000300087213 */ /* 0x002fce0000000000 */
[----:B--2---:R-:W1:Y:S02]  /*0120*/  MUFU.RCP R2, R2 ;  /* 0x0000000200027308 */ /* 0x004e640000001000 */
[----:B-1----:R-:W-:Y:S01]  /*0130*/  IADD3 R4, R2, 0xffffffe, RZ ;  /* 0x0ffffffe02047810 */ /* 0x002fe20007ffe0ff */
[----:B------:R-:W-:-:S05]  /*0140*/  IMAD.MOV R2, RZ, RZ, -R10 ;  /* 0x000000ffff027224 */ /* 0x000fca00078e0a0a */
[----:B------:R1:W2:Y:S02]  /*0150*/  F2I.FTZ.U32.TRUNC.NTZ R5, R4 ;  /* 0x0000000400057305 */ /* 0x0002a4000021f000 */
[----:B-1----:R-:W-:Y:S02]  /*0160*/  IMAD.MOV.U32 R4, RZ, RZ, RZ ;  /* 0x000000ffff047224 */ /* 0x002fe400078e00ff */
[----:B--2---:R-:W-:-:S04]  /*0170*/  IMAD.MOV R6, RZ, RZ, -R5 ;  /* 0x000000ffff067224 */ /* 0x004fc800078e0a05 */
[----:B------:R-:W-:Y:S02]  /*0180*/  IMAD R9, R6, R7, RZ ;  /* 0x0000000706097224 */ /* 0x000fe400078e02ff */
[----:B------:R-:W-:Y:S02]  /*0190*/  IMAD.MOV.U32 R6, RZ, RZ, R8 ;  /* 0x000000ffff067224 */ /* 0x000fe400078e0008 */
[----:B------:R-:W-:-:S06]  /*01a0*/  IMAD.HI.U32 R5, R5, R9, R4 ;  /* 0x0000000905057227 */ /* 0x000fcc00078e0004 */
[----:B------:R-:W-:-:S04]  /*01b0*/  IMAD.HI.U32 R5, R5, R6, RZ ;  /* 0x0000000605057227 */ /* 0x000fc800078e00ff */
[----:B------:R-:W-:-:S05]  /*01c0*/  IMAD R2, R5, R2, R6 ;  /* 0x0000000205027224 */ /* 0x000fca00078e0206 */
[----:B------:R-:W-:-:S13]  /*01d0*/  ISETP.GT.U32.AND P1, PT, R7, R2, PT ;  /* 0x000000020700720c */ /* 0x000fda0003f24070 */
[----:B------:R-:W-:Y:S01]  /*01e0*/  @!P1 IMAD.IADD R2, R2, 0x1, -R7 ;  /* 0x0000000102029824 */ /* 0x000fe200078e0a07 */
[----:B------:R-:W-:Y:S02]  /*01f0*/  @!P1 IADD3 R5, R5, 0x1, RZ ;  /* 0x0000000105059810 */ /* 0x000fe40007ffe0ff */
[----:B------:R-:W-:Y:S02]  /*0200*/  ISETP.NE.AND P1, PT, R0, RZ, PT ;  /* 0x000000ff0000720c */ /* 0x000fe40003f25270 */
[----:B------:R-:W-:Y:S02]  /*0210*/  ISETP.GE.U32.AND P0, PT, R2, R7, PT ;  /* 0x000000070200720c */ /* 0x000fe40003f06070 */
[----:B------:R-:W-:-:S04]  /*0220*/  LOP3.LUT R2, R3, R0, RZ, 0x3c, !PT ;  /* 0x0000000003027212 */ /* 0x000fc800078e3cff */
[----:B------:R-:W-:Y:S01]  /*0230*/  ISETP.GE.AND P2, PT, R2, RZ, PT ;  /* 0x000000ff0200720c */ /* 0x000fe20003f46270 */
[----:B------:R-:W-:-:S05]  /*0240*/  IMAD.MOV.U32 R2, RZ, RZ, c[0x0][0x178] ;  /* 0x00005e00ff027624 */ /* 0x000fca00078e00ff */
[----:B------:R-:W-:Y:S02]  /*0250*/  IADD3 R2, R2, 0x3f, RZ ;  /* 0x0000003f02027810 */ /* 0x000fe40007ffe0ff */
[----:B------:R-:W-:-:S05]  /*0260*/  @P0 IADD3 R5, R5, 0x1, RZ ;  /* 0x0000000105050810 */ /* 0x000fca0007ffe0ff */
[----:B------:R-:W-:Y:S01]  /*0270*/  IMAD.MOV.U32 R4, RZ, RZ, R5 ;  /* 0x000000ffff047224 */ /* 0x000fe200078e0005 */
[----:B------:R-:W-:-:S03]  /*0280*/  SHF.R.S32.HI R5, RZ, 0x1f, R2 ;  /* 0x0000001fff057819 */ /* 0x000fc60000011402 */
[----:B------:R-:W-:Y:S01]  /*0290*/  @!P2 IMAD.MOV R4, RZ, RZ, -R4 ;  /* 0x000000ffff04a224 */ /* 0x000fe200078e0a04 */
[----:B------:R-:W-:Y:S02]  /*02a0*/  @!P1 LOP3.LUT R4, RZ, R0, RZ, 0x33, !PT ;  /* 0x00000000ff049212 */ /* 0x000fe400078e33ff */
[----:B------:R-:W-:-:S03]  /*02b0*/  LEA.HI R5, R5, R2, RZ, 0x6 ;  /* 0x0000000205057211 */ /* 0x000fc600078f30ff */
[----:B------:R-:W-:Y:S02]  /*02c0*/  IMAD.SHL.U32 R2, R4, 0x8, RZ ;  /* 0x0000000804027824 */ /* 0x000fe400078e00ff */
[----:B------:R-:W-:-:S03]  /*02d0*/  IMAD.MOV R4, RZ, RZ, -R4 ;  /* 0x000000ffff047224 */ /* 0x000fc600078e0a04 */
[----:B------:R-:W-:Y:S01]  /*02e0*/  LEA.HI.SX32 R5, R5, -R2, 0x1a ;  /* 0x8000000205057211 */ /* 0x000fe200078fd2ff */
[----:B------:R-:W-:Y:S02]  /*02f0*/  IMAD R11, R0, R4, R3 ;  /* 0x00000004000b7224 */ /* 0x000fe400078e0203 */
[----:B------:R-:W-:Y:S01]  /*0300*/  IMAD.MOV.U32 R4, RZ, RZ, RZ ;  /* 0x000000ffff047224 */ /* 0x000fe200078e00ff */
[----:B------:R-:W-:-:S04]  /*0310*/  IMNMX R8, R5, 0x8, PT ;  /* 0x0000000805087817 */ /* 0x000fc80003800200 */
[----:B------:R-:W-:-:S04]  /*0320*/  IABS R7, R8 ;  /* 0x0000000800077213 */ /* 0x000fc80000000000 */
[----:B------:R-:W1:Y:S08]  /*0330*/  I2F.RP R6, R7 ;  /* 0x0000000700067306 */ /* 0x000e700000209400 */
[----:B-1----:R-:W1:Y:S02]  /*0340*/  MUFU.RCP R6, R6 ;  /* 0x0000000600067308 */ /* 0x002e640000001000 */
[----:B-1----:R-:W-:-:S06]  /*0350*/  IADD3 R5, R6, 0xffffffe, RZ ;  /* 0x0ffffffe06057810 */ /* 0x002fcc0007ffe0ff */
[----:B------:R-:W1:Y:S02]  /*0360*/  F2I.FTZ.U32.TRUNC.NTZ R5, R5 ;  /* 0x0000000500057305 */ /* 0x000e64000021f000 */
[----:B-1----:R-:W-:-:S04]  /*0370*/  IMAD.MOV R9, RZ, RZ, -R5 ;  /* 0x000000ffff097224 */ /* 0x002fc800078e0a05 */
[----:B------:R-:W-:Y:S01]  /*0380*/  IMAD.MOV.U32 R0, RZ, RZ, R9 ;  /* 0x000000ffff007224 */ /* 0x000fe200078e0009 */
[----:B------:R-:W-:-:S03]  /*0390*/  IABS R9, R11 ;  /* 0x0000000b00097213 */ /* 0x000fc60000000000 */
[----:B------:R-:W-:Y:S01]  /*03a0*/  IMAD R3, R0, R7, RZ ;  /* 0x0000000700037224 */ /* 0x000fe200078e02ff */
[----:B------:R-:W-:-:S03]  /*03b0*/  IABS R0, R8 ;  /* 0x0000000800007213 */ /* 0x000fc60000000000 */
[----:B------:R-:W-:-:S04]  /*03c0*/  IMAD.HI.U32 R4, R5, R3, R4 ;  /* 0x0000000305047227 */ /* 0x000fc800078e0004 */
[----:B------:R-:W-:Y:S02]  /*03d0*/  IMAD.MOV R0, RZ, RZ, -R0 ;  /* 0x000000ffff007224 */ /* 0x000fe400078e0a00 */
[----:B------:R-:W-:-:S04]  /*03e0*/  IMAD.HI.U32 R4, R4, R9, RZ ;  /* 0x0000000904047227 */ /* 0x000fc800078e00ff */
[----:B------:R-:W-:-:S05]  /*03f0*/  IMAD R0, R4, R0, R9 ;  /* 0x0000000004007224 */ /* 0x000fca00078e0209 */
[----:B------:R-:W-:-:S13]  /*0400*/  ISETP.GT.U32.AND P1, PT, R7, R0, PT ;  /* 0x000000000700720c */ /* 0x000fda0003f24070 */
[----:B------:R-:W-:Y:S01]  /*0410*/  @!P1 IMAD.IADD R0, R0, 0x1, -R7 ;  /* 0x0000000100009824 */ /* 0x000fe200078e0a07 */
[----:B------:R-:W-:Y:S02]  /*0420*/  @!P1 IADD3 R4, R4, 0x1, RZ ;  /* 0x0000000104049810 */ /* 0x000fe40007ffe0ff */
[----:B------:R-:W-:Y:S02]  /*0430*/  ISETP.NE.AND P1, PT, R8, RZ, PT ;  /* 0x000000ff0800720c */ /* 0x000fe40003f25270 */
[----:B------:R-:W-:Y:S01]  /*0440*/  ISETP.GE.U32.AND P0, PT, R0, R7, PT ;  /* 0x000000070000720c */ /* 0x000fe20003f06070 */
[----:B------:R-:W-:Y:S01]  /*0450*/  IMAD.MOV.U32 R7, RZ, RZ, c[0x0][0x180] ;  /* 0x00006000ff077624 */ /* 0x000fe200078e00ff */
[----:B------:R-:W-:-:S04]  /*0460*/  LOP3.LUT R0, R11, R8, RZ, 0x3c, !PT ;  /* 0x000000080b007212 */ /* 0x000fc800078e3cff */
[----:B------:R-:W-:Y:S02]  /*0470*/  ISETP.GE.AND P2, PT, R0, RZ, PT ;  /* 0x000000ff0000720c */ /* 0x000fe40003f46270 */
[----:B------:R-:W-:Y:S01]  /*0480*/  IADD3 R20, R7, 0x7f, RZ ;  /* 0x0000007f07147810 */ /* 0x000fe20007ffe0ff */
[----:B------:R-:W-:Y:S01]  /*0490*/  ULDC.64 UR6, c[0x0][0x118] ;  /* 0x0000460000067ab9 */ /* 0x000fe20000000a00 */
[----:B------:R-:W-:-:S03]  /*04a0*/  CS2R R6, SRZ ;  /* 0x0000000000067805 */ /* 0x000fc6000001ff00 */
[----:B------:R-:W-:Y:S02]  /*04b0*/  @P0 IADD3 R4, R4, 0x1, RZ ;  /* 0x0000000104040810 */ /* 0x000fe40007ffe0ff */
[----:B------:R-:W-:-:S03]  /*04c0*/  ISETP.GE.AND P0, PT, R20, 0x80, PT ;  /* 0x000000801400780c */ /* 0x000fc60003f06270 */
[----:B------:R-:W-:-:S04]  /*04d0*/  IMAD.MOV.U32 R3, RZ, RZ, R4 ;  /* 0x000000ffff037224 */ /* 0x000fc800078e0004 */
[----:B------:R-:W-:Y:S01]  /*04e0*/  @!P2 IMAD.MOV R3, RZ, RZ, -R3 ;  /* 0x000000ffff03a224 */ /* 0x000fe200078e0a03 */
[----:B------:R-:W-:-:S05]  /*04f0*/  @!P1 LOP3.LUT R3, RZ, R8, RZ, 0x33, !PT ;  /* 0x00000008ff039212 */ /* 0x000fca00078e33ff */
[----:B------:R-:W-:-:S04]  /*0500*/  IMAD.MOV R5, RZ, RZ, -R3 ;  /* 0x000000ffff057224 */ /* 0x000fc800078e0a03 */
[----:B------:R-:W-:Y:S02]  /*0510*/  IMAD R5, R8, R5, R11 ;  /* 0x0000000508057224 */ /* 0x000fe400078e020b */
[----:B------:R-:W-:Y:S01]  /*0520*/  CS2R R8, SRZ ;  /* 0x0000000000087805 */ /* 0x000fe2000001ff00 */
[----:B------:R-:W-:Y:S01]  /*0530*/  CS2R R10, SRZ ;  /* 0x00000000000a7805 */ /* 0x000fe2000001ff00 */
[----:B------:R-:W-:Y:S02]  /*0540*/  IMAD.IADD R0, R2, 0x1, R5 ;  /* 0x0000000102007824 */ /* 0x000fe400078e0205 */
[----:B------:R-:W-:-:S03]  /*0550*/  CS2R R4, SRZ ;  /* 0x0000000000047805 */ /* 0x000fc6000001ff00 */
[----:B------:R1:W-:Y:S04]  /*0560*/  STL [R1+0x95c], R0 ;  /* 0x00095c0001007387 */ /* 0x0003e80000100800 */
[----:B------:R0:W-:Y:S01]  /*0570*/  STL [R1+0x958], R16 ;  /* 0x0009581001007387 */ /* 0x0001e20000100800 */
[----:B-1----:R-:W-:Y:S01]  /*0580*/  IMAD.SHL.U32 R0, R3, 0x20, RZ ;  /* 0x0000002003007824 */ /* 0x002fe200078e00ff */
[----:B0-----:R-:W-:-:S04]  /*0590*/  LOP3.LUT R16, R21, 0x3f, RZ, 0xc0, !PT ;  /* 0x0000003f15107812 */ /* 0x001fc800078ec0ff */
[----:B------:R-:W-:Y:S01]  /*05a0*/  STL [R1+0x8ac], R0 ;  /* 0x0008ac0001007387 */ /* 0x000fe20000100800 */
[C---:B------:R-:W-:Y:S02]  /*05b0*/  IADD3 R3, R0.reuse, 0x1, RZ ;  /* 0x0000000100037810 */ /* 0x040fe40007ffe0ff */
[C---:B------:R-:W-:Y:S02]  /*05c0*/  IADD3 R2, R0.reuse, 0x2, RZ ;  /* 0x0000000200027810 */ /* 0x040fe40007ffe0ff */
[C---:B------:R-:W-:Y:S01]  /*05d0*/  IADD3 R20, R0.reuse, 0x3, RZ ;  /* 0x0000000300147810 */ /* 0x040fe20007ffe0ff */
[----:B------:R0:W-:Y:S01]  /*05e0*/  STL [R1+0x8ec], R3 ;  /* 0x0008ec0301007387 */ /* 0x0001e20000100800 */
[C---:B------:R-:W-:Y:S02]  /*05f0*/  IADD3 R26, R0.reuse, 0x6, RZ ;  /* 0x00000006001a7810 */ /* 0x040fe40007ffe0ff */
[C---:B------:R-:W-:Y:S01]  /*0600*/  IADD3 R21, R0.reuse, 0x7, RZ ;  /* 0x0000000700157810 */ /* 0x040fe20007ffe0ff */
[----:B------:R1:W-:Y:S01]  /*0610*/  STL [R1+0x8e8], R2 ;  /* 0x0008e80201007387 */ /* 0x0003e20000100800 */
[----:B------:R-:W-:-:S02]  /*0620*/  IADD3 R23, R0, 0x8, RZ ;  /* 0x0000000800177810 */ /* 0x000fc40007ffe0ff */
[C---:B------:R-:W-:Y:S01]  /*0630*/  IADD3 R24, R0.reuse, 0x9, RZ ;  /* 0x0000000900187810 */ /* 0x040fe20007ffe0ff */
[----:B------:R2:W-:Y:S01]  /*0640*/  STL [R1+0x8e4], R20 ;  /* 0x0008e41401007387 */ /* 0x0005e20000100800 */
[C---:B------:R-:W-:Y:S02]  /*0650*/  IADD3 R25, R0.reuse, 0xa, RZ ;  /* 0x0000000a00197810 */ /* 0x040fe40007ffe0ff */
[C---:B0-----:R-:W-:Y:S02]  /*0660*/  IADD3 R3, R0.reuse, 0x4, RZ ;  /* 0x0000000400037810 */ /* 0x041fe40007ffe0ff */
[C---:B------:R-:W-:Y:S02]  /*0670*/  IADD3 R22, R0.reuse, 0xb, RZ ;  /* 0x0000000b00167810 */ /* 0x040fe40007ffe0ff */
[C---:B-1----:R-:W-:Y:S01]  /*0680*/  IADD3 R2, R0.reuse, 0x5, RZ ;  /* 0x0000000500027810 */ /* 0x042fe20007ffe0ff */
[----:B------:R0:W-:Y:S01]  /*0690*/  STL [R1+0x8e0], R3 ;  /* 0x0008e00301007387 */ /* 0x0001e20000100800 */
[----:B------:R-:W-:-:S02]  /*06a0*/  IADD3 R28, R0, 0xd, RZ ;  /* 0x0000000d001c7810 */ /* 0x000fc40007ffe0ff */
[C---:B--2---:R-:W-:Y:S01]  /*06b0*/  IADD3 R20, R0.reuse, 0xc, RZ ;  /* 0x0000000c00147810 */ /* 0x044fe20007ffe0ff */
[----:B------:R1:W-:Y:S01]  /*06c0*/  STL [R1+0x8f8], R2 ;  /* 0x0008f80201007387 */ /* 0x0003e20000100800 */
[C---:B------:R-:W-:Y:S02]  /*06d0*/  IADD3 R27, R0.reuse, 0xe, RZ ;  /* 0x0000000e001b7810 */ /* 0x040fe40007ffe0ff */
[C---:B------:R-:W-:Y:S01]  /*06e0*/  IADD3 R29, R0.reuse, 0x17, RZ ;  /* 0x00000017001d7810 */ /* 0x040fe20007ffe0ff */
[----:B------:R-:W-:Y:S01]  /*06f0*/  STL [R1+0x8f4], R26 ;  /* 0x0008f41a01007387 */ /* 0x000fe20000100800 */
[----:B0-----:R-:W-:-:S03]  /*0700*/  IADD3 R3, R0, 0xf, RZ ;  /* 0x0000000f00037810 */ /* 0x001fc60007ffe0ff */
[----:B------:R-:W-:Y:S01]  /*0710*/  STL [R1+0x900], R21 ;  /* 0x0009001501007387 */ /* 0x000fe20000100800 */
[----:B-1----:R-:W-:-:S03]  /*0720*/  IADD3 R2, R0, 0x10, RZ ;  /* 0x0000001000027810 */ /* 0x002fc60007ffe0ff */
[----:B------:R-:W-:Y:S04]  /*0730*/  STL [R1+0x8fc], R23 ;  /* 0x0008fc1701007387 */ /* 0x000fe80000100800 */
[----:B------:R-:W-:Y:S04]  /*0740*/  STL [R1+0x908], R24 ;  /* 0x0009081801007387 */ /* 0x000fe80000100800 */
[----:B------:R-:W-:Y:S04]  /*0750*/  STL [R1+0x904], R25 ;  /* 0x0009041901007387 */ /* 0x000fe80000100800 */
[----:B------:R-:W-:Y:S04]  /*0760*/  STL [R1+0x910], R22 ;  /* 0x0009101601007387 */ /* 0x000fe80000100800 */
[----:B------:R-:W-:Y:S04]  /*0770*/  STL [R1+0x90c], R20 ;  /* 0x00090c1401007387 */ /* 0x000fe80000100800 */
[----:B------:R-:W-:Y:S04]  /*0780*/  STL [R1+0x91c], R28 ;  /* 0x00091c1c01007387 */ /* 0x000fe80000100800 */
[----:B------:R0:W-:Y:S04]  /*0790*/  STL [R1+0x918], R27 ;  /* 0x0009181b01007387 */ /* 0x0001e80000100800 */
[----:B------:R1:W-:Y:S04]  /*07a0*/  STL [R1+0x928], R3 ;  /* 0x0009280301007387 */ /* 0x0003e80000100800 */
[----:B------:R2:W-:Y:S01]  /*07b0*/  STL [R1+0x924], R2 ;  /* 0x0009240201007387 */ /* 0x0005e20000100800 */
[----:B0-----:R-:W-:-:S02]  /*07c0*/  IADD3 R27, R0, 0x11, RZ ;  /* 0x00000011001b7810 */ /* 0x001fc40007ffe0ff */
[----:B-1----:R-:W-:-:S03]  /*07d0*/  IADD3 R3, R0, 0x12, RZ ;  /* 0x0000001200037810 */ /* 0x002fc60007ffe0ff */
[----:B------:R0:W-:Y:S01]  /*07e0*/  STL [R1+0x934], R27 ;  /* 0x0009341b01007387 */ /* 0x0001e20000100800 */
[----:B--2---:R-:W-:-:S03]  /*07f0*/  IADD3 R2, R0, 0x13, RZ ;  /* 0x0000001300027810 */ /* 0x004fc60007ffe0ff */
[----:B------:R1:W-:Y:S04]  /*0800*/  STL [R1+0x930], R3 ;  /* 0x0009300301007387 */ /* 0x0003e80000100800 */
[----:B------:R2:W-:Y:S01]  /*0810*/  STL [R1+0x940], R2 ;  /* 0x0009400201007387 */ /* 0x0005e20000100800 */
[C---:B0-----:R-:W-:Y:S02]  /*0820*/  IADD3 R27, R0.reuse, 0x14, RZ ;  /* 0x00000014001b7810 */ /* 0x041fe40007ffe0ff */
[----:B-1----:R-:W-:-:S03]  /*0830*/  IADD3 R3, R0, 0x15, RZ ;  /* 0x0000001500037810 */ /* 0x002fc60007ffe0ff */
[----:B------:R0:W-:Y:S01]  /*0840*/  STL [R1+0x93c], R27 ;  /* 0x00093c1b01007387 */ /* 0x0001e20000100800 */
[----:B--2---:R-:W-:-:S03]  /*0850*/  IADD3 R2, R0, 0x16, RZ ;  /* 0x0000001600027810 */ /* 0x004fc60007ffe0ff */
[----:B------:R1:W-:Y:S04]  /*0860*/  STL [R1+0x948], R3 ;  /* 0x0009480301007387 */ /* 0x0003e80000100800 */
[----:B------:R2:W-:Y:S01]  /*0870*/  STL [R1+0x944], R2 ;  /* 0x0009440201007387 */ /* 0x0005e20000100800 */
[----:B0-----:R-:W-:-:S03]  /*0880*/  IADD3 R27, R0, 0x1a, RZ ;  /* 0x0000001a001b7810 */ /* 0x001fc60007ffe0ff */
[----:B------:R-:W-:Y:S01]  /*0890*/  STL [R1+0x950], R29 ;  /* 0x0009501d01007387 */ /* 0x000fe20000100800 */
[----:B-1----:R-:W-:-:S03]  /*08a0*/  IADD3 R3, R0, 0x18, RZ ;  /* 0x0000001800037810 */ /* 0x002fc60007ffe0ff */
[----:B------:R0:W-:Y:S01]  /*08b0*/  STL [R1+0x938], R27 ;  /* 0x0009381b01007387 */ /* 0x0001e20000100800 */
[----:B--2---:R-:W-:-:S03]  /*08c0*/  IADD3 R2, R0, 0x19, RZ ;  /* 0x0000001900027810 */ /* 0x004fc60007ffe0ff */
[----:B------:R-:W-:Y:S01]  /*08d0*/  STL [R1+0x94c], R3 ;  /* 0x00094c0301007387 */ /* 0x000fe20000100800 */
[----:B0-----:R-:W-:-:S05]  /*08e0*/  IADD3 R27, R0, 0x1b, RZ ;  /* 0x0000001b001b7810 */ /* 0x001fca0007ffe0ff */
[----:B------:R0:W-:Y:S04]  /*08f0*/  STL [R1+0x92c], R27 ;  /* 0x00092c1b01007387 */ /* 0x0001e80000100800 */
[----:B------:R-:W-:Y:S01]  /*0900*/  STL [R1+0x954], R2 ;  /* 0x0009540201007387 */ /* 0x000fe20000100800 */
[----:B0-----:R-:W-:-:S05]  /*0910*/  IADD3 R27, R0, 0x1c, RZ ;  /* 0x0000001c001b7810 */ /* 0x001fca0007ffe0ff */
[----:B------:R0:W-:Y:S02]  /*0920*/  STL [R1+0x920], R27 ;  /* 0x0009201b01007387 */ /* 0x0001e40000100800 */
[----:B0-----:R-:W-:-:S05]  /*0930*/  IADD3 R27, R0, 0x1d, RZ ;  /* 0x0000001d001b7810 */ /* 0x001fca0007ffe0ff */
[----:B------:R0:W-:Y:S02]  /*0940*/  STL [R1+0x914], R27 ;  /* 0x0009141b01007387 */ /* 0x0001e40000100800 */
[C---:B0-----:R-:W-:Y:S02]  /*0950*/  IADD3 R27, R0.reuse, 0x1e, RZ ;  /* 0x0000001e001b7810 */ /* 0x041fe40007ffe0ff */
[----:B------:R-:W-:-:S05]  /*0960*/  IADD3 R0, R0, 0x1f, RZ ;  /* 0x0000001f00007810 */ /* 0x000fca0007ffe0ff */
[----:B------:R0:W-:Y:S04]  /*0970*/  STL [R1+0x8dc], R0 ;  /* 0x0008dc0001007387 */ /* 0x0001e80000100800 */
[----:B0-----:R-:W2:Y:S02]  /*0980*/  LDL.LU R0, [R1+0x95c] ;  /* 0x00095c0001007983 */ /* 0x001ea40000300800 */
[----:B--2---:R-:W-:Y:S02]  /*0990*/  IMAD R0, R0, 0x40, R16 ;  /* 0x0000004000007824 */ /* 0x004fe400078e0210 */
[----:B------:R0:W5:Y:S04]  /*09a0*/  LDL.LU R16, [R1+0x958] ;  /* 0x0009580001107983 */ /* 0x0001680000300800 */
[----:B------:R0:W-:Y:S04]  /*09b0*/  STL [R1+0x8f0], R27 ;  /* 0x0008f01b01007387 */ /* 0x0001e80000100800 */
[----:B------:R0:W-:Y:S01]  /*09c0*/  STL [R1+0x8d8], R0 ;  /* 0x0008d80001007387 */ /* 0x0001e20000100800 */
[----:B------:R-:W-:Y:S05]  /*09d0*/  @!P0 BRA `(.L_x_0) ;  /* 0x000198a000008947 */ /* 0x000fea0003800000 */
[----:B------:R-:W2:Y:S04]  /*09e0*/  LDL R19, [R1+0x8dc] ;  /* 0x0008dc0001137983 */ /* 0x000ea80000100800 */
[----:B------:R-:W3:Y:S04]  /*09f0*/  LDL R6, [R1+0x914] ;  /* 0x0009140001067983 */ /* 0x000ee80000100800 */
[----:B------:R-:W4:Y:S04]  /*0a00*/  LDL R7, [R1+0x92c] ;  /* 0x00092c0001077983 */ /* 0x000f280000100800 */
[----:B------:R-:W3:Y:S04]  /*0a10*/  LDL R9, [R1+0x920] ;  /* 0x0009200001097983 */ /* 0x000ee80000100800 */
[----:B------:R-:W4:Y:S04]  /*0a20*/  LDL R12, [R1+0x948] ;  /* 0x00094800010c7983 */ /* 0x000f280000100800 */
[----:B------:R-:W4:Y:S01]  /*0a30*/  LDL R13, [R1+0x938] ;  /* 0x00093800010d7983 */ /* 0x000f220000100800 */
[----:B------:R-:W-:Y:S01]  /*0a40*/  IMAD.MOV.U32 R10, RZ, RZ, R29 ;  /* 0x000000ffff0a7224 */ /* 0x000fe200078e001d */
[----:B------:R-:W-:-:S02]  /*0a50*/  IABS R29, c[0x0][0x17c] ;  /* 0x00005f00001d7a13 */ /* 0x000fc40000000000 */
[----:B0-----:R-:W-:Y:S01]  /*0a60*/  IABS R0, c[0x0][0x178] ;  /* 0x00005e0000007a13 */ /* 0x001fe20000000000 */
[----:B------:R-:W-:Y:S01]  /*0a70*/  IMAD.MOV.U32 R14, RZ, RZ, R2 ;  /* 0x000000ffff0e7224 */ /* 0x000fe200078e0002 */
[----:B------:R-:W4:Y:S01]  /*0a80*/  LDL R11, [R1+0x944] ;  /* 0x00094400010b7983 */ /* 0x000f220000100800 */
[----:B------:R-:W0:Y:S02]  /*0a90*/  I2F.RP R2, R29 ;  /* 0x0000001d00027306 */ /* 0x000e240000209400 */
[----:B-----5:R-:W-:-:S06]  /*0aa0*/  IMAD.MOV.U32 R16, RZ, RZ, R0 ;  /* 0x000000ffff107224 */ /* 0x020fcc00078e0000 */
[----:B------:R-:W1:Y:S01]  /*0ab0*/  I2F.RP R0, R16 ;  /* 0x0000001000007306 */ /* 0x000e620000209400 */
[----:B------:R-:W1:Y:S07]  /*0ac0*/  S2R R18, SR_TID.X ;  /* 0x0000000000127919 */ /* 0x000e6e0000002100 */
[----:B0-----:R-:W0:Y:S08]  /*0ad0*/  MUFU.RCP R2, R2 ;  /* 0x0000000200027308 */ /* 0x001e300000001000 */
[----:B-1----:R-:W1:Y:S01]  /*0ae0*/  MUFU.RCP R0, R0 ;  /* 0x0000000000007308 */ /* 0x002e620000001000 */
[----:B------:R-:W-:Y:S01]  /*0af0*/  IMAD.MOV.U32 R8, RZ, RZ, R27 ;  /* 0x000000ffff087224 */ /* 0x000fe200078e001b */
[----:B0-----:R-:W-:Y:S01]  /*0b00*/  IADD3 R2, R2, 0xffffffe, RZ ;  /* 0x0ffffffe02027810 */ /* 0x001fe20007ffe0ff */
[----:B------:R-:W-:-:S05]  /*0b10*/  IMAD.SHL.U32 R27, R18, 0x2, RZ ;  /* 0x00000002121b7824 */ /* 0x000fca00078e00ff */
[----:B------:R0:W0:Y:S01]  /*0b20*/  F2I.FTZ.U32.TRUNC.NTZ R5, R2 ;  /* 0x0000000200057305 */ /* 0x000022000021f000 */
[----:B------:R-:W-:Y:S02]  /*0b30*/  LOP3.LUT R17, R18, 0x7, RZ, 0xc0, !PT ;  /* 0x0000000712117812 */ /* 0x000fe400078ec0ff */
[----:B-1----:R-:W-:Y:S01]  /*0b40*/  IADD3 R0, R0, 0xffffffe, RZ ;  /* 0x0ffffffe00007810 */ /* 0x002fe20007ffe0ff */
[----:B------:R-:W-:-:S04]  /*0b50*/  IMAD.MOV.U32 R15, RZ, RZ, R3 ;  /* 0x000000ffff0f7224 */ /* 0x000fc800078e0003 */
[----:B------:R-:W1:Y:S01]  /*0b60*/  F2I.FTZ.U32.TRUNC.NTZ R3, R0 ;  /* 0x0000000000037305 */ /* 0x000e62000021f000 */
[----:B0-----:R-:W-:Y:S01]  /*0b70*/  LOP3.LUT R2, R27, 0x10, RZ, 0xc0, !PT ;  /* 0x000000101b027812 */ /* 0x001fe200078ec0ff */
[----:B------:R-:W-:-:S03]  /*0b80*/  IMAD R4, R17, 0x90, RZ ;  /* 0x0000009011047824 */ /* 0x000fc600078e02ff */
[----:B------:R-:W-:-:S04]  /*0b90*/  LOP3.LUT R2, R2, 0x20, R18, 0xf8, !PT ;  /* 0x0000002002027812 */ /* 0x000fc800078ef812 */
[----:B------:R-:W-:Y:S01]  /*0ba0*/  LOP3.LUT R2, R4, R2, RZ, 0x3c, !PT ;  /* 0x0000000204027212 */ /* 0x000fe200078e3cff */
[----:B------:R-:W-:Y:S02]  /*0bb0*/  IMAD.MOV R27, RZ, RZ, -R5 ;  /* 0x000000ffff1b7224 */ /* 0x000fe400078e0a05 */
[----:B------:R-:W-:Y:S02]  /*0bc0*/  IMAD.MOV.U32 R4, RZ, RZ, RZ ;  /* 0x000000ffff047224 */ /* 0x000fe400078e00ff */
[----:B------:R2:W-:Y:S01]  /*0bd0*/  STL [R1+0x28], R2 ;  /* 0x0000280201007387 */ /* 0x0005e20000100800 */
[----:B------:R-:W-:Y:S02]  /*0be0*/  IMAD R27, R27, R29, RZ ;  /* 0x0000001d1b1b7224 */ /* 0x000fe400078e02ff */
[----:B-1----:R-:W-:Y:S02]  /*0bf0*/  IMAD.MOV R0, RZ, RZ, -R3 ;  /* 0x000000ffff007224 */ /* 0x002fe400078e0a03 */
[----:B------:R-:W-:-:S04]  /*0c00*/  IMAD.HI.U32 R27, R5, R27, R4 ;  /* 0x0000001b051b7227 */ /* 0x000fc800078e0004 */
[----:B------:R-:W-:Y:S01]  /*0c10*/  IMAD R0, R0, R16, RZ ;  /* 0x0000001000007224 */ /* 0x000fe200078e02ff */
[----:B------:R-:W-:Y:S02]  /*0c20*/  IABS R8, R8 ;  /* 0x0000000800087213 */ /* 0x000fe40000000000 */
[----:B--2---:R-:W-:-:S05]  /*0c30*/  IABS R2, R19 ;  /* 0x0000001300027213 */ /* 0x004fca0000000000 */
[----:B------:R-:W-:Y:S02]  /*0c40*/  IMAD.MOV.U32 R5, RZ, RZ, R2 ;  /* 0x000000ffff057224 */ /* 0x000fe400078e0002 */
[----:B------:R-:W-:-:S04]  /*0c50*/  IMAD.MOV.U32 R2, RZ, RZ, RZ ;  /* 0x000000ffff027224 */ /* 0x000fc800078e00ff */
[----:B------:R-:W-:Y:S01]  /*0c60*/  IMAD.HI.U32 R0, R3, R0, R2 ;  /* 0x0000000003007227 */ /* 0x000fe200078e0002 */
[----:B---3--:R-:W-:-:S03]  /*0c70*/  IABS R6, R6 ;  /* 0x0000000600067213 */ /* 0x008fc60000000000 */
[C---:B------:R-:W-:Y:S01]  /*0c80*/  IMAD.HI.U32 R2, R27.reuse, R5, RZ ;  /* 0x000000051b027227 */ /* 0x040fe200078e00ff */
[----:B------:R4:W-:Y:S01]  /*0c90*/  STL [R1+0x24], R0 ;  /* 0x0000240001007387 */ /* 0x0009e20000100800 */
[----:B------:R-:W-:Y:S02]  /*0ca0*/  IABS R4, R9 ;  /* 0x0000000900047213 */ /* 0x000fe40000000000 */
[----:B------:R-:W-:Y:S02]  /*0cb0*/  IMAD.MOV R2, RZ, RZ, -R2 ;  /* 0x000000ffff027224 */ /* 0x000fe400078e0a02 */
[----:B------:R-:W-:Y:S01]  /*0cc0*/  IMAD.HI.U32 R9, R27, R8, RZ ;  /* 0x000000081b097227 */ /* 0x000fe200078e00ff */
[----:B----4-:R-:W-:-:S03]  /*0cd0*/  IABS R0, R7 ;  /* 0x0000000700007213 */ /* 0x010fc60000000000 */
[----:B------:R-:W-:-:S04]  /*0ce0*/  IMAD.HI.U32 R7, R27, R6, RZ ;  /* 0x000000061b077227 */ /* 0x000fc800078e00ff */
[----:B------:R-:W-:Y:S02]  /*0cf0*/  IMAD R2, R29, R2, R5 ;  /* 0x000000021d027224 */ /* 0x000fe400078e0205 */
[----:B------:R-:W-:-:S04]  /*0d00*/  IMAD.HI.U32 R3, R27, R0, RZ ;  /* 0x000000001b037227 */ /* 0x000fc800078e00ff */
[----:B------:R-:W-:-:S04]  /*0d10*/  IMAD.HI.U32 R5, R27, R4, RZ ;  /* 0x000000041b057227 */ /* 0x000fc800078e00ff */
[----:B------:R-:W-:Y:S02]  /*0d20*/  IMAD.MOV R9, RZ, RZ, -R9 ;  /* 0x000000ffff097224 */ /* 0x000fe400078e0a09 */
[----:B------:R-:W-:Y:S02]  /*0d30*/  IMAD.MOV R7, RZ, RZ, -R7 ;  /* 0x000000ffff077224 */ /* 0x000fe400078e0a07 */
[----:B------:R-:W-:Y:S02]  /*0d40*/  IMAD.MOV R3, RZ, RZ, -R3 ;  /* 0x000000ffff037224 */ /* 0x000fe400078e0a03 */
[----:B------:R-:W-:Y:S02]  /*0d50*/  IMAD.MOV R5, RZ, RZ, -R5 ;  /* 0x000000ffff057224 */ /* 0x000fe400078e0a05 */
[C---:B------:R-:W-:Y:S02]  /*0d60*/  IMAD R8, R29.reuse, R9, R8 ;  /* 0x000000091d087224 */ /* 0x040fe400078e0208 */
[----:B------:R-:W-:-:S02]  /*0d70*/  IMAD R6, R29, R7, R6 ;  /* 0x000000071d067224 */ /* 0x000fc400078e0206 */
[C---:B------:R-:W-:Y:S01]  /*0d80*/  IMAD R0, R29.reuse, R3, R0 ;  /* 0x000000031d007224 */ /* 0x040fe200078e0200 */
[----:B------:R0:W-:Y:S01]  /*0d90*/  STL [R1+0xc], R2 ;  /* 0x00000c0201007387 */ /* 0x0001e20000100800 */
[----:B------:R-:W-:-:S03]  /*0da0*/  IMAD R4, R29, R5, R4 ;  /* 0x000000051d047224 */ /* 0x000fc600078e0204 */
[----:B------:R-:W-:Y:S01]  /*0db0*/  STL [R1+0x8], R8 ;  /* 0x0000080801007387 */ /* 0x000fe20000100800 */
[----:B------:R-:W-:-:S03]  /*0dc0*/  IMAD.MOV.U32 R19, RZ, RZ, R12 ;  /* 0x000000ffff137224 */ /* 0x000fc600078e000c */
[----:B------:R-:W-:Y:S04]  /*0dd0*/  STL [R1+0x4], R6 ;  /* 0x0000040601007387 */ /* 0x000fe80000100800 */
[----:B------:R-:W-:Y:S04]  /*0de0*/  STL [R1+0xa90], R0 ;  /* 0x000a900001007387 */ /* 0x000fe80000100800 */
[----:B------:R1:W-:Y:S04]  /*0df0*/  STL [R1], R4 ;  /* 0x0000000401007387 */ /* 0x0003e80000100800 */
[----:B------:R-:W2:Y:S04]  /*0e00*/  LDL R12, [R1+0x93c] ;  /* 0x00093c00010c7983 */ /* 0x000ea80000100800 */
[----:B------:R-:W3:Y:S01]  /*0e10*/  LDL R17, [R1+0x924] ;  /* 0x0009240001117983 */ /* 0x000ee20000100800 */
[----:B0-----:R-:W-:-:S02]  /*0e20*/  IABS R2, R13 ;  /* 0x0000000d00027213 */ /* 0x001fc40000000000 */
[----:B-1----:R-:W-:Y:S01]  /*0e30*/  IABS R4, R15 ;  /* 0x0000000f00047213 */ /* 0x002fe20000000000 */
[----:B------:R-:W4:Y:S04]  /*0e40*/  LDL R13, [R1+0x940] ;  /* 0x00094000010d7983 */ /* 0x000f280000100800 */
[----:B------:R-:W3:Y:S01]  /*0e50*/  LDL R15, [R1+0x934] ;  /* 0x00093400010f7983 */ /* 0x000ee20000100800 */
[----:B------:R-:W-:Y:S01]  /*0e60*/  IABS R6, R11 ;  /* 0x0000000b00067213 */ /* 0x000fe20000000000 */
[----:B------:R-:W-:Y:S01]  /*0e70*/  IMAD.HI.U32 R7, R27, R2, RZ ;  /* 0x000000021b077227 */ /* 0x000fe200078e00ff */
[----:B------:R-:W-:Y:S01]  /*0e80*/  IABS R3, R14 ;  /* 0x0000000e00037213 */ /* 0x000fe20000000000 */
[----:B------:R-:W4:Y:S02]  /*0e90*/  LDL R18, [R1+0x928] ;  /* 0x0009280001127983 */ /* 0x000f240000100800 */
[----:B------:R-:W-:-:S02]  /*0ea0*/  IMAD.MOV R7, RZ, RZ, -R7 ;  /* 0x000000ffff077224 */ /* 0x000fc400078e0a07 */
[----:B------:R-:W-:Y:S01]  /*0eb0*/  IMAD.HI.U32 R8, R27, R6, RZ ;  /* 0x000000061b087227 */ /* 0x000fe200078e00ff */
[----:B------:R-:W4:Y:S03]  /*0ec0*/  LDL R14, [R1+0x930] ;  /* 0x00093000010e7983 */ /* 0x000f260000100800 */
[----:B------:R-:W-:Y:S01]  /*0ed0*/  IMAD R2, R29, R7, R2 ;  /* 0x000000071d027224 */ /* 0x000fe200078e0202 */
[----:B------:R-:W-:Y:S01]  /*0ee0*/  IABS R7, R19 ;  /* 0x0000001300077213 */ /* 0x000fe20000000000 */
[----:B------:R-:W-:Y:S01]  /*0ef0*/  IMAD.MOV R8, RZ, RZ, -R8 ;  /* 0x000000ffff087224 */ /* 0x000fe200078e0a08 */
[----:B------:R-:W-:Y:S01]  /*0f00*/  IABS R5, R10 ;  /* 0x0000000a00057213 */ /* 0x000fe20000000000 */
[----:B------:R-:W-:Y:S01]  /*0f10*/  IMAD.HI.U32 R11, R27, R3, RZ ;  /* 0x000000031b0b7227 */ /* 0x000fe200078e00ff */
[----:B------:R-:W4:Y:S03]  /*0f20*/  LDL R19, [R1+0x918] ;  /* 0x0009180001137983 */ /* 0x000f260000100800 */
[----:B------:R-:W-:-:S02]  /*0f30*/  IMAD R6, R29, R8, R6 ;  /* 0x000000081d067224 */ /* 0x000fc400078e0206 */
[----:B------:R-:W-:-:S04]  /*0f40*/  IMAD.HI.U32 R9, R27, R5, RZ ;  /* 0x000000051b097227 */ /* 0x000fc800078e00ff */
[----:B------:R-:W-:Y:S02]  /*0f50*/  IMAD.MOV R9, RZ, RZ, -R9 ;  /* 0x000000ffff097224 */ /* 0x000fe400078e0a09 */
[----:B------:R-:W-:Y:S02]  /*0f60*/  IMAD.MOV R11, RZ, RZ, -R11 ;  /* 0x000000ffff0b7224 */ /* 0x000fe400078e0a0b */
[C---:B------:R-:W-:Y:S02]  /*0f70*/  IMAD R5, R29.reuse, R9, R5 ;  /* 0x000000091d057224 */ /* 0x040fe400078e0205 */
[----:B------:R-:W-:Y:S02]  /*0f80*/  IMAD R3, R29, R11, R3 ;  /* 0x0000000b1d037224 */ /* 0x000fe400078e0203 */
[----:B------:R-:W-:-:S04]  /*0f90*/  IMAD.HI.U32 R10, R27, R4, RZ ;  /* 0x000000041b0a7227 */ /* 0x000fc800078e00ff */
[----:B------:R-:W-:-:S04]  /*0fa0*/  IMAD.MOV R10, RZ, RZ, -R10 ;  /* 0x000000ffff0a7224 */ /* 0x000fc800078e0a0a */
[----:B------:R-:W-:Y:S01]  /*0fb0*/  IMAD R4, R29, R10, R4 ;  /* 0x0000000a1d047224 */ /* 0x000fe200078e0204 */
[----:B------:R0:W-:Y:S04]  /*0fc0*/  STL [R1+0xa84], R3 ;  /* 0x000a840301007387 */ /* 0x0001e80000100800 */
[----:B------:R-:W-:Y:S04]  /*0fd0*/  STL [R1+0xa88], R4 ;  /* 0x000a880401007387 */ /* 0x000fe80000100800 */
[----:B------:R-:W-:Y:S01]  /*0fe0*/  STL [R1+0xa8c], R5 ;  /* 0x000a8c0501007387 */ /* 0x000fe20000100800 */
[----:B--2---:R-:W-:Y:S01]  /*0ff0*/  IABS R8, R12 ;  /* 0x0000000c00087213 */ /* 0x004fe20000000000 */
[----:B------:R-:W-:-:S04]  /*1000*/  IMAD.HI.U32 R12, R27, R7, RZ ;  /* 0x000000071b0c7227 */ /* 0x000fc800078e00ff */
[----:B------:R-:W-:Y:S02]  /*1010*/  IMAD.MOV R12, RZ, RZ, -R12 ;  /* 0x000000ffff0c7224 */ /* 0x000fe400078e0a0c */
[----:B------:R-:W-:-:S04]  /*1020*/  IMAD.HI.U32 R16, R27, R8, RZ ;  /* 0x000000081b107227 */ /* 0x000fc800078e00ff */
[----:B------:R-:W-:Y:S01]  /*1030*/  IMAD R7, R29, R12, R7 ;  /* 0x0000000c1d077224 */ /* 0x000fe200078e0207 */
[----:B---3--:R-:W-:Y:S01]  /*1040*/  IABS R12, R17 ;  /* 0x00000011000c7213 */ /* 0x008fe20000000000 */
[----:B------:R-:W-:Y:S01]  /*1050*/  IMAD.MOV R16, RZ, RZ, -R16 ;  /* 0x000000ffff107224 */ /* 0x000fe200078e0a10 */
[----:B----4-:R-:W-:-:S03]  /*1060*/  IABS R9, R13 ;  /* 0x0000000d00097213 */ /* 0x010fc60000000000 */
[----:B------:R-:W-:Y:S01]  /*1070*/  IMAD.HI.U32 R17, R27, R12, RZ ;  /* 0x0000000c1b117227 */ /* 0x000fe200078e00ff */
[----:B------:R-:W-:-:S03]  /*1080*/  IABS R11, R15 ;  /* 0x0000000f000b7213 */ /* 0x000fc60000000000 */
[----:B------:R-:W-:Y:S01]  /*1090*/  IMAD R8, R29, R16, R8 ;  /* 0x000000101d087224 */ /* 0x000fe200078e0208 */
[----:B------:R-:W-:Y:S01]  /*10a0*/  IABS R16, R20 ;  /* 0x0000001400107213 */ /* 0x000fe20000000000 */
[----:B------:R-:W-:Y:S02]  /*10b0*/  IMAD.MOV R17, RZ, RZ, -R17 ;  /* 0x000000ffff117224 */ /* 0x000fe400078e0a11 */
[----:B------:R-:W-:-:S04]  /*10c0*/  IMAD.HI.U32 R15, R27, R9, RZ ;  /* 0x000000091b0f7227 */ /* 0x000fc800078e00ff */
[----:B------:R-:W-:-:S04]  /*10d0*/  IMAD.HI.U32 R13, R27, R11, RZ ;  /* 0x0000000b1b0d7227 */ /* 0x000fc800078e00ff */
[----:B------:R-:W-:Y:S02]  /*10e0*/  IMAD R12, R29, R17, R12 ;  /* 0x000000111d0c7224 */ /* 0x000fe400078e020c */
[----:B------:R-:W-:-:S04]  /*10f0*/  IMAD.HI.U32 R17, R27, R16, RZ ;  /* 0x000000101b117227 */ /* 0x000fc800078e00ff */
[----:B------:R-:W-:Y:S02]  /*1100*/  IMAD.MOV R15, RZ, RZ, -R15 ;  /* 0x000000ffff0f7224 */ /* 0x000fe400078e0a0f */
[----:B------:R-:W-:Y:S02]  /*1110*/  IMAD.MOV R13, RZ, RZ, -R13 ;  /* 0x000000ffff0d7224 */ /* 0x000fe400078e0a0d */
[----:B------:R-:W-:Y:S02]  /*1120*/  IMAD.MOV R17, RZ, RZ, -R17 ;  /* 0x000000ffff117224 */ /* 0x000fe400078e0a11 */
[C---:B------:R-:W-:Y:S02]  /*1130*/  IMAD R9, R29.reuse, R15, R9 ;  /* 0x0000000f1d097224 */ /* 0x040fe400078e0209 */
[C---:B------:R-:W-:Y:S01]  /*1140*/  IMAD R11, R29.reuse, R13, R11 ;  /* 0x0000000d1d0b7224 */ /* 0x040fe200078e020b */
[----:B------:R1:W-:Y:S01]  /*1150*/  STL [R1+0xa80], R7 ;  /* 0x000a800701007387 */ /* 0x0003e20000100800 */
[----:B------:R-:W-:-:S03]  /*1160*/  IMAD R16, R29, R17, R16 ;  /* 0x000000111d107224 */ /* 0x000fc600078e0210 */
[----:B------:R-:W-:Y:S04]  /*1170*/  STL [R1+0xa7c], R8 ;  /* 0x000a7c0801007387 */ /* 0x000fe80000100800 */
[----:B------:R2:W-:Y:S04]  /*1180*/  STL [R1+0xa78], R9 ;  /* 0x000a780901007387 */ /* 0x0005e80000100800 */
[----:B------:R-:W-:Y:S04]  /*1190*/  STL [R1+0xa74], R11 ;  /* 0x000a740b01007387 */ /* 0x000fe80000100800 */
[----:B0-----:R-:W3:Y:S04]  /*11a0*/  LDL R3, [R1+0x8f8] ;  /* 0x0008f80001037983 */ /* 0x001ee80000100800 */
[----:B------:R0:W-:Y:S04]  /*11b0*/  STL [R1+0xa6c], R16 ;  /* 0x000a6c1001007387 */ /* 0x0001e80000100800 */
[----:B-1----:R-:W4:Y:S04]  /*11c0*/  LDL R7, [R1+0x8e0] ;  /* 0x0008e00001077983 */ /* 0x002f280000100800 */
[----:B------:R-:W4:Y:S04]  /*11d0*/  LDL R0, [R1+0x8ac] ;  /* 0x0008ac0001007983 */ /* 0x000f280000100800 */
[----:B--2---:R-:W2:Y:S01]  /*11e0*/  LDL R9, [R1+0x8e4] ;  /* 0x0008e40001097983 */ /* 0x004ea20000100800 */
[----:B------:R-:W-:-:S05]  /*11f0*/  IABS R10, R14 ;  /* 0x0000000e000a7213 */ /* 0x000fca0000000000 */
[----:B------:R-:W-:-:S04]  /*1200*/  IMAD.HI.U32 R14, R27, R10, RZ ;  /* 0x0000000a1b0e7227 */ /* 0x000fc800078e00ff */
[----:B------:R-:W-:-:S04]  /*1210*/  IMAD.MOV R14, RZ, RZ, -R14 ;  /* 0x000000ffff0e7224 */ /* 0x000fc800078e0a0e */
[----:B------:R-:W-:Y:S01]  /*1220*/  IMAD R10, R29, R14, R10 ;  /* 0x0000000e1d0a7224 */ /* 0x000fe200078e020a */
[----:B------:R-:W-:Y:S02]  /*1230*/  IABS R14, R19 ;  /* 0x00000013000e7213 */ /* 0x000fe40000000000 */
[----:B------:R-:W-:Y:S02]  /*1240*/  IABS R13, R18 ;  /* 0x00000012000d7213 */ /* 0x000fe40000000000 */
[----:B------:R-:W-:Y:S01]  /*1250*/  IABS R15, R28 ;  /* 0x0000001c000f7213 */ /* 0x000fe20000000000 */
[----:B------:R-:W-:Y:S01]  /*1260*/  IMAD.HI.U32 R19, R27, R14, RZ ;  /* 0x0000000e1b137227 */ /* 0x000fe200078e00ff */
[----:B------:R-:W-:-:S03]  /*1270*/  IABS R22, R22 ;  /* 0x0000001600167213 */ /* 0x000fc60000000000 */
[----:B------:R-:W-:-:S04]  /*1280*/  IMAD.HI.U32 R20, R27, R13, RZ ;  /* 0x0000000d1b147227 */ /* 0x000fc800078e00ff */
[----:B------:R-:W-:Y:S02]  /*1290*/  IMAD.MOV R19, RZ, RZ, -R19 ;  /* 0x000000ffff137224 */ /* 0x000fe400078e0a13 */
[----:B------:R-:W-:-:S04]  /*12a0*/  IMAD.HI.U32 R18, R27, R15, RZ ;  /* 0x0000000f1b127227 */ /* 0x000fc800078e00ff */
[----:B------:R-:W-:Y:S02]  /*12b0*/  IMAD.MOV R20, RZ, RZ, -R20 ;  /* 0x000000ffff147224 */ /* 0x000fe400078e0a14 */
[----:B------:R-:W-:Y:S01]  /*12c0*/  IMAD R14, R29, R19, R14 ;  /* 0x000000131d0e7224 */ /* 0x000fe200078e020e */
[----:B------:R-:W-:Y:S01]  /*12d0*/  IABS R19, R24 ;  /* 0x0000001800137213 */ /* 0x000fe20000000000 */
[----:B------:R-:W-:Y:S02]  /*12e0*/  IMAD.MOV R18, RZ, RZ, -R18 ;  /* 0x000000ffff127224 */ /* 0x000fe400078e0a12 */
[----:B------:R-:W-:Y:S01]  /*12f0*/  IMAD.HI.U32 R17, R27, R22, RZ ;  /* 0x000000161b117227 */ /* 0x000fe200078e00ff */
[----:B------:R-:W-:-:S03]  /*1300*/  IABS R21, R21 ;  /* 0x0000001500157213 */ /* 0x000fc60000000000 */
[C---:B------:R-:W-:Y:S01]  /*1310*/  IMAD R13, R29.reuse, R20, R13 ;  /* 0x000000141d0d7224 */ /* 0x040fe200078e020d */
[----:B------:R-:W-:Y:S01]  /*1320*/  IABS R20, R23 ;  /* 0x0000001700147213 */ /* 0x000fe20000000000 */
[----:B------:R-:W-:Y:S01]  /*1330*/  IMAD R15, R29, R18, R15 ;  /* 0x000000121d0f7224 */ /* 0x000fe200078e020f */
[----:B------:R-:W-:Y:S01]  /*1340*/  IABS R18, R25 ;  /* 0x0000001900127213 */ /* 0x000fe20000000000 */
[----:B------:R-:W-:Y:S02]  /*1350*/  IMAD.MOV R17, RZ, RZ, -R17 ;  /* 0x000000ffff117224 */ /* 0x000fe400078e0a11 */
[----:B------:R-:W-:-:S04]  /*1360*/  IMAD.HI.U32 R24, R27, R19, RZ ;  /* 0x000000131b187227 */ /* 0x000fc800078e00ff */
[----:B------:R-:W-:Y:S02]  /*1370*/  IMAD R17, R29, R17, R22 ;  /* 0x000000111d117224 */ /* 0x000fe400078e0216 */
[----:B------:R-:W-:-:S04]  /*1380*/  IMAD.HI.U32 R25, R27, R20, RZ ;  /* 0x000000141b197227 */ /* 0x000fc800078e00ff */
[----:B------:R-:W-:-:S04]  /*1390*/  IMAD.HI.U32 R22, R27, R21, RZ ;  /* 0x000000151b167227 */ /* 0x000fc800078e00ff */
[----:B------:R-:W-:Y:S02]  /*13a0*/  IMAD.MOV R24, RZ, RZ, -R24 ;  /* 0x000000ffff187224 */ /* 0x000fe400078e0a18 */
[----:B------:R-:W-:-:S04]  /*13b0*/  IMAD.HI.U32 R23, R27, R18, RZ ;  /* 0x000000121b177227 */ /* 0x000fc800078e00ff */
[----:B------:R-:W-:Y:S02]  /*13c0*/  IMAD.MOV R28, RZ, RZ, -R25 ;  /* 0x000000ffff1c7224 */ /* 0x000fe400078e0a19 */
[----:B------:R-:W-:Y:S02]  /*13d0*/  IMAD.MOV R25, RZ, RZ, -R22 ;  /* 0x000000ffff197224 */ /* 0x000fe400078e0a16 */
[C---:B------:R-:W-:Y:S02]  /*13e0*/  IMAD R19, R29.reuse, R24, R19 ;  /* 0x000000181d137224 */ /* 0x040fe400078e0213 */
[----:B------:R-:W-:Y:S01]  /*13f0*/  IMAD.MOV R23, RZ, RZ, -R23 ;  /* 0x000000ffff177224 */ /* 0x000fe200078e0a17 */
[----:B------:R-:W-:Y:S01]  /*1400*/  IABS R26, R26 ;  /* 0x0000001a001a7213 */ /* 0x000fe20000000000 */
[C---:B------:R-:W-:Y:S01]  /*1410*/  IMAD R21, R29.reuse, R25, R21 ;  /* 0x000000191d157224 */ /* 0x040fe200078e0215 */
[----:B------:R1:W-:Y:S01]  /*1420*/  STL [R1+0xa70], R17 ;  /* 0x000a701101007387 */ /* 0x0003e20000100800 */
[----:B------:R-:W-:-:S03]  /*1430*/  IMAD R18, R29, R23, R18 ;  /* 0x000000171d127224 */ /* 0x000fc600078e0212 */
[----:B------:R-:W2:Y:S01]  /*1440*/  LDL R5, [R1+0x8e8] ;  /* 0x0008e80001057983 */ /* 0x000ea20000100800 */
[----:B------:R-:W-:-:S03]  /*1450*/  IMAD.MOV.U32 R22, RZ, RZ, R26 ;  /* 0x000000ffff167224 */ /* 0x000fc600078e001a */
[----:B------:R-:W2:Y:S01]  /*1460*/  LDL R4, [R1+0x8ec] ;  /* 0x0008ec0001047983 */ /* 0x000ea20000100800 */
[----:B---3--:R-:W-:-:S03]  /*1470*/  IABS R23, R3 ;  /* 0x0000000300177213 */ /* 0x008fc60000000000 */
[----:B------:R-:W3:Y:S01]  /*1480*/  LDL R3, [R1+0x8d8] ;  /* 0x0008d80001037983 */ /* 0x000ee20000100800 */
[----:B----4-:R-:W-:-:S03]  /*1490*/  IABS R24, R7 ;  /* 0x0000000700187213 */ /* 0x010fc60000000000 */
[----:B------:R-:W4:Y:S01]  /*14a0*/  LDL.LU R7, [R1+0xc] ;  /* 0x00000c0001077983 */ /* 0x000f220000300800 */
[----:B------:R-:W-:Y:S01]  /*14b0*/  IABS R25, R0 ;  /* 0x0000000000197213 */ /* 0x000fe20000000000 */
[----:B------:R-:W-:Y:S02]  /*14c0*/  IMAD.HI.U32 R0, R27, R24, RZ ;  /* 0x000000181b007227 */ /* 0x000fe400078e00ff */
[----:B------:R-:W3:Y:S01]  /*14d0*/  LDL.LU R8, [R1+0x8] ;  /* 0x0000080001087983 */ /* 0x000ee20000300800 */
[----:B--2---:R-:W-:Y:S01]  /*14e0*/  IABS R26, R9 ;  /* 0x00000009001a7213 */ /* 0x004fe20000000000 */
[----:B------:R-:W-:Y:S02]  /*14f0*/  IMAD.MOV R0, RZ, RZ, -R0 ;  /* 0x000000ffff007224 */ /* 0x000fe400078e0a00 */
[----:B------:R-:W2:Y:S04]  /*1500*/  LDL.LU R9, [R1+0x4] ;  /* 0x0000040001097983 */ /* 0x000ea80000300800 */
[----:B0-----:R-:W2:Y:S01]  /*1510*/  LDL.LU R16, [R1+0x24] ;  /* 0x0000240001107983 */ /* 0x001ea20000300800 */
[----:B------:R-:W-:-:S03]  /*1520*/  IMAD R24, R29, R0, R24 ;  /* 0x000000001d187224 */ /* 0x000fc600078e0218 */
[----:B------:R-:W2:Y:S04]  /*1530*/  LDL.LU R11, [R1] ;  /* 0x00000000010b7983 */ /* 0x000ea80000300800 */
[----:B------:R-:W2:Y:S01]  /*1540*/  LDL.LU R0, [R1+0xa90] ;  /* 0x000a900001007983 */ /* 0x000ea20000300800 */
[----:B------:R-:W-:Y:S02]  /*1550*/  IMAD R20, R29, R28, R20 ;  /* 0x0000001c1d147224 */ /* 0x000fe400078e0214 */
[----:B------:R-:W-:-:S04]  /*1560*/  IMAD.HI.U32 R28, R27, R22, RZ ;  /* 0x000000161b1c7227 */ /* 0x000fc800078e00ff */
[----:B------:R-:W-:-:S04]  /*1570*/  IMAD.MOV R28, RZ, RZ, -R28 ;  /* 0x000000ffff1c7224 */ /* 0x000fc800078e0a1c */
[----:B------:R-:W-:Y:S02]  /*1580*/  IMAD R22, R29, R28, R22 ;  /* 0x0000001c1d167224 */ /* 0x000fe400078e0216 */
[----:B------:R-:W-:-:S04]  /*1590*/  IMAD.HI.U32 R28, R27, R23, RZ ;  /* 0x000000171b1c7227 */ /* 0x000fc800078e00ff */
[----:B------:R-:W-:-:S04]  /*15a0*/  IMAD.MOV R28, RZ, RZ, -R28 ;  /* 0x000000ffff1c7224 */ /* 0x000fc800078e0a1c */
[----:B------:R-:W-:Y:S02]  /*15b0*/  IMAD R23, R29, R28, R23 ;  /* 0x0000001c1d177224 */ /* 0x000fe400078e0217 */
[----:B------:R-:W-:-:S04]  /*15c0*/  IMAD.HI.U32 R28, R27, R25, RZ ;  /* 0x000000191b1c7227 */ /* 0x000fc800078e00ff */
[----:B------:R-:W-:-:S04]  /*15d0*/  IMAD.MOV R28, RZ, RZ, -R28 ;  /* 0x000000ffff1c7224 */ /* 0x000fc800078e0a1c */
[----:B------:R-:W-:-:S05]  /*15e0*/  IMAD R25, R29, R28, R25 ;  /* 0x0000001c1d197224 */ /* 0x000fca00078e0219 */
[----:B------:R-:W-:Y:S01]  /*15f0*/  ISETP.GT.U32.AND P6, PT, R29, R25, PT ;  /* 0x000000191d00720c */ /* 0x000fe20003fc4070 */
[----:B-1----:R-:W-:Y:S01]  /*1600*/  IMAD.HI.U32 R17, R27, R26, RZ ;  /* 0x0000001a1b117227 */ /* 0x002fe200078e00ff */
[----:B------:R-:W-:-:S03]  /*1610*/  ISETP.GT.U32.AND P4, PT, R29, R2, PT ;  /* 0x000000021d00720c */ /* 0x000fc60003f84070 */
[----:B------:R-:W-:-:S04]  /*1620*/  IMAD.MOV R17, RZ, RZ, -R17 ;  /* 0x000000ffff117224 */ /* 0x000fc800078e0a11 */
[----:B------:R-:W-:-:S04]  /*1630*/  IMAD R26, R29, R17, R26 ;  /* 0x000000111d1a7224 */ /* 0x000fc800078e021a */
[--C-:B------:R-:W-:Y:S02]  /*1640*/  @!P6 IMAD.IADD R25, R25, 0x1, -R29.reuse ;  /* 0x000000011919e824 */ /* 0x100fe400078e0a1d */
[----:B------:R-:W-:Y:S01]  /*1650*/  @!P4 IMAD.IADD R2, R2, 0x1, -R29 ;  /* 0x000000010202c824 */ /* 0x000fe200078e0a1d */
[----:B------:R-:W-:Y:S02]  /*1660*/  IABS R5, R5 ;  /* 0x0000000500057213 */ /* 0x000fe40000000000 */
[----:B------:R-:W-:-:S03]  /*1670*/  IABS R28, R4 ;  /* 0x00000004001c7213 */ /* 0x000fc60000000000 */
[----:B------:R-:W-:-:S04]  /*1680*/  IMAD.HI.U32 R4, R27, R5, RZ ;  /* 0x000000051b047227 */ /* 0x000fc800078e00ff */
[----:B------:R-:W-:Y:S01]  /*1690*/  IMAD.MOV R4, RZ, RZ, -R4 ;  /* 0x000000ffff047224 */ /* 0x000fe200078e0a04 */
[C---:B----4-:R-:W-:Y:S02]  /*16a0*/  ISETP.GT.U32.AND P0, PT, R29.reuse, R7, PT ;  /* 0x000000071d00720c */ /* 0x050fe40003f04070 */
[C---:B---3--:R-:W-:Y:S02]  /*16b0*/  ISETP.GT.U32.AND P5, PT, R29.reuse, R8, PT ;  /* 0x000000081d00720c */ /* 0x048fe40003fa4070 */
[C---:B--2---:R-:W-:Y:S02]  /*16c0*/  ISETP.GT.U32.AND P1, PT, R29.reuse, R9, PT ;  /* 0x000000091d00720c */ /* 0x044fe40003f24070 */
[----:B------:R-:W-:Y:S02]  /*16d0*/  IABS R3, R3 ;  /* 0x0000000300037213 */ /* 0x000fe40000000000 */
[C---:B------:R-:W-:Y:S02]  /*16e0*/  ISETP.GT.U32.AND P2, PT, R29.reuse, R11, PT ;  /* 0x0000000b1d00720c */ /* 0x040fe40003f44070 */
[----:B------:R-:W-:-:S03]  /*16f0*/  ISETP.GT.U32.AND P3, PT, R29, R0, PT ;  /* 0x000000001d00720c */ /* 0x000fc60003f64070 */
[--C-:B------:R-:W-:Y:S02]  /*1700*/  @!P0 IMAD.IADD R7, R7, 0x1, -R29.reuse ;  /* 0x0000000107078824 */ /* 0x100fe400078e0a1d */
[----:B------:R-:W-:Y:S01]  /*1710*/  @!P5 IMAD.IADD R8, R8, 0x1, -R29 ;  /* 0x000000010808d824 */ /* 0x000fe200078e0a1d */
[----:B------:R-:W-:Y:S01]  /*1720*/  ISETP.GT.U32.AND P0, PT, R29, R25, PT ;  /* 0x000000191d00720c */ /* 0x000fe20003f04070 */
[----:B------:R-:W-:Y:S02]  /*1730*/  IMAD.MOV.U32 R17, RZ, RZ, R3 ;  /* 0x000000ffff117224 */ /* 0x000fe400078e0003 */
[----:B------:R-:W-:Y:S01]  /*1740*/  @!P1 IMAD.IADD R9, R9, 0x1, -R29 ;  /* 0x0000000109099824 */ /* 0x000fe200078e0a1d */
[----:B------:R-:W-:Y:S01]  /*1750*/  ISETP.GT.U32.AND P1, PT, R29, R7, PT ;  /* 0x000000071d00720c */ /* 0x000fe20003f24070 */
[----:B------:R-:W-:-:S04]  /*1760*/  IMAD.HI.U32 R3, R27, R28, RZ ;  /* 0x0000001c1b037227 */ /* 0x000fc800078e00ff */
[--C-:B------:R-:W-:Y:S01]  /*1770*/  @!P2 IMAD.IADD R11, R11, 0x1, -R29.reuse ;  /* 0x000000010b0ba824 */ /* 0x100fe200078e0a1d */
[C---:B------:R-:W-:Y:S01]  /*1780*/  ISETP.GT.U32.AND P2, PT, R29.reuse, R8, PT ;  /* 0x000000081d00720c */ /* 0x040fe20003f44070 */
[----:B------:R-:W-:Y:S01]  /*1790*/  @!P3 IMAD.IADD R0, R0, 0x1, -R29 ;  /* 0x000000010000b824 */ /* 0x000fe200078e0a1d */
[C---:B------:R-:W-:Y:S01]  /*17a0*/  ISETP.GT.U32.AND P3, PT, R29.reuse, R9, PT ;  /* 0x000000091d00720c */ /* 0x040fe20003f64070 */
[----:B------:R-:W-:Y:S01]  /*17b0*/  IMAD.MOV R3, RZ, RZ, -R3 ;  /* 0x000000ffff037224 */ /* 0x000fe200078e0a03 */
[C---:B------:R-:W-:Y:S01]  /*17c0*/  ISETP.GT.U32.AND P4, PT, R29.reuse, R11, PT ;  /* 0x0000000b1d00720c */ /* 0x040fe20003f84070 */
[C---:B------:R-:W-:Y:S02]  /*17d0*/  IMAD R27, R29.reuse, R4, R5 ;  /* 0x000000041d1b7224 */ /* 0x040fe400078e0205 */
[----:B------:R-:W2:Y:S01]  /*17e0*/  LDL.LU R5, [R1+0xa8c] ;  /* 0x000a8c0001057983 */ /* 0x000ea20000300800 */
[----:B------:R-:W-:-:S03]  /*17f0*/  IMAD R28, R29, R3, R28 ;  /* 0x000000031d1c7224 */ /* 0x000fc600078e021c */
[----:B------:R-:W3:Y:S01]  /*1800*/  LDL.LU R4, [R1+0xa88] ;  /* 0x000a880001047983 */ /* 0x000ee20000300800 */
[----:B------:R-:W-:-:S03]  /*1810*/  @!P0 IMAD.IADD R25, R25, 0x1, -R29 ;  /* 0x0000000119198824 */ /* 0x000fc600078e0a1d */
[----:B------:R-:W4:Y:S01]  /*1820*/  LDL.LU R3, [R1+0xa84] ;  /* 0x000a840001037983 */ /* 0x000f220000300800 */
[--C-:B------:R-:W-:Y:S02]  /*1830*/  @!P1 IMAD.IADD R7, R7, 0x1, -R29.reuse ;  /* 0x0000000107079824 */ /* 0x100fe400078e0a1d */
[--C-:B------:R-:W-:Y:S01]  /*1840*/  @!P2 IMAD.IADD R8, R8, 0x1, -R29.reuse ;  /* 0x000000010808a824 */ /* 0x100fe200078e0a1d */
[----:B------:R-:W-:Y:S01]  /*1850*/  STL [R1+0xa30], R25 ;  /* 0x000a301901007387 */ /* 0x000fe20000100800 */
[--C-:B------:R-:W-:Y:S02]  /*1860*/  @!P3 IMAD.IADD R9, R9, 0x1, -R29.reuse ;  /* 0x000000010909b824 */ /* 0x100fe400078e0a1d */
[----:B------:R-:W-:Y:S01]  /*1870*/  @!P4 IMAD.IADD R11, R11, 0x1, -R29 ;  /* 0x000000010b0bc824 */ /* 0x000fe200078e0a1d */
[----:B------:R0:W-:Y:S04]  /*1880*/  STL [R1+0xc], R7 ;  /* 0x00000c0701007387 */ /* 0x0001e80000100800 */
[----:B0-----:R-:W4:Y:S04]  /*1890*/  LDL.LU R7, [R1+0xa80] ;  /* 0x000a800001077983 */ /* 0x001f280000300800 */
[----:B------:R0:W-:Y:S04]  /*18a0*/  STL [R1+0x8], R8 ;  /* 0x0000080801007387 */ /* 0x0001e80000100800 */
[----:B0-----:R-:W4:Y:S04]  /*18b0*/  LDL.LU R8, [R1+0xa7c] ;  /* 0x000a7c0001087983 */ /* 0x001f280000300800 */
[----:B------:R0:W-:Y:S04]  /*18c0*/  STL [R1+0x4], R9 ;  /* 0x0000040901007387 */ /* 0x0001e80000100800 */
[----:B0-----:R-:W4:Y:S04]  /*18d0*/  LDL.LU R9, [R1+0xa78] ;  /* 0x000a780001097983 */ /* 0x001f280000300800 */
[----:B------:R0:W-:Y:S04]  /*18e0*/  STL [R1], R11 ;  /* 0x0000000b01007387 */ /* 0x0001e80000100800 */
[----:B0-----:R-:W4:Y:S01]  /*18f0*/  LDL.LU R11, [R1+0xa74] ;  /* 0x000a7400010b7983 */ /* 0x001f220000300800 */
[----:B------:R-:W-:-:S02]  /*1900*/  ISETP.GT.U32.AND P6, PT, R29, R2, PT ;  /* 0x000000021d00720c */ /* 0x000fc40003fc4070 */
[C---:B------:R-:W-:Y:S02]  /*1910*/  ISETP.GT.U32.AND P3, PT, R29.reuse, R6, PT ;  /* 0x000000061d00720c */ /* 0x040fe40003f64070 */
[----:B------:R-:W-:-:S09]  /*1920*/  ISETP.GT.U32.AND P5, PT, R29, R0, PT ;  /* 0x000000001d00720c */ /* 0x000fd20003fa4070 */
[--C-:B------:R-:W-:Y:S02]  /*1930*/  @!P6 IMAD.IADD R2, R2, 0x1, -R29.reuse ;  /* 0x000000010202e824 */ /* 0x100fe400078e0a1d */
[----:B------:R-:W-:Y:S02]  /*1940*/  @!P3 IMAD.IADD R6, R6, 0x1, -R29 ;  /* 0x000000010606b824 */ /* 0x000fe400078e0a1d */
[----:B------:R-:W-:Y:S01]  /*1950*/  IMAD.HI.U32 R16, R16, R17, RZ ;  /* 0x0000001110107227 */ /* 0x000fe200078e00ff */
[----:B------:R-:W-:-:S03]  /*1960*/  IABS R25, c[0x0][0x178] ;  /* 0x00005e0000197a13 */ /* 0x000fc60000000000 */
[----:B------:R-:W-:Y:S02]  /*1970*/  @!P5 IMAD.IADD R0, R0, 0x1, -R29 ;  /* 0x000000010000d824 */ /* 0x000fe400078e0a1d */
[----:B------:R-:W-:-:S03]  /*1980*/  IMAD.MOV R16, RZ, RZ, -R16 ;  /* 0x000000ffff107224 */ /* 0x000fc600078e0a10 */
[----:B------:R0:W-:Y:S04]  /*1990*/  STL [R1+0xa48], R0 ;  /* 0x000a480001007387 */ /* 0x0001e80000100800 */
[----:B------:R-:W-:Y:S01]  /*19a0*/  STL [R1+0xa44], R2 ;  /* 0x000a440201007387 */ /* 0x000fe20000100800 */
[----:B0-----:R-:W-:-:S03]  /*19b0*/  IMAD R0, R25, R16, R17 ;  /* 0x0000001019007224 */ /* 0x001fc600078e0211 */
[----:B------:R-:W4:Y:S04]  /*19c0*/  LDL.LU R17, [R1+0xa70] ;  /* 0x000a700001117983 */ /* 0x000f280000300800 */
[----:B------:R-:W4:Y:S04]  /*19d0*/  LDL.LU R16, [R1+0xa6c] ;  /* 0x000a6c0001107983 */ /* 0x000f280000300800 */
[----:B------:R-:W-:Y:S01]  /*19e0*/  STL [R1+0x2c], R0 ;  /* 0x00002c0001007387 */ /* 0x000fe20000100800 */
[C---:B--2---:R-:W-:Y:S02]  /*19f0*/  ISETP.GT.U32.AND P2, PT, R29.reuse, R5, PT ;  /* 0x000000051d00720c */ /* 0x044fe40003f44070 */
[----:B---3--:R-:W-:-:S02]  /*1a00*/  ISETP.GT.U32.AND P1, PT, R29, R4, PT ;  /* 0x000000041d00720c */ /* 0x008fc40003f24070 */
[----:B----4-:R-:W-:-:S09]  /*1a10*/  ISETP.GT.U32.AND P0, PT, R29, R3, PT ;  /* 0x000000031d00720c */ /* 0x010fd20003f04070 */
[--C-:B------:R-:W-:Y:S01]  /*1a20*/  @!P2 IMAD.IADD R5, R5, 0x1, -R29.reuse ;  /* 0x000000010505a824 */ /* 0x100fe200078e0a1d */
[----:B------:R-:W-:Y:S01]  /*1a30*/  ISETP.GT.U32.AND P2, PT, R29, R12, PT ;  /* 0x0000000c1d00720c */ /* 0x000fe20003f44070 */
[--C-:B------:R-:W-:Y:S02]  /*1a40*/  @!P1 IMAD.IADD R4, R4, 0x1, -R29.reuse ;  /* 0x0000000104049824 */ /* 0x100fe400078e0a1d */
[----:B------:R-:W-:Y:S01]  /*1a50*/  @!P0 IMAD.IADD R3, R3, 0x1, -R29 ;  /* 0x0000000103038824 */ /* 0x000fe200078e0a1d */
[----:B------:R-:W-:-:S09]  /*1a60*/  ISETP.GT.U32.AND P0, PT, R29, R10, PT ;  /* 0x0000000a1d00720c */ /* 0x000fd20003f04070 */
[----:B------:R-:W-:Y:S01]  /*1a70*/  @!P2 IMAD.IADD R12, R12, 0x1, -R29 ;  /* 0x000000010c0ca824 */ /* 0x000fe200078e0a1d */
[----:B------:R-:W-:-:S03]  /*1a80*/  ISETP.GT.U32.AND P2, PT, R29, R6, PT ;  /* 0x000000061d00720c */ /* 0x000fc60003f44070 */
[----:B------:R-:W-:Y:S01]  /*1a90*/  @!P0 IMAD.IADD R10, R10, 0x1, -R29 ;  /* 0x000000010a0a8824 */ /* 0x000fe200078e0a1d */
[C---:B------:R-:W-:Y:S02]  /*1aa0*/  ISETP.GT.U32.AND P0, PT, R29.reuse, R4, PT ;  /* 0x000000041d00720c */ /* 0x040fe40003f04070 */
[C---:B------:R-:W-:Y:S02]  /*1ab0*/  ISETP.GT.U32.AND P6, PT, R29.reuse, R9, PT ;  /* 0x000000091d00720c */ /* 0x040fe40003fc4070 */
[----:B------:R-:W-:-:S11]  /*1ac0*/  ISETP.GT.U32.AND P1, PT, R29, R11, PT ;  /* 0x0000000b1d00720c */ /* 0x000fd60003f24070 */
[--C-:B------:R-:W-:Y:S01]  /*1ad0*/  @!P6 IMAD.IADD R9, R9, 0x1, -R29.reuse ;  /* 0x000000010909e824 */ /* 0x100fe200078e0a1d */
[----:B------:R-:W-:Y:S01]  /*1ae0*/  ISETP.GT.U32.AND P6, PT, R29, R3, PT ;  /* 0x000000031d00720c */ /* 0x000fe20003fc4070 */
[----:B------:R-:W-:Y:S01]  /*1af0*/  @!P1 IMAD.IADD R11, R11, 0x1, -R29 ;  /* 0x000000010b0b9824 */ /* 0x000fe200078e0a1d */
[----:B------:R-:W-:-:S11]  /*1b00*/  ISETP.GT.U32.AND P1, PT, R29, R5, PT ;  /* 0x000000051d00720c */ /* 0x000fd60003f24070 */
[--C-:B------:R-:W-:Y:S02]  /*1b10*/  @!P6 IMAD.IADD R3, R3, 0x1, -R29.reuse ;  /* 0x000000010303e824 */ /* 0x100fe400078e0a1d */
[--C-:B------:R-:W-:Y:S02]  /*1b20*/  @!P0 IMAD.IADD R4, R4, 0x1, -R29.reuse ;  /* 0x0000000104048824 */ /* 0x100fe400078e0a1d */
[--C-:B------:R-:W-:Y:S01]  /*1b30*/  @!P2 IMAD.IADD R6, R6, 0x1, -R29.reuse ;  /* 0x000000010606a824 */ /* 0x100fe200078e0a1d */
[----:B------:R-:W-:Y:S01]  /*1b40*/  STL [R1+0xa40], R3 ;  /* 0x000a400301007387 */ /* 0x000fe20000100800 */
[----:B------:R-:W-:-:S03]  /*1b50*/  @!P1 IMAD.IADD R5, R5, 0x1, -R29 ;  /* 0x0000000105059824 */ /* 0x000fc600078e0a1d */
[----:B------:R-:W-:Y:S04]  /*1b60*/  STL [R1+0xa4c], R4 ;  /* 0x000a4c0401007387 */ /* 0x000fe80000100800 */
[----:B------:R-:W-:Y:S04]  /*1b70*/  STL [R1+0xa34], R5 ;  /* 0x000a340501007387 */ /* 0x000fe80000100800 */
[----:B------:R0:W-:Y:S04]  /*1b80*/  STL [R1+0xa38], R6 ;  /* 0x000a380601007387 */ /* 0x0001e80000100800 */
[----:B0-----:R-:W2:Y:S01]  /*1b90*/  LDL R6, [R1+0x8dc] ;  /* 0x0008dc0001067983 */ /* 0x001ea20000100800 */
[----:B------:R-:W-:-:S02]  /*1ba0*/  ISETP.GT.U32.AND P4, PT, R29, R7, PT ;  /* 0x000000071d00720c */ /* 0x000fc40003f84070 */
[----:B------:R-:W-:-:S11]  /*1bb0*/  ISETP.GT.U32.AND P3, PT, R29, R13, PT ;  /* 0x0000000d1d00720c */ /* 0x000fd60003f64070 */
[--C-:B------:R-:W-:Y:S02]  /*1bc0*/  @!P4 IMAD.IADD R7, R7, 0x1, -R29.reuse ;  /* 0x000000010707c824 */ /* 0x100fe400078e0a1d */
[----:B------:R-:W-:-:S03]  /*1bd0*/  @!P3 IMAD.IADD R13, R13, 0x1, -R29 ;  /* 0x000000010d0db824 */ /* 0x000fc600078e0a1d */
[----:B------:R-:W-:-:S13]  /*1be0*/  ISETP.GT.U32.AND P3, PT, R29, R7, PT ;  /* 0x000000071d00720c */ /* 0x000fda0003f64070 */
[----:B------:R-:W-:Y:S01]  /*1bf0*/  @!P3 IMAD.IADD R7, R7, 0x1, -R29 ;  /* 0x000000010707b824 */ /* 0x000fe200078e0a1d */
[C---:B------:R-:W-:Y:S01]  /*1c00*/  ISETP.GT.U32.AND P5, PT, R29.reuse, R8, PT ;  /* 0x000000081d00720c */ /* 0x040fe20003fa4070 */
[----:B--2---:R-:W-:Y:S04]  /*1c10*/  STL [R1+0xa5c], R6 ;  /* 0x000a5c0601007387 */ /* 0x004fe80000100800 */
[----:B------:R0:W-:Y:S04]  /*1c20*/  STL [R1+0xa3c], R7 ;  /* 0x000a3c0701007387 */ /* 0x0001e80000100800 */
[----:B0-----:R-:W2:Y:S01]  /*1c30*/  LDL.LU R7, [R1+0x28] ;  /* 0x0000280001077983 */ /* 0x001ea20000300800 */
[----:B------:R-:W-:-:S03]  /*1c40*/  ISETP.GT.U32.AND P4, PT, R29, R14, PT ;  /* 0x0000000e1d00720c */ /* 0x000fc60003f84070 */
[----:B------:R-:W-:Y:S01]  /*1c50*/  @!P5 IMAD.IADD R8, R8, 0x1, -R29 ;  /* 0x000000010808d824 */ /* 0x000fe200078e0a1d */
[----:B------:R-:W-:-:S09]  /*1c60*/  ISETP.GT.U32.AND P6, PT, R29, R9, PT ;  /* 0x000000091d00720c */ /* 0x000fd20003fc4070 */
[----:B------:R-:W-:Y:S01]  /*1c70*/  @!P4 IMAD.IADD R14, R14, 0x1, -R29 ;  /* 0x000000010e0ec824 */ /* 0x000fe200078e0a1d */
[----:B------:R-:W-:-:S03]  /*1c80*/  ISETP.GT.U32.AND P4, PT, R29, R8, PT ;  /* 0x000000081d00720c */ /* 0x000fc60003f84070 */
[----:B------:R-:W-:-:S10]  /*1c90*/  @!P6 IMAD.IADD R9, R9, 0x1, -R29 ;  /* 0x000000010909e824 */ /* 0x000fd400078e0a1d */
[--C-:B------:R-:W-:Y:S01]  /*1ca0*/  @!P4 IMAD.IADD R8, R8, 0x1, -R29.reuse ;  /* 0x000000010808c824 */ /* 0x100fe200078e0a1d */
[C---:B------:R-:W-:Y:S01]  /*1cb0*/  ISETP.GT.U32.AND P5, PT, R29.reuse, R15, PT ;  /* 0x0000000f1d00720c */ /* 0x040fe20003fa4070 */
[----:B------:R-:W0:Y:S01]  /*1cc0*/  S2R R25, SR_TID.X ;  /* 0x0000000000197919 */ /* 0x000e220000002100 */
[C---:B------:R-:W-:Y:S02]  /*1cd0*/  ISETP.GT.U32.AND P0, PT, R29.reuse, R10, PT ;  /* 0x0000000a1d00720c */ /* 0x040fe40003f04070 */
[C---:B------:R-:W-:Y:S02]  /*1ce0*/  ISETP.GT.U32.AND P1, PT, R29.reuse, R11, PT ;  /* 0x0000000b1d00720c */ /* 0x040fe40003f24070 */
[C---:B------:R-:W-:Y:S02]  /*1cf0*/  ISETP.GT.U32.AND P2, PT, R29.reuse, R12, PT ;  /* 0x0000000c1d00720c */ /* 0x040fe40003f44070 */
[----:B------:R-:W-:Y:S01]  /*1d00*/  ISETP.GT.U32.AND P3, PT, R29, R13, PT ;  /* 0x0000000d1d00720c */ /* 0x000fe20003f64070 */
[----:B--2---:R-:W-:Y:S04]  /*1d10*/  STL [R1+0xa60], R7 ;  /* 0x000a600701007387 */ /* 0x004fe80000100800 */
[----:B------:R-:W-:Y:S04]  /*1d20*/  STL [R1+0xa50], R8 ;  /* 0x000a500801007387 */ /* 0x000fe80000100800 */
[----:B------:R1:W-:Y:S04]  /*1d30*/  STL [R1+0xa54], R9 ;  /* 0x000a540901007387 */ /* 0x0003e80000100800 */
[----:B-1----:R-:W2:Y:S01]  /*1d40*/  LDL.LU R9, [R1+0x2c] ;  /* 0x00002c0001097983 */ /* 0x002ea20000300800 */
[--C-:B------:R-:W-:Y:S01]  /*1d50*/  @!P5 IMAD.IADD R15, R15, 0x1, -R29.reuse ;  /* 0x000000010f0fd824 */ /* 0x100fe200078e0a1d */
[C---:B------:R-:W-:Y:S01]  /*1d60*/  ISETP.GT.U32.AND P4, PT, R29.reuse, R14, PT ;  /* 0x0000000e1d00720c */ /* 0x040fe20003f84070 */
[--C-:B------:R-:W-:Y:S01]  /*1d70*/  @!P0 IMAD.IADD R10, R10, 0x1, -R29.reuse ;  /* 0x000000010a0a8824 */ /* 0x100fe200078e0a1d */
[----:B------:R-:W-:Y:S01]  /*1d80*/  ISETP.GT.U32.AND P6, PT, R29, R16, PT ;  /* 0x000000101d00720c */ /* 0x000fe20003fc4070 */
[--C-:B------:R-:W-:Y:S01]  /*1d90*/  @!P1 IMAD.IADD R11, R11, 0x1, -R29.reuse ;  /* 0x000000010b0b9824 */ /* 0x100fe200078e0a1d */
[C---:B------:R-:W-:Y:S01]  /*1da0*/  ISETP.GT.U32.AND P5, PT, R29.reuse, R15, PT ;  /* 0x0000000f1d00720c */ /* 0x040fe20003fa4070 */
[--C-:B------:R-:W-:Y:S01]  /*1db0*/  @!P2 IMAD.IADD R12, R12, 0x1, -R29.reuse ;  /* 0x000000010c0ca824 */ /* 0x100fe200078e0a1d */
[----:B------:R-:W-:Y:S01]  /*1dc0*/  ISETP.GT.U32.AND P0, PT, R29, R17, PT ;  /* 0x000000111d00720c */ /* 0x000fe20003f04070 */
[----:B------:R-:W-:Y:S01]  /*1dd0*/  @!P3 IMAD.IADD R13, R13, 0x1, -R29 ;  /* 0x000000010d0db824 */ /* 0x000fe200078e0a1d */
[----:B------:R-:W-:-:S02]  /*1de0*/  ISETP.GT.U32.AND P1, PT, R29, R18, PT ;  /* 0x000000121d00720c */ /* 0x000fc40003f24070 */
[C---:B------:R-:W-:Y:S02]  /*1df0*/  ISETP.GT.U32.AND P2, PT, R29.reuse, R19, PT ;  /* 0x000000131d00720c */ /* 0x040fe40003f44070 */
[C---:B------:R-:W-:Y:S01]  /*1e00*/  ISETP.GT.U32.AND P3, PT, R29.reuse, R20, PT ;  /* 0x000000141d00720c */ /* 0x040fe20003f64070 */
[--C-:B------:R-:W-:Y:S01]  /*1e10*/  @!P4 IMAD.IADD R14, R14, 0x1, -R29.reuse ;  /* 0x000000010e0ec824 */ /* 0x100fe200078e0a1d */
[----:B------:R-:W-:Y:S02]  /*1e20*/  ISETP.GT.U32.AND P4, PT, R29, R21, PT ;  /* 0x000000151d00720c */ /* 0x000fe40003f84070 */
[----:B0-----:R-:W-:Y:S01]  /*1e30*/  LOP3.LUT R25, R25, 0x7, RZ, 0xc0, !PT ;  /* 0x0000000719197812 */ /* 0x001fe200078ec0ff */
        /* <DEDUP_REMOVED lines=8> */
[--C-:B------:R-:W-:Y:S01]  /*1ec0*/  @!P2 IMAD.IADD R19, R19, 0x1, -R29.reuse ;  /* 0x000000011313a824 */ /* 0x100fe200078e0a1d */
[C---:B------:R-:W-:Y:S01]  /*1ed0*/  ISETP.GT.U32.AND P2, PT, R29.reuse, R27, PT ;  /* 0x0000001b1d00720c */ /* 0x040fe20003f44070 */
[----:B------:R-:W-:Y:S01]  /*1ee0*/  @!P3 IMAD.IADD R20, R20, 0x1, -R29 ;  /* 0x000000011414b824 */ /* 0x000fe200078e0a1d */
[----:B------:R-:W-:Y:S01]  /*1ef0*/  ISETP.GT.U32.AND P3, PT, R29, R28, PT ;  /* 0x0000001c1d00720c */ /* 0x000fe20003f64070 */
[----:B------:R-:W-:-:S02]  /*1f00*/  IMAD R6, R25, 0x110, RZ ;  /* 0x0000011019067824 */ /* 0x000fc400078e02ff */
[----:B------:R-:W0:Y:S01]  /*1f10*/  S2R R25, SR_TID.X ;  /* 0x0000000000197919 */ /* 0x000e220000002100 */
[----:B------:R-:W-:-:S03]  /*1f20*/  @!P4 IMAD.IADD R21, R21, 0x1, -R29 ;  /* 0x000000011515c824 */ /* 0x000fc600078e0a1d */
[----:B------:R1:W-:Y:S01]  /*1f30*/  STL [R1+0xa58], R10 ;  /* 0x000a580a01007387 */ /* 0x0003e20000100800 */
[----:B------:R-:W-:-:S03]  /*1f40*/  @!P5 IMAD.IADD R22, R22, 0x1, -R29 ;  /* 0x000000011616d824 */ /* 0x000fc600078e0a1d */
[----:B------:R-:W-:Y:S01]  /*1f50*/  STL [R1+0xa64], R11 ;  /* 0x000a640b01007387 */ /* 0x000fe20000100800 */
[--C-:B------:R-:W-:Y:S01]  /*1f60*/  @!P6 IMAD.IADD R23, R23, 0x1, -R29.reuse ;  /* 0x000000011717e824 */ /* 0x100fe200078e0a1d */
[C---:B------:R-:W-:Y:S01]  /*1f70*/  ISETP.GT.U32.AND P5, PT, R29.reuse, R16, PT ;  /* 0x000000101d00720c */ /* 0x040fe20003fa4070 */
[--C-:B------:R-:W-:Y:S01]  /*1f80*/  @!P0 IMAD.IADD R24, R24, 0x1, -R29.reuse ;  /* 0x0000000118188824 */ /* 0x100fe200078e0a1d */
[----:B------:R3:W-:Y:S01]  /*1f90*/  STL [R1+0xa68], R12 ;  /* 0x000a680c01007387 */ /* 0x0007e20000100800 */
[----:B-1----:R-:W-:Y:S01]  /*1fa0*/  IABS R10, c[0x0][0x178] ;  /* 0x00005e00000a7a13 */ /* 0x002fe20000000000 */
[--C-:B------:R-:W-:Y:S01]  /*1fb0*/  @!P1 IMAD.IADD R26, R26, 0x1, -R29.reuse ;  /* 0x000000011a1a9824 */ /* 0x100fe200078e0a1d */
[----:B------:R-:W-:Y:S01]  /*1fc0*/  ISETP.GT.U32.AND P6, PT, R29, R17, PT ;  /* 0x000000111d00720c */ /* 0x000fe20003fc4070 */
[--C-:B------:R-:W-:Y:S01]  /*1fd0*/  @!P2 IMAD.IADD R27, R27, 0x1, -R29.reuse ;  /* 0x000000011b1ba824 */ /* 0x100fe200078e0a1d */
[C---:B------:R-:W-:Y:S01]  /*1fe0*/  ISETP.GT.U32.AND P0, PT, R29.reuse, R18, PT ;  /* 0x000000121d00720c */ /* 0x040fe20003f04070 */
[----:B------:R-:W-:Y:S01]  /*1ff0*/  @!P3 IMAD.IADD R28, R28, 0x1, -R29 ;  /* 0x000000011c1cb824 */ /* 0x000fe200078e0a1d */
[C---:B------:R-:W-:Y:S01]  /*2000*/  ISETP.GT.U32.AND P1, PT, R29.reuse, R19, PT ;  /* 0x000000131d00720c */ /* 0x040fe20003f24070 */
[----:B------:R-:W4:Y:S01]  /*2010*/  LDL R5, [R1+0x914] ;  /* 0x0009140001057983 */ /* 0x000f220000100800 */
[----:B---3--:R-:W-:Y:S01]  /*2020*/  IMAD.MOV.U32 R12, RZ, RZ, c[0x0][0x180] ;  /* 0x00006000ff0c7624 */ /* 0x008fe200078e00ff */
[----:B------:R-:W-:-:S02]  /*2030*/  ISETP.GT.U32.AND P2, PT, R29, R20, PT ;  /* 0x000000141d00720c */ /* 0x000fc40003f44070 */
[----:B------:R-:W-:Y:S01]  /*2040*/  ISETP.GT.U32.AND P3, PT, R29, R21, PT ;  /* 0x000000151d00720c */ /* 0x000fe20003f64070 */
[--C-:B------:R-:W-:Y:S01]  /*2050*/  @!P5 IMAD.IADD R16, R16, 0x1, -R29.reuse ;  /* 0x000000011010d824 */ /* 0x100fe200078e0a1d */
[----:B------:R-:W-:Y:S01]  /*2060*/  IADD3 R12, R12, 0x7f, RZ ;  /* 0x0000007f0c0c7810 */ /* 0x000fe20007ffe0ff */
[----:B0-----:R-:W-:Y:S01]  /*2070*/  IMAD.SHL.U32 R7, R25, 0x2, RZ ;  /* 0x0000000219077824 */ /* 0x001fe200078e00ff */
[----:B------:R-:W3:Y:S02]  /*2080*/  LDL R4, [R1+0x920] ;  /* 0x0009200001047983 */ /* 0x000ee40000100800 */
[----:B------:R-:W-:Y:S01]  /*2090*/  SHF.R.S32.HI R11, RZ, 0x1f, R12 ;  /* 0x0000001fff0b7819 */ /* 0x000fe2000001140c */
[--C-:B------:R-:W-:Y:S01]  /*20a0*/  @!P6 IMAD.IADD R17, R17, 0x1, -R29.reuse ;  /* 0x000000011111e824 */ /* 0x100fe200078e0a1d */
[----:B------:R-:W-:Y:S01]  /*20b0*/  ISETP.GT.U32.AND P5, PT, R29, R23, PT ;  /* 0x000000171d00720c */ /* 0x000fe20003fa4070 */
[--C-:B------:R-:W-:Y:S01]  /*20c0*/  @!P0 IMAD.IADD R18, R18, 0x1, -R29.reuse ;  /* 0x0000000112128824 */ /* 0x100fe200078e0a1d */
[----:B------:R-:W-:Y:S01]  /*20d0*/  LEA.HI R11, R11, R12, RZ, 0x7 ;  /* 0x0000000c0b0b7211 */ /* 0x000fe200078f38ff */
[--C-:B------:R-:W-:Y:S01]  /*20e0*/  @!P1 IMAD.IADD R19, R19, 0x1, -R29.reuse ;  /* 0x0000000113139824 */ /* 0x100fe200078e0a1d */
[C---:B------:R-:W-:Y:S01]  /*20f0*/  ISETP.GT.U32.AND P0, PT, R29.reuse, R24, PT ;  /* 0x000000181d00720c */ /* 0x040fe20003f04070 */
[--C-:B------:R-:W-:Y:S01]  /*2100*/  @!P2 IMAD.IADD R20, R20, 0x1, -R29.reuse ;  /* 0x000000011414a824 */ /* 0x100fe200078e0a1d */
[----:B------:R-:W-:Y:S01]  /*2110*/  ISETP.GT.U32.AND P1, PT, R29, R26, PT ;  /* 0x0000001a1d00720c */ /* 0x000fe20003f24070 */
[----:B------:R-:W-:Y:S01]  /*2120*/  @!P3 IMAD.IADD R21, R21, 0x1, -R29 ;  /* 0x000000011515b824 */ /* 0x000fe200078e0a1d */
[C---:B------:R-:W-:Y:S01]  /*2130*/  ISETP.GT.U32.AND P2, PT, R29.reuse, R27, PT ;  /* 0x0000001b1d00720c */ /* 0x040fe20003f44070 */
[----:B------:R-:W3:Y:S01]  /*2140*/  LDL R8, [R1+0x92c] ;  /* 0x00092c0001087983 */ /* 0x000ee20000100800 */
[----:B------:R-:W-:-:S03]  /*2150*/  ISETP.GT.U32.AND P6, PT, R29, R28, PT ;  /* 0x0000001c1d00720c */ /* 0x000fc60003fc4070 */
[----:B------:R-:W3:Y:S01]  /*2160*/  LDL R0, [R1+0x938] ;  /* 0x0009380001007983 */ /* 0x000ee20000100800 */
[----:B------:R-:W-:-:S03]  /*2170*/  LOP3.LUT R6, R6, 0x30, R7, 0x78, !PT ;  /* 0x0000003006067812 */ /* 0x000fc600078e7807 */
[----:B------:R-:W3:Y:S04]  /*2180*/  LDL R3, [R1+0x954] ;  /* 0x0009540001037983 */ /* 0x000ee80000100800 */
[----:B------:R-:W3:Y:S01]  /*2190*/  LDL R2, [R1+0x94c] ;  /* 0x00094c0001027983 */ /* 0x000ee20000100800 */
[----:B--2---:R-:W-:-:S13]  /*21a0*/  ISETP.GT.U32.AND P4, PT, R10, R9, PT ;  /* 0x000000090a00720c */ /* 0x004fda0003f84070 */
[----:B------:R-:W-:Y:S01]  /*21b0*/  @!P4 IMAD.IADD R9, R9, 0x1, -R10 ;  /* 0x000000010909c824 */ /* 0x000fe200078e0a0a */
[----:B------:R-:W-:Y:S01]  /*21c0*/  ISETP.GT.U32.AND P4, PT, R29, R22, PT ;  /* 0x000000161d00720c */ /* 0x000fe20003f84070 */
[----:B------:R-:W-:Y:S02]  /*21d0*/  IMAD.SHL.U32 R29, R25, 0x40, RZ ;  /* 0x00000040191d7824 */ /* 0x000fe400078e00ff */
[----:B------:R-:W2:Y:S04]  /*21e0*/  LDL R25, [R1+0x950] ;  /* 0x0009500001197983 */ /* 0x000ea80000100800 */
[----:B------:R-:W2:Y:S04]  /*21f0*/  LDL.LU R12, [R1+0xa68] ;  /* 0x000a6800010c7983 */ /* 0x000ea80000300800 */
[----:B------:R-:W2:Y:S04]  /*2200*/  LDL.LU R11, [R1+0xa64] ;  /* 0x000a6400010b7983 */ /* 0x000ea80000300800 */
[----:B------:R-:W2:Y:S04]  /*2210*/  LDL.LU R7, [R1+0xa60] ;  /* 0x000a600001077983 */ /* 0x000ea80000300800 */
[----:B------:R-:W3:Y:S01]  /*2220*/  LDL.LU R6, [R1+0xa5c] ;  /* 0x000a5c0001067983 */ /* 0x000ee20000300800 */
[----:B--2---:R-:W-:-:S02]  /*2230*/  LOP3.LUT R7, R7, 0x400, R29, 0xf8, !PT ;  /* 0x0000040007077812 */ /* 0x004fc400078ef81d */
[----:B------:R-:W-:-:S03]  /*2240*/  IABS R29, c[0x0][0x17c] ;  /* 0x00005f00001d7a13 */ /* 0x000fc60000000000 */
[----:B------:R0:W-:Y:S02]  /*2250*/  STL [R1+0x134], R7 ;  /* 0x0001340701007387 */ /* 0x0001e40000100800 */
[--C-:B------:R-:W-:Y:S02]  /*2260*/  @!P4 IMAD.IADD R22, R22, 0x1, -R29.reuse ;  /* 0x000000011616c824 */ /* 0x100fe400078e0a1d */
[----:B------:R-:W-:Y:S02]  /*2270*/  @!P5 IMAD.IADD R23, R23, 0x1, -R29 ;  /* 0x000000011717d824 */ /* 0x000fe400078e0a1d */
[----:B------:R-:W2:Y:S01]  /*2280*/  LDL R29, [R1+0x8f0] ;  /* 0x0008f000011d7983 */ /* 0x000ea20000100800 */
[----:B------:R-:W-:Y:S02]  /*2290*/  ISETP.GT.U32.AND P3, PT, R10, R9, PT ;  /* 0x000000090a00720c */ /* 0x000fe40003f64070 */
[----:B---3--:R-:W-:Y:S01]  /*22a0*/  ISETP.GE.AND P4, PT, R6, RZ, PT ;  /* 0x000000ff0600720c */ /* 0x008fe20003f86270 */
[----:B0-----:R-:W3:Y:S04]  /*22b0*/  LDL R7, [R1+0x944] ;  /* 0x0009440001077983 */ /* 0x001ee80000100800 */
[----:B------:R-:W3:Y:S06]  /*22c0*/  LDL R6, [R1+0x948] ;  /* 0x0009480001067983 */ /* 0x000eec0000100800 */
[----:B------:R-:W-:Y:S01]  /*22d0*/  @!P3 IMAD.IADD R9, R9, 0x1, -R10 ;  /* 0x000000010909b824 */ /* 0x000fe200078e0a0a */
[----:B------:R-:W-:-:S02]  /*22e0*/  ISETP.GE.AND P3, PT, R4, RZ, PT ;  /* 0x000000ff0400720c */ /* 0x000fc40003f66270 */
[----:B--2---:R-:W-:Y:S02]  /*22f0*/  ISETP.GE.AND P5, PT, R29, RZ, PT ;  /* 0x000000ff1d00720c */ /* 0x004fe40003fa6270 */
[----:B------:R-:W-:-:S05]  /*2300*/  IABS R29, c[0x0][0x17c] ;  /* 0x00005f00001d7a13 */ /* 0x000fca0000000000 */
[--C-:B------:R-:W-:Y:S01]  /*2310*/  @!P0 IMAD.IADD R24, R24, 0x1, -R29.reuse ;  /* 0x0000000118188824 */ /* 0x100fe200078e0a1d */
[----:B----4-:R-:W-:Y:S01]  /*2320*/  ISETP.GE.AND P0, PT, R5, RZ, PT ;  /* 0x000000ff0500720c */ /* 0x010fe20003f06270 */
[--C-:B------:R-:W-:Y:S01]  /*2330*/  @!P1 IMAD.IADD R26, R26, 0x1, -R29.reuse ;  /* 0x000000011a1a9824 */ /* 0x100fe200078e0a1d */
[----:B------:R-:W2:Y:S01]  /*2340*/  LDL R5, [R1+0x940] ;  /* 0x0009400001057983 */ /* 0x000ea20000100800 */
[--C-:B------:R-:W-:Y:S02]  /*2350*/  @!P2 IMAD.IADD R27, R27, 0x1, -R29.reuse ;  /* 0x000000011b1ba824 */ /* 0x100fe400078e0a1d */
[----:B------:R-:W-:Y:S02]  /*2360*/  @!P6 IMAD.IADD R28, R28, 0x1, -R29 ;  /* 0x000000011c1ce824 */ /* 0x000fe400078e0a1d */
[----:B------:R-:W4:Y:S04]  /*2370*/  LDL R29, [R1+0x93c] ;  /* 0x00093c00011d7983 */ /* 0x000f280000100800 */
[----:B------:R-:W2:Y:S01]  /*2380*/  LDL.LU R10, [R1+0xa58] ;  /* 0x000a5800010a7983 */ /* 0x000ea20000300800 */
[----:B------:R-:W-:-:S03]  /*2390*/  ISETP.GE.AND P2, PT, R8, RZ, PT ;  /* 0x000000ff0800720c */ /* 0x000fc60003f46270 */
[----:B------:R0:W-:Y:S01]  /*23a0*/  STL [R1+0x2c], R9 ;  /* 0x00002c0901007387 */ /* 0x0001e20000100800 */
[----:B------:R-:W-:-:S03]  /*23b0*/  ISETP.GE.AND P1, PT, R0, RZ, PT ;  /* 0x000000ff0000720c */ /* 0x000fc60003f26270 */
[----:B0-----:R-:W2:Y:S04]  /*23c0*/  LDL.LU R9, [R1+0xa54] ;  /* 0x000a540001097983 */ /* 0x001ea80000300800 */
[----:B------:R-:W2:Y:S04]  /*23d0*/  LDL.LU R4, [R1+0xc] ;  /* 0x00000c0001047983 */ /* 0x000ea80000300800 */
[----:B------:R-:W3:Y:S04]  /*23e0*/  LDL.LU R8, [R1+0xa50] ;  /* 0x000a500001087983 */ /* 0x000ee80000300800 */
[----:B------:R-:W3:Y:S01]  /*23f0*/  LDL.LU R0, [R1+0x8] ;  /* 0x0000080001007983 */ /* 0x000ee20000300800 */
[----:B--2---:R-:W-:Y:S01]  /*2400*/  @!P4 IMAD.MOV R4, RZ, RZ, -R4 ;  /* 0x000000ffff04c224 */ /* 0x004fe200078e0a04 */
[----:B------:R-:W-:-:S04]  /*2410*/  ISETP.GE.AND P4, PT, R3, RZ, PT ;  /* 0x000000ff0300720c */ /* 0x000fc80003f86270 */
[----:B------:R0:W-:Y:S01]  /*2420*/  STL [R1+0x18], R4 ;  /* 0x0000180401007387 */ /* 0x0001e20000100800 */
[----:B---3--:R-:W-:Y:S01]  /*2430*/  @!P5 IMAD.MOV R0, RZ, RZ, -R0 ;  /* 0x000000ffff00d224 */ /* 0x008fe200078e0a00 */
[----:B------:R-:W-:Y:S02]  /*2440*/  ISETP.GE.AND P5, PT, R2, RZ, PT ;  /* 0x000000ff0200720c */ /* 0x000fe40003fa6270 */
[----:B0-----:R-:W2:Y:S04]  /*2450*/  LDL.LU R4, [R1+0xa4c] ;  /* 0x000a4c0001047983 */ /* 0x001ea80000300800 */
[----:B------:R-:W3:Y:S04]  /*2460*/  LDL.LU R3, [R1+0x4] ;  /* 0x0000040001037983 */ /* 0x000ee80000300800 */
[----:B------:R0:W-:Y:S04]  /*2470*/  STL [R1+0x14], R0 ;  /* 0x0000140001007387 */ /* 0x0001e80000100800 */
[----:B0-----:R-:W2:Y:S04]  /*2480*/  LDL.LU R0, [R1+0xa48] ;  /* 0x000a480001007983 */ /* 0x001ea80000300800 */
[----:B------:R-:W2:Y:S01]  /*2490*/  LDL.LU R2, [R1] ;  /* 0x0000000001027983 */ /* 0x000ea20000300800 */
[----:B---3--:R-:W-:Y:S01]  /*24a0*/  @!P0 IMAD.MOV R3, RZ, RZ, -R3 ;  /* 0x000000ffff038224 */ /* 0x008fe200078e0a03 */
[----:B------:R-:W-:-:S02]  /*24b0*/  ISETP.GE.AND P0, PT, R25, RZ, PT ;  /* 0x000000ff1900720c */ /* 0x000fc40003f06270 */
[----:B------:R-:W3:Y:S04]  /*24c0*/  LDL R25, [R1+0x924] ;  /* 0x0009240001197983 */ /* 0x000ee80000100800 */
[----:B------:R0:W-:Y:S01]  /*24d0*/  STL [R1+0x10], R3 ;  /* 0x0000100301007387 */ /* 0x0001e20000100800 */
[----:B--2---:R-:W-:Y:S02]  /*24e0*/  @!P3 IMAD.MOV R2, RZ, RZ, -R2 ;  /* 0x000000ffff02b224 */ /* 0x004fe400078e0a02 */
[----:B0-----:R-:W-:Y:S02]  /*24f0*/  IMAD.MOV.U32 R3, RZ, RZ, R0 ;  /* 0x000000ffff037224 */ /* 0x001fe400078e0000 */
[----:B------:R-:W2:Y:S04]  /*2500*/  LDL R0, [R1+0x930] ;  /* 0x0009300001007983 */ /* 0x000ea80000100800 */
[----:B------:R0:W-:Y:S04]  /*2510*/  STL [R1+0xc], R2 ;  /* 0x00000c0201007387 */ /* 0x0001e80000100800 */
[----:B0-----:R-:W2:Y:S01]  /*2520*/  LDL.LU R2, [R1+0xa44] ;  /* 0x000a440001027983 */ /* 0x001ea20000300800 */
[----:B------:R-:W-:Y:S01]  /*2530*/  @!P2 IMAD.MOV R3, RZ, RZ, -R3 ;  /* 0x000000ffff03a224 */ /* 0x000fe200078e0a03 */
[----:B------:R-:W-:Y:S01]  /*2540*/  ISETP.GE.AND P3, PT, R7, RZ, PT ;  /* 0x000000ff0700720c */ /* 0x000fe20003f66270 */
[----:B--2---:R-:W-:-:S02]  /*2550*/  IMAD.MOV.U32 R7, RZ, RZ, R2 ;  /* 0x000000ffff077224 */ /* 0x004fc400078e0002 */
[----:B------:R-:W2:Y:S04]  /*2560*/  LDL R2, [R1+0x928] ;  /* 0x0009280001027983 */ /* 0x000ea80000100800 */
[----:B------:R0:W-:Y:S04]  /*2570*/  STL [R1+0x8], R3 ;  /* 0x0000080301007387 */ /* 0x0001e80000100800 */
[----:B0-----:R-:W2:Y:S01]  /*2580*/  LDL.LU R3, [R1+0xa40] ;  /* 0x000a400001037983 */ /* 0x001ea20000300800 */
[----:B------:R-:W-:Y:S01]  /*2590*/  ISETP.GE.AND P2, PT, R6, RZ, PT ;  /* 0x000000ff0600720c */ /* 0x000fe20003f46270 */
[----:B------:R-:W-:Y:S01]  /*25a0*/  @!P1 IMAD.MOV R7, RZ, RZ, -R7 ;  /* 0x000000ffff079224 */ /* 0x000fe200078e0a07 */
[----:B----4-:R-:W-:Y:S01]  /*25b0*/  ISETP.GE.AND P1, PT, R29, RZ, PT ;  /* 0x000000ff1d00720c */ /* 0x010fe20003f26270 */
[----:B------:R-:W-:-:S03]  /*25c0*/  IMAD.MOV.U32 R29, RZ, RZ, R4 ;  /* 0x000000ffff1d7224 */ /* 0x000fc600078e0004 */
[----:B------:R0:W-:Y:S04]  /*25d0*/  STL [R1+0x4], R7 ;  /* 0x0000040701007387 */ /* 0x0001e80000100800 */
[----:B0-----:R-:W4:Y:S04]  /*25e0*/  LDL.LU R7, [R1+0xa3c] ;  /* 0x000a3c0001077983 */ /* 0x001f280000300800 */
[----:B------:R-:W3:Y:S01]  /*25f0*/  LDL R4, [R1+0x934] ;  /* 0x0009340001047983 */ /* 0x000ee20000100800 */
[----:B--2---:R-:W-:-:S03]  /*2600*/  IMAD.MOV.U32 R6, RZ, RZ, R3 ;  /* 0x000000ffff067224 */ /* 0x004fc600078e0003 */
[----:B------:R-:W2:Y:S01]  /*2610*/  LDL R3, [R1+0x91c] ;  /* 0x00091c0001037983 */ /* 0x000ea20000100800 */
[----:B------:R-:W-:Y:S01]  /*2620*/  @!P4 IMAD.MOV R6, RZ, RZ, -R6 ;  /* 0x000000ffff06c224 */ /* 0x000fe200078e0a06 */
[----:B------:R-:W-:-:S04]  /*2630*/  ISETP.GE.AND P4, PT, R5, RZ, PT ;  /* 0x000000ff0500720c */ /* 0x000fc80003f86270 */
[----:B------:R0:W-:Y:S04]  /*2640*/  STL [R1], R6 ;  /* 0x0000000601007387 */ /* 0x0001e80000100800 */
[----:B0-----:R-:W2:Y:S04]  /*2650*/  LDL.LU R6, [R1+0xa38] ;  /* 0x000a380001067983 */ /* 0x001ea80000300800 */
[----:B------:R-:W2:Y:S01]  /*2660*/  LDL.LU R5, [R1+0xa34] ;  /* 0x000a340001057983 */ /* 0x000ea20000300800 */
[----:B------:R-:W-:Y:S01]  /*2670*/  @!P5 IMAD.MOV R29, RZ, RZ, -R29 ;  /* 0x000000ffff1dd224 */ /* 0x000fe200078e0a1d */
[----:B------:R-:W-:-:S04]  /*2680*/  ISETP.GE.AND P5, PT, R0, RZ, PT ;  /* 0x000000ff0000720c */ /* 0x000fc80003fa6270 */
[----:B------:R0:W-:Y:S04]  /*2690*/  STL [R1+0xa20], R29 ;  /* 0x000a201d01007387 */ /* 0x0001e80000100800 */
[----:B------:R-:W4:Y:S04]  /*26a0*/  LDL R0, [R1+0x904] ;  /* 0x0009040001007983 */ /* 0x000f280000100800 */
[----:B0-----:R-:W4:Y:S01]  /*26b0*/  LDL R29, [R1+0x910] ;  /* 0x00091000011d7983 */ /* 0x001f220000100800 */
[----:B--2---:R-:W-:Y:S01]  /*26c0*/  @!P0 IMAD.MOV R5, RZ, RZ, -R5 ;  /* 0x000000ffff058224 */ /* 0x004fe200078e0a05 */
[----:B---3--:R-:W-:-:S04]  /*26d0*/  ISETP.GE.AND P0, PT, R4, RZ, PT ;  /* 0x000000ff0400720c */ /* 0x008fc80003f06270 */
[----:B------:R0:W-:Y:S04]  /*26e0*/  STL [R1+0xa24], R5 ;  /* 0x000a240501007387 */ /* 0x0001e80000100800 */
[----:B------:R-:W2:Y:S01]  /*26f0*/  LDL R4, [R1+0x908] ;  /* 0x0009080001047983 */ /* 0x000ea20000100800 */
[----:B------:R-:W-:-:S03]  /*2700*/  @!P3 IMAD.MOV R6, RZ, RZ, -R6 ;  /* 0x000000ffff06b224 */ /* 0x000fc600078e0a06 */
[----:B0-----:R-:W3:Y:S04]  /*2710*/  LDL R5, [R1+0x90c] ;  /* 0x00090c0001057983 */ /* 0x001ee80000100800 */
[----:B------:R0:W-:Y:S04]  /*2720*/  STL [R1+0xa28], R6 ;  /* 0x000a280601007387 */ /* 0x0001e80000100800 */
[----:B0-----:R-:W3:Y:S01]  /*2730*/  LDL R6, [R1+0x918] ;  /* 0x0009180001067983 */ /* 0x001ee20000100800 */
[----:B----4-:R-:W-:Y:S01]  /*2740*/  @!P2 IMAD.MOV R7, RZ, RZ, -R7 ;  /* 0x000000ffff07a224 */ /* 0x010fe200078e0a07 */
[----:B------:R-:W-:-:S02]  /*2750*/  ISETP.GE.AND P2, PT, R2, RZ, PT ;  /* 0x000000ff0200720c */ /* 0x000fc40003f46270 */
[----:B------:R-:W-:Y:S02]  /*2760*/  ISETP.GE.AND P3, PT, R25, RZ, PT ;  /* 0x000000ff1900720c */ /* 0x000fe40003f66270 */
[----:B------:R-:W4:Y:S04]  /*2770*/  LDL.LU R25, [R1+0xa30] ;  /* 0x000a300001197983 */ /* 0x000f280000300800 */
[----:B------:R0:W-:Y:S01]  /*2780*/  STL [R1+0xa2c], R7 ;  /* 0x000a2c0701007387 */ /* 0x0001e20000100800 */
[----:B------:R-:W-:Y:S02]  /*2790*/  @!P1 IMAD.MOV R8, RZ, RZ, -R8 ;  /* 0x000000ffff089224 */ /* 0x000fe400078e0a08 */
[----:B------:R-:W-:Y:S01]  /*27a0*/  @!P5 IMAD.MOV R10, RZ, RZ, -R10 ;  /* 0x000000ffff0ad224 */ /* 0x000fe200078e0a0a */
[----:B------:R-:W4:Y:S01]  /*27b0*/  LDL R2, [R1+0x8f4] ;  /* 0x0008f40001027983 */ /* 0x000f220000100800 */
[----:B------:R-:W-:-:S02]  /*27c0*/  @!P2 IMAD.MOV R13, RZ, RZ, -R13 ;  /* 0x000000ffff0da224 */ /* 0x000fc400078e0a0d */
[----:B------:R-:W-:Y:S01]  /*27d0*/  @!P3 IMAD.MOV R12, RZ, RZ, -R12 ;  /* 0x000000ffff0cb224 */ /* 0x000fe200078e0a0c */
[----:B------:R-:W-:Y:S01]  /*27e0*/  ISETP.GE.AND P3, PT, R0, RZ, PT ;  /* 0x000000ff0000720c */ /* 0x000fe20003f66270 */
[----:B------:R-:W-:Y:S01]  /*27f0*/  IMAD.MOV.U32 R0, RZ, RZ, R14 ;  /* 0x000000ffff007224 */ /* 0x000fe200078e000e */
[----:B0-----:R-:W4:Y:S04]  /*2800*/  LDL R7, [R1+0x8f8] ;  /* 0x0008f80001077983 */ /* 0x001f280000100800 */
[----:B------:R-:W4:Y:S01]  /*2810*/  LDL R14, [R1+0x900] ;  /* 0x00090000010e7983 */ /* 0x000f220000100800 */
[----:B------:R-:W-:Y:S01]  /*2820*/  @!P0 IMAD.MOV R11, RZ, RZ, -R11 ;  /* 0x000000ffff0b8224 */ /* 0x000fe200078e0a0b */
[----:B------:R-:W-:Y:S02]  /*2830*/  ISETP.GE.AND P0, PT, R29, RZ, PT ;  /* 0x000000ff1d00720c */ /* 0x000fe40003f06270 */
[----:B------:R-:W4:Y:S01]  /*2840*/  LDL R29, [R1+0x8ec] ;  /* 0x0008ec00011d7983 */ /* 0x000f220000100800 */
[----:B--2---:R-:W-:Y:S01]  /*2850*/  ISETP.GE.AND P2, PT, R4, RZ, PT ;  /* 0x000000ff0400720c */ /* 0x004fe20003f46270 */
[----:B------:R-:W-:-:S02]  /*2860*/  IMAD.MOV.U32 R4, RZ, RZ, R15 ;  /* 0x000000ffff047224 */ /* 0x000fc400078e000f */
[----:B------:R-:W2:Y:S01]  /*2870*/  LDL R15, [R1+0x8fc] ;  /* 0x0008fc00010f7983 */ /* 0x000ea20000100800 */
[----:B---3--:R-:W-:-:S03]  /*2880*/  ISETP.GE.AND P5, PT, R5, RZ, PT ;  /* 0x000000ff0500720c */ /* 0x008fc60003fa6270 */
[----:B------:R-:W3:Y:S01]  /*2890*/  LDL R5, [R1+0x8e8] ;  /* 0x0008e80001057983 */ /* 0x000ee20000100800 */
[----:B------:R-:W-:-:S03]  /*28a0*/  ISETP.GE.AND P1, PT, R6, RZ, PT ;  /* 0x000000ff0600720c */ /* 0x000fc60003f26270 */
[----:B------:R-:W3:Y:S01]  /*28b0*/  LDL R6, [R1+0x8e4] ;  /* 0x0008e40001067983 */ /* 0x000ee20000100800 */
[----:B------:R-:W-:Y:S01]  /*28c0*/  @!P4 IMAD.MOV R9, RZ, RZ, -R9 ;  /* 0x000000ffff09c224 */ /* 0x000fe200078e0a09 */
[----:B------:R-:W-:Y:S02]  /*28d0*/  ISETP.GE.AND P4, PT, R3, RZ, PT ;  /* 0x000000ff0300720c */ /* 0x000fe40003f86270 */
[----:B------:R-:W3:Y:S06]  /*28e0*/  LDL R3, [R1+0x8e0] ;  /* 0x0008e00001037983 */ /* 0x000eec0000100800 */
[----:B------:R-:W-:-:S05]  /*28f0*/  @!P1 IMAD.MOV R0, RZ, RZ, -R0 ;  /* 0x000000ffff009224 */ /* 0x000fca00078e0a00 */
[----:B------:R-:W-:Y:S01]  /*2900*/  @!P4 IMAD.MOV R4, RZ, RZ, -R4 ;  /* 0x000000ffff04c224 */ /* 0x000fe200078e0a04 */
[----:B----4-:R-:W-:Y:S01]  /*2910*/  ISETP.GE.AND P4, PT, R14, RZ, PT ;  /* 0x000000ff0e00720c */ /* 0x010fe20003f86270 */
[----:B------:R-:W-:Y:S01]  /*2920*/  @!P0 IMAD.MOV R17, RZ, RZ, -R17 ;  /* 0x000000ffff118224 */ /* 0x000fe200078e0a11 */
[----:B------:R-:W-:Y:S01]  /*2930*/  ISETP.GE.AND P0, PT, R7, RZ, PT ;  /* 0x000000ff0700720c */ /* 0x000fe20003f06270 */
[----:B------:R-:W-:Y:S01]  /*2940*/  @!P2 IMAD.MOV R19, RZ, RZ, -R19 ;  /* 0x000000ffff13a224 */ /* 0x000fe200078e0a13 */
[----:B------:R-:W4:Y:S09]  /*2950*/  LDL.LU R7, [R1+0x18] ;  /* 0x0000180001077983 */ /* 0x000f320000300800 */
[----:B------:R-:W-:Y:S01]  /*2960*/  @!P4 IMAD.MOV R21, RZ, RZ, -R21 ;  /* 0x000000ffff15c224 */ /* 0x000fe200078e0a15 */
[----:B------:R-:W-:-:S02]  /*2970*/  ISETP.GE.AND P4, PT, R29, RZ, PT ;  /* 0x000000ff1d00720c */ /* 0x000fc40003f86270 */
[----:B--2---:R-:W-:-:S13]  /*2980*/  ISETP.GE.AND P1, PT, R15, RZ, PT ;  /* 0x000000ff0f00720c */ /* 0x004fda0003f26270 */
[----:B------:R-:W-:Y:S01]  /*2990*/  @!P1 IMAD.MOV R20, RZ, RZ, -R20 ;  /* 0x000000ffff149224 */ /* 0x000fe200078e0a14 */
[----:B---3--:R-:W-:Y:S02]  /*29a0*/  ISETP.GE.AND P1, PT, R5, RZ, PT ;  /* 0x000000ff0500720c */ /* 0x008fe40003f26270 */
[----:B------:R-:W-:Y:S02]  /*29b0*/  ISETP.GE.AND P2, PT, R6, RZ, PT ;  /* 0x000000ff0600720c */ /* 0x000fe40003f46270 */
[----:B------:R-:W2:Y:S04]  /*29c0*/  LDL.LU R6, [R1+0x14] ;  /* 0x0000140001067983 */ /* 0x000ea80000300800 */
[----:B------:R-:W3:Y:S04]  /*29d0*/  LDL.LU R5, [R1+0x10] ;  /* 0x0000100001057983 */ /* 0x000ee80000300800 */
[----:B------:R-:W2:Y:S04]  /*29e0*/  LDL.LU R29, [R1+0xc] ;  /* 0x00000c00011d7983 */ /* 0x000ea80000300800 */
[----:B------:R-:W2:Y:S01]  /*29f0*/  LDL R15, [R1+0x8ac] ;  /* 0x0008ac00010f7983 */ /* 0x000ea20000100800 */
[----:B------:R-:W-:Y:S01]  /*2a00*/  @!P5 IMAD.MOV R16, RZ, RZ, -R16 ;  /* 0x000000ffff10d224 */ /* 0x000fe200078e0a10 */
[----:B------:R-:W-:-:S02]  /*2a10*/  ISETP.GE.AND P5, PT, R2, RZ, PT ;  /* 0x000000ff0200720c */ /* 0x000fc40003fa6270 */
[----:B------:R-:W0:Y:S01]  /*2a20*/  S2R R2, SR_TID.X ;  /* 0x0000000000027919 */ /* 0x000e220000002100 */
[----:B------:R-:W-:Y:S01]  /*2a30*/  @!P3 IMAD.MOV R18, RZ, RZ, -R18 ;  /* 0x000000ffff12b224 */ /* 0x000fe200078e0a12 */
[----:B------:R-:W-:Y:S01]  /*2a40*/  ISETP.GE.AND P3, PT, R3, RZ, PT ;  /* 0x000000ff0300720c */ /* 0x000fe20003f66270 */
[----:B------:R-:W-:-:S08]  /*2a50*/  @!P0 IMAD.MOV R23, RZ, RZ, -R23 ;  /* 0x000000ffff178224 */ /* 0x000fd000078e0a17 */
[----:B------:R-:W-:Y:S01]  /*2a60*/  @!P5 IMAD.MOV R22, RZ, RZ, -R22 ;  /* 0x000000ffff16d224 */ /* 0x000fe200078e0a16 */
[----:B0-----:R-:W-:-:S04]  /*2a70*/  LOP3.LUT R2, R2, 0x3f, RZ, 0xc0, !PT ;  /* 0x0000003f02027812 */ /* 0x001fc800078ec0ff */
[----:B------:R-:W-:-:S05]  /*2a80*/  LOP3.LUT R3, R2, 0x40, RZ, 0xfc, !PT ;  /* 0x0000004002037812 */ /* 0x000fca00078efcff */
[----:B------:R-:W-:-:S05]  /*2a90*/  IMAD R3, R3, c[0x0][0x18c], RZ ;  /* 0x0000630003037a24 */ /* 0x000fca00078e02ff */
[----:B------:R-:W-:Y:S01]  /*2aa0*/  LEA R14, P5, R3, c[0x0][0x168], 0x1 ;  /* 0x00005a00030e7a11 */ /* 0x000fe200078a08ff */
[----:B------:R-:W-:-:S04]  /*2ab0*/  IMAD R2, R2, c[0x0][0x18c], RZ ;  /* 0x0000630002027a24 */ /* 0x000fc800078e02ff */
[----:B------:R0:W-:Y:S01]  /*2ac0*/  STL [R1+0xa0c], R14 ;  /* 0x000a0c0e01007387 */ /* 0x0001e20000100800 */
[----:B------:R-:W-:Y:S02]  /*2ad0*/  LEA R2, P6, R2, c[0x0][0x168], 0x1 ;  /* 0x00005a0002027a11 */ /* 0x000fe400078c08ff */
[----:B0-----:R-:W-:Y:S02]  /*2ae0*/  LOP3.LUT R14, RZ, c[0x0][0x17c], RZ, 0x33, !PT ;  /* 0x00005f00ff0e7a12 */ /* 0x001fe400078e33ff */
[----:B--2---:R-:W-:Y:S02]  /*2af0*/  ISETP.GE.AND P0, PT, R15, RZ, PT ;  /* 0x000000ff0f00720c */ /* 0x004fe40003f06270 */
[----:B------:R-:W-:Y:S02]  /*2b00*/  LEA.HI.X.SX32 R15, R3, c[0x0][0x16c], 0x1, P5 ;  /* 0x00005b00030f7a11 */ /* 0x000fe400028f0eff */
[----:B------:R-:W0:Y:S01]  /*2b10*/  S2R R3, SR_TID.X ;  /* 0x0000000000037919 */ /* 0x000e220000002100 */
[----:B------:R-:W-:-:S03]  /*2b20*/  ISETP.NE.AND P5, PT, RZ, c[0x0][0x17c], PT ;  /* 0x00005f00ff007a0c */ /* 0x000fc60003fa5270 */
[----:B------:R1:W-:Y:S01]  /*2b30*/  STL [R1+0xa08], R15 ;  /* 0x000a080f01007387 */ /* 0x0003e20000100800 */
[C---:B----4-:R-:W-:Y:S02]  /*2b40*/  SEL R7, R14.reuse, R7, !P5 ;  /* 0x000000070e077207 */ /* 0x050fe40006800000 */
[----:B------:R-:W-:Y:S02]  /*2b50*/  SEL R6, R14, R6, !P5 ;  /* 0x000000060e067207 */ /* 0x000fe40006800000 */
[----:B0-----:R-:W-:Y:S01]  /*2b60*/  LOP3.LUT R3, R3, 0x3f, RZ, 0xc0, !PT ;  /* 0x0000003f03037812 */ /* 0x001fe200078ec0ff */
[----:B-1----:R-:W2:Y:S04]  /*2b70*/  LDL.LU R15, [R1+0x8] ;  /* 0x00000800010f7983 */ /* 0x002ea80000300800 */
[----:B------:R-:W-:Y:S01]  /*2b80*/  IMAD R3, R3, c[0x0][0x18c], RZ ;  /* 0x0000630003037a24 */ /* 0x000fe200078e02ff */
[----:B------:R0:W-:Y:S04]  /*2b90*/  STL [R1+0x9e8], R2 ;  /* 0x0009e80201007387 */ /* 0x0001e80000100800 */
[----:B------:R-:W-:-:S02]  /*2ba0*/  LEA.HI.X.SX32 R3, R3, c[0x0][0x16c], 0x1, P6 ;  /* 0x00005b0003037a11 */ /* 0x000fc400030f0eff */
[C---:B---3--:R-:W-:Y:S01]  /*2bb0*/  SEL R5, R14.reuse, R5, !P5 ;  /* 0x000000050e057207 */ /* 0x048fe20006800000 */
[----:B0-----:R-:W3:Y:S04]  /*2bc0*/  LDL.LU R2, [R1] ;  /* 0x0000000001027983 */ /* 0x001ee80000300800 */
[----:B------:R0:W-:Y:S01]  /*2bd0*/  STL [R1+0x9e4], R3 ;  /* 0x0009e40301007387 */ /* 0x0001e20000100800 */
[----:B------:R-:W-:-:S03]  /*2be0*/  SEL R14, R14, R29, !P5 ;  /* 0x0000001d0e0e7207 */ /* 0x000fc60006800000 */
[----:B0-----:R-:W4:Y:S04]  /*2bf0*/  LDL.LU R3, [R1+0x4] ;  /* 0x0000040001037983 */ /* 0x001f280000300800 */
[----:B------:R0:W-:Y:S04]  /*2c00*/  STL [R1+0x18], R7 ;  /* 0x0000180701007387 */ /* 0x0001e80000100800 */
[----:B0-----:R-:W2:Y:S04]  /*2c10*/  LDL.LU R7, [R1+0xa2c] ;  /* 0x000a2c0001077983 */ /* 0x001ea80000300800 */
[----:B------:R0:W-:Y:S04]  /*2c20*/  STL [R1+0x14], R6 ;  /* 0x0000140601007387 */ /* 0x0001e80000100800 */
[----:B0-----:R-:W2:Y:S04]  /*2c30*/  LDL.LU R6, [R1+0xa28] ;  /* 0x000a280001067983 */ /* 0x001ea80000300800 */
[----:B------:R0:W-:Y:S04]  /*2c40*/  STL [R1+0x10], R5 ;  /* 0x0000100501007387 */ /* 0x0001e80000100800 */
[----:B0-----:R-:W2:Y:S04]  /*2c50*/  LDL.LU R5, [R1+0xa24] ;  /* 0x000a240001057983 */ /* 0x001ea80000300800 */
[----:B------:R-:W2:Y:S04]  /*2c60*/  LDL.LU R29, [R1+0xa20] ;  /* 0x000a2000011d7983 */ /* 0x000ea80000300800 */
[----:B------:R0:W-:Y:S04]  /*2c70*/  STL [R1+0xa10], R14 ;  /* 0x000a100e01007387 */ /* 0x0001e80000100800 */
[----:B0-----:R-:W2:Y:S04]  /*2c80*/  LDL.LU R14, [R1+0x10] ;  /* 0x00001000010e7983 */ /* 0x001ea80000300800 */
[----:B--2---:R0:W-:Y:S04]  /*2c90*/  STL [R1+0xa14], R14 ;  /* 0x000a140e01007387 */ /* 0x0041e80000100800 */
[----:B0-----:R-:W2:Y:S04]  /*2ca0*/  LDL.LU R14, [R1+0x14] ;  /* 0x00001400010e7983 */ /* 0x001ea80000300800 */
[----:B--2---:R0:W-:Y:S04]  /*2cb0*/  STL [R1+0xa18], R14 ;  /* 0x000a180e01007387 */ /* 0x0041e80000100800 */
[----:B0-----:R-:W2:Y:S01]  /*2cc0*/  LDL.LU R14, [R1+0x18] ;  /* 0x00001800010e7983 */ /* 0x001ea20000300800 */
[----:B------:R-:W-:-:S02]  /*2cd0*/  @!P3 IMAD.MOV R24, RZ, RZ, -R24 ;  /* 0x000000ffff18b224 */ /* 0x000fc400078e0a18 */
[----:B------:R-:W-:Y:S02]  /*2ce0*/  @!P2 IMAD.MOV R26, RZ, RZ, -R26 ;  /* 0x000000ffff1aa224 */ /* 0x000fe400078e0a1a */
[----:B------:R-:W-:Y:S02]  /*2cf0*/  @!P1 IMAD.MOV R27, RZ, RZ, -R27 ;  /* 0x000000ffff1b9224 */ /* 0x000fe400078e0a1b */
[----:B------:R-:W-:Y:S02]  /*2d00*/  @!P4 IMAD.MOV R28, RZ, RZ, -R28 ;  /* 0x000000ffff1cc224 */ /* 0x000fe400078e0a1c */
[----:B------:R-:W-:Y:S01]  /*2d10*/  @!P0 IMAD.MOV R25, RZ, RZ, -R25 ;  /* 0x000000ffff198224 */ /* 0x000fe200078e0a19 */
[----:B--2---:R0:W-:Y:S02]  /*2d20*/  STL [R1+0xa1c], R14 ;  /* 0x000a1c0e01007387 */ /* 0x0041e40000100800 */
[----:B0-----:R-:W-:-:S04]  /*2d30*/  LOP3.LUT R14, RZ, c[0x0][0x17c], RZ, 0x33, !PT ;  /* 0x00005f00ff0e7a12 */ /* 0x001fc800078e33ff */
[C---:B------:R-:W-:Y:S02]  /*2d40*/  SEL R15, R14.reuse, R15, !P5 ;  /* 0x0000000f0e0f7207 */ /* 0x040fe40006800000 */
[C---:B----4-:R-:W-:Y:S02]  /*2d50*/  SEL R3, R14.reuse, R3, !P5 ;  /* 0x000000030e037207 */ /* 0x050fe40006800000 */
[C---:B---3--:R-:W-:Y:S02]  /*2d60*/  SEL R2, R14.reuse, R2, !P5 ;  /* 0x000000020e027207 */ /* 0x048fe40006800000 */
[C---:B------:R-:W-:Y:S02]  /*2d70*/  SEL R29, R14.reuse, R29, !P5 ;  /* 0x0000001d0e1d7207 */ /* 0x040fe40006800000 */
[C---:B------:R-:W-:Y:S02]  /*2d80*/  SEL R5, R14.reuse, R5, !P5 ;  /* 0x000000050e057207 */ /* 0x040fe40006800000 */
[----:B------:R-:W-:-:S02]  /*2d90*/  SEL R6, R14, R6, !P5 ;  /* 0x000000060e067207 */ /* 0x000fc40006800000 */
[C---:B------:R-:W-:Y:S02]  /*2da0*/  SEL R7, R14.reuse, R7, !P5 ;  /* 0x000000070e077207 */ /* 0x040fe40006800000 */
[C---:B------:R-:W-:Y:S02]  /*2db0*/  SEL R8, R14.reuse, R8, !P5 ;  /* 0x000000080e087207 */ /* 0x040fe40006800000 */
[C---:B------:R-:W-:Y:S02]  /*2dc0*/  SEL R9, R14.reuse, R9, !P5 ;  /* 0x000000090e097207 */ /* 0x040fe40006800000 */
        /* <DEDUP_REMOVED lines=18> */
[----:B------:R-:W-:Y:S02]  /*2ef0*/  SEL R25, R14, R25, !P5 ;  /* 0x000000190e197207 */ /* 0x000fe40006800000 */
[----:B------:R-:W2:Y:S02]  /*2f00*/  LDL.LU R14, [R1+0xa1c] ;  /* 0x000a1c00010e7983 */ /* 0x000ea40000300800 */
[----:B--2---:R-:W-:-:S05]  /*2f10*/  IMAD R14, R14, c[0x0][0x190], RZ ;  /* 0x000064000e0e7a24 */ /* 0x004fca00078e02ff */
[----:B------:R0:W-:Y:S04]  /*2f20*/  STL [R1+0x20], R14 ;  /* 0x0000200e01007387 */ /* 0x0001e80000100800 */
[----:B0-----:R-:W2:Y:S02]  /*2f30*/  LDL.LU R14, [R1+0xa18] ;  /* 0x000a1800010e7983 */ /* 0x001ea40000300800 */
[----:B--2---:R-:W-:-:S05]  /*2f40*/  IMAD R14, R14, c[0x0][0x190], RZ ;  /* 0x000064000e0e7a24 */ /* 0x004fca00078e02ff */
[----:B------:R0:W-:Y:S04]  /*2f50*/  STL [R1+0x24], R14 ;  /* 0x0000240e01007387 */ /* 0x0001e80000100800 */
[----:B0-----:R-:W2:Y:S02]  /*2f60*/  LDL.LU R14, [R1+0xa14] ;  /* 0x000a1400010e7983 */ /* 0x001ea40000300800 */
[----:B--2---:R-:W-:-:S05]  /*2f70*/  IMAD R14, R14, c[0x0][0x190], RZ ;  /* 0x000064000e0e7a24 */ /* 0x004fca00078e02ff */
[----:B------:R0:W-:Y:S04]  /*2f80*/  STL [R1+0x38], R14 ;  /* 0x0000380e01007387 */ /* 0x0001e80000100800 */
[----:B0-----:R-:W2:Y:S01]  /*2f90*/  LDL.LU R14, [R1+0xa10] ;  /* 0x000a1000010e7983 */ /* 0x001ea20000300800 */
[----:B------:R-:W-:Y:S02]  /*2fa0*/  IMAD R15, R15, c[0x0][0x190], RZ ;  /* 0x000064000f0f7a24 */ /* 0x000fe400078e02ff */
[----:B------:R-:W-:Y:S02]  /*2fb0*/  IMAD R3, R3, c[0x0][0x190], RZ ;  /* 0x0000640003037a24 */ /* 0x000fe400078e02ff */
[----:B------:R-:W-:Y:S02]  /*2fc0*/  IMAD R29, R29, c[0x0][0x190], RZ ;  /* 0x000064001d1d7a24 */ /* 0x000fe400078e02ff */
[----:B--2---:R-:W-:-:S05]  /*2fd0*/  IMAD R14, R14, c[0x0][0x190], RZ ;  /* 0x000064000e0e7a24 */ /* 0x004fca00078e02ff */
[----:B------:R0:W-:Y:S04]  /*2fe0*/  STL [R1+0x3c], R14 ;  /* 0x00003c0e01007387 */ /* 0x0001e80000100800 */
[----:B0-----:R-:W2:Y:S04]  /*2ff0*/  LDL.LU R14, [R1+0xa0c] ;  /* 0x000a0c00010e7983 */ /* 0x001ea80000300800 */
[----:B------:R0:W-:Y:S04]  /*3000*/  STL [R1+0x48], R15 ;  /* 0x0000480f01007387 */ /* 0x0001e80000100800 */
[----:B0-----:R-:W2:Y:S04]  /*3010*/  LDL.LU R15, [R1+0xa08] ;  /* 0x000a0800010f7983 */ /* 0x001ea80000300800 */
[----:B------:R0:W-:Y:S02]  /*3020*/  STL [R1+0x4c], R3 ;  /* 0x00004c0301007387 */ /* 0x0001e40000100800 */
[----:B0-----:R-:W-:-:S02]  /*3030*/  IMAD R3, R2, c[0x0][0x190], RZ ;  /* 0x0000640002037a24 */ /* 0x001fc400078e02ff */
[----:B------:R-:W-:-:S03]  /*3040*/  IMAD R2, R5, c[0x0][0x190], RZ ;  /* 0x0000640005027a24 */ /* 0x000fc600078e02ff */
[----:B------:R0:W-:Y:S01]  /*3050*/  STL [R1+0x58], R3 ;  /* 0x0000580301007387 */ /* 0x0001e20000100800 */
[----:B------:R-:W-:-:S03]  /*3060*/  IMAD R5, R7, c[0x0][0x190], RZ ;  /* 0x0000640007057a24 */ /* 0x000fc600078e02ff */
[----:B------:R-:W-:Y:S04]  /*3070*/  STL [R1+0x5c], R29 ;  /* 0x00005c1d01007387 */ /* 0x000fe80000100800 */
[----:B------:R1:W-:Y:S01]  /*3080*/  STL [R1+0x68], R2 ;  /* 0x0000680201007387 */ /* 0x0003e20000100800 */
[----:B0-----:R-:W-:-:S05]  /*3090*/  IMAD R3, R6, c[0x0][0x190], RZ ;  /* 0x0000640006037a24 */ /* 0x001fca00078e02ff */
[----:B------:R0:W-:Y:S01]  /*30a0*/  STL [R1+0x6c], R3 ;  /* 0x00006c0301007387 */ /* 0x0001e20000100800 */
[----:B-1----:R-:W-:-:S03]  /*30b0*/  IMAD R2, R8, c[0x0][0x190], RZ ;  /* 0x0000640008027a24 */ /* 0x002fc600078e02ff */
[----:B------:R1:W-:Y:S04]  /*30c0*/  STL [R1+0x70], R5 ;  /* 0x0000700501007387 */ /* 0x0003e80000100800 */
[----:B------:R3:W-:Y:S01]  /*30d0*/  STL [R1+0x74], R2 ;  /* 0x0000740201007387 */ /* 0x0007e20000100800 */
[----:B0-----:R-:W-:Y:S02]  /*30e0*/  IMAD R3, R9, c[0x0][0x190], RZ ;  /* 0x0000640009037a24 */ /* 0x001fe400078e02ff */
[----:B-1----:R-:W-:-:S03]  /*30f0*/  IMAD R5, R10, c[0x0][0x190], RZ ;  /* 0x000064000a057a24 */ /* 0x002fc600078e02ff */
[----:B------:R0:W-:Y:S01]  /*3100*/  STL [R1+0x80], R3 ;  /* 0x0000800301007387 */ /* 0x0001e20000100800 */
[----:B---3--:R-:W-:-:S03]  /*3110*/  IMAD R2, R11, c[0x0][0x190], RZ ;  /* 0x000064000b027a24 */ /* 0x008fc600078e02ff */
[----:B------:R1:W-:Y:S04]  /*3120*/  STL [R1+0x84], R5 ;  /* 0x0000840501007387 */ /* 0x0003e80000100800 */
[----:B------:R3:W-:Y:S01]  /*3130*/  STL [R1+0x88], R2 ;  /* 0x0000880201007387 */ /* 0x0007e20000100800 */
[----:B0-----:R-:W-:Y:S02]  /*3140*/  IMAD R3, R12, c[0x0][0x190], RZ ;  /* 0x000064000c037a24 */ /* 0x001fe400078e02ff */
[----:B-1----:R-:W-:-:S03]  /*3150*/  IMAD R5, R13, c[0x0][0x190], RZ ;  /* 0x000064000d057a24 */ /* 0x002fc600078e02ff */
[----:B------:R0:W-:Y:S01]  /*3160*/  STL [R1+0x98], R3 ;  /* 0x0000980301007387 */ /* 0x0001e20000100800 */
[----:B---3--:R-:W-:Y:S02]  /*3170*/  IMAD R2, R0, c[0x0][0x190], RZ ;  /* 0x0000640000027a24 */ /* 0x008fe400078e02ff */
[----:B------:R-:W-:Y:S01]  /*3180*/  IMAD R0, R16, c[0x0][0x190], RZ ;  /* 0x0000640010007a24 */ /* 0x000fe200078e02ff */
[----:B------:R-:W-:Y:S01]  /*3190*/  STL [R1+0xa0], R5 ;  /* 0x0000a00501007387 */ /* 0x000fe20000100800 */
[----:B0-----:R-:W-:-:S03]  /*31a0*/  IMAD R3, R4, c[0x0][0x190], RZ ;  /* 0x0000640004037a24 */ /* 0x001fc600078e02ff */
[----:B------:R-:W3:Y:S04]  /*31b0*/  LDL.LU R16, [R1+0x38] ;  /* 0x0000380001107983 */ /* 0x000ee80000300800 */
[----:B------:R-:W-:Y:S04]  /*31c0*/  STL [R1+0xb0], R2 ;  /* 0x0000b00201007387 */ /* 0x000fe80000100800 */
[----:B------:R0:W-:Y:S04]  /*31d0*/  STL [R1+0xc8], R0 ;  /* 0x0000c80001007387 */ /* 0x0001e80000100800 */
[----:B------:R-:W-:Y:S04]  /*31e0*/  STL [R1+0xb8], R3 ;  /* 0x0000b80301007387 */ /* 0x000fe80000100800 */
[----:B------:R1:W-:Y:S01]  /*31f0*/  STL.64 [R1+0x9f0], R2 ;  /* 0x0009f00201007387 */ /* 0x0003e20000100a00 */
[----:B0-----:R-:W-:-:S05]  /*3200*/  IMAD R0, R17, c[0x0][0x190], RZ ;  /* 0x0000640011007a24 */ /* 0x001fca00078e02ff */
[----:B------:R0:W-:Y:S04]  /*3210*/  STL [R1+0xd0], R0 ;  /* 0x0000d00001007387 */ /* 0x0001e80000100800 */
[----:B------:R-:W4:Y:S01]  /*3220*/  LDL.LU R17, [R1+0x24] ;  /* 0x0000240001117983 */ /* 0x000f220000300800 */
[----:B-1----:R-:W-:-:S03]  /*3230*/  IMAD R2, R18, c[0x0][0x190], RZ ;  /* 0x0000640012027a24 */ /* 0x002fc600078e02ff */
[----:B------:R-:W2:Y:S01]  /*3240*/  LDL.LU R18, [R1+0x3c] ;  /* 0x00003c0001127983 */ /* 0x000ea20000300800 */
[----:B0-----:R-:W-:-:S03]  /*3250*/  IMAD R0, R19, c[0x0][0x190], RZ ;  /* 0x0000640013007a24 */ /* 0x001fc600078e02ff */
[----:B------:R0:W-:Y:S04]  /*3260*/  STL [R1+0xe0], R2 ;  /* 0x0000e00201007387 */ /* 0x0001e80000100800 */
[----:B------:R-:W2:Y:S01]  /*3270*/  LDL.LU R19, [R1+0x20] ;  /* 0x0000200001137983 */ /* 0x000ea20000300800 */
[----:B0-----:R-:W-:-:S03]  /*3280*/  IMAD R2, R20, c[0x0][0x190], RZ ;  /* 0x0000640014027a24 */ /* 0x001fc600078e02ff */
[----:B------:R0:W-:Y:S04]  /*3290*/  STL [R1+0xf0], R0 ;  /* 0x0000f00001007387 */ /* 0x0001e80000100800 */
[----:B------:R-:W3:Y:S04]  /*32a0*/  LDL.LU R20, [R1+0x48] ;  /* 0x0000480001147983 */ /* 0x000ee80000300800 */
[----:B------:R1:W-:Y:S01]  /*32b0*/  STL [R1+0xf8], R2 ;  /* 0x0000f80201007387 */ /* 0x0003e20000100800 */
[----:B0-----:R-:W-:Y:S02]  /*32c0*/  IMAD R0, R21, c[0x0][0x190], RZ ;  /* 0x0000640015007a24 */ /* 0x001fe400078e02ff */
[----:B-1----:R-:W-:-:S02]  /*32d0*/  IMAD R2, R22, c[0x0][0x190], RZ ;  /* 0x0000640016027a24 */ /* 0x002fc400078e02ff */
[----:B------:R-:W3:Y:S04]  /*32e0*/  LDL.LU R22, [R1+0x4c] ;  /* 0x00004c0001167983 */ /* 0x000ee80000300800 */
[----:B------:R0:W-:Y:S04]  /*32f0*/  STL [R1+0x108], R0 ;  /* 0x0001080001007387 */ /* 0x0001e80000100800 */
[----:B------:R1:W-:Y:S01]  /*3300*/  STL [R1+0x110], R2 ;  /* 0x0001100201007387 */ /* 0x0003e20000100800 */
[----:B0-----:R-:W-:Y:S02]  /*3310*/  IMAD R0, R23, c[0x0][0x190], RZ ;  /* 0x0000640017007a24 */ /* 0x001fe400078e02ff */
[----:B-1----:R-:W-:-:S02]  /*3320*/  IMAD R2, R24, c[0x0][0x190], RZ ;  /* 0x0000640018027a24 */ /* 0x002fc400078e02ff */
[----:B------:R-:W3:Y:S04]  /*3330*/  LDL.LU R24, [R1+0x58] ;  /* 0x0000580001187983 */ /* 0x000ee80000300800 */
[----:B------:R0:W-:Y:S04]  /*3340*/  STL [R1+0x28], R0 ;  /* 0x0000280001007387 */ /* 0x0001e80000100800 */
[----:B------:R1:W-:Y:S01]  /*3350*/  STL [R1+0x14], R2 ;  /* 0x0000140201007387 */ /* 0x0003e20000100800 */
[----:B------:R-:W-:Y:S02]  /*3360*/  IMAD R4, R28, c[0x0][0x190], RZ ;  /* 0x000064001c047a24 */ /* 0x000fe400078e02ff */
[----:B0-----:R-:W-:-:S02]  /*3370*/  IMAD R0, R26, c[0x0][0x190], RZ ;  /* 0x000064001a007a24 */ /* 0x001fc400078e02ff */
[----:B-1----:R-:W-:-:S03]  /*3380*/  IMAD R2, R27, c[0x0][0x190], RZ ;  /* 0x000064001b027a24 */ /* 0x002fc600078e02ff */
[----:B------:R0:W-:Y:S04]  /*3390*/  STL [R1+0x10], R0 ;  /* 0x0000100001007387 */ /* 0x0001e80000100800 */
[----:B------:R2:W-:Y:S04]  /*33a0*/  STL [R1+0xc], R2 ;  /* 0x00000c0201007387 */ /* 0x0005e80000100800 */
[----:B------:R-:W-:Y:S01]  /*33b0*/  STL [R1+0x8], R4 ;  /* 0x0000080401007387 */ /* 0x000fe20000100800 */
[----:B0-----:R-:W-:-:S03]  /*33c0*/  IMAD R0, R25, c[0x0][0x190], RZ ;  /* 0x0000640019007a24 */ /* 0x001fc600078e02ff */
[----:B------:R-:W3:Y:S04]  /*33d0*/  LDL R25, [R1+0x70] ;  /* 0x0000700001197983 */ /* 0x000ee80000100800 */
[----:B------:R-:W3:Y:S01]  /*33e0*/  LDL R27, [R1+0x74] ;  /* 0x00007400011b7983 */ /* 0x000ee20000100800 */
[----:B--2---:R-:W-:-:S05]  /*33f0*/  IMAD.WIDE R2, R19, 0x2, R14 ;  /* 0x0000000213027825 */ /* 0x004fca00078e020e */
[----:B------:R0:W-:Y:S04]  /*3400*/  STL.64 [R1], R2 ;  /* 0x0000000201007387 */ /* 0x0001e80000100a00 */
[----:B0-----:R-:W2:Y:S04]  /*3410*/  LDL R3, [R1+0x84] ;  /* 0x0000840001037983 */ /* 0x001ea80000100800 */
[----:B------:R-:W3:Y:S04]  /*3420*/  LDL R2, [R1+0x80] ;  /* 0x0000800001027983 */ /* 0x000ee80000100800 */
[----:B--2---:R0:W-:Y:S04]  /*3430*/  STL [R1+0x9f8], R3 ;  /* 0x0009f80301007387 */ /* 0x0041e80000100800 */
[----:B0-----:R-:W2:Y:S04]  /*3440*/  LDL R3, [R1+0x6c] ;  /* 0x00006c0001037983 */ /* 0x001ea80000100800 */
[----:B---3--:R0:W-:Y:S04]  /*3450*/  STL [R1+0x9fc], R2 ;  /* 0x0009fc0201007387 */ /* 0x0081e80000100800 */
[----:B0-----:R-:W3:Y:S01]  /*3460*/  LDL R2, [R1+0x68] ;  /* 0x0000680001027983 */ /* 0x001ee20000100800 */
[----:B----4-:R-:W-:-:S03]  /*3470*/  IMAD.WIDE R28, R17, 0x2, R14 ;  /* 0x00000002111c7825 */ /* 0x010fc600078e020e */
[----:B--2---:R0:W-:Y:S04]  /*3480*/  STL [R1+0xa00], R3 ;  /* 0x000a000301007387 */ /* 0x0041e80000100800 */
[----:B0-----:R-:W2:Y:S01]  /*3490*/  LDL R3, [R1+0x5c] ;  /* 0x00005c0001037983 */ /* 0x001ea20000100800 */
[----:B------:R-:W-:-:S03]  /*34a0*/  IMAD.WIDE R4, R16, 0x2, R14 ;  /* 0x0000000210047825 */ /* 0x000fc600078e020e */
[----:B---3--:R-:W-:Y:S01]  /*34b0*/  STL [R1+0xa04], R2 ;  /* 0x000a040201007387 */ /* 0x008fe20000100800 */
[----:B------:R-:W-:-:S03]  /*34c0*/  IMAD.WIDE R6, R18, 0x2, R14 ;  /* 0x0000000212067825 */ /* 0x000fc600078e020e */
[----:B------:R-:W3:Y:S04]  /*34d0*/  LDL R26, [R1+0x88] ;  /* 0x00008800011a7983 */ /* 0x000ee80000100800 */
[----:B------:R-:W4:Y:S04]  /*34e0*/  LDL R23, [R1+0x98] ;  /* 0x0000980001177983 */ /* 0x000f280000100800 */
[----:B------:R-:W3:Y:S04]  /*34f0*/  LDL R21, [R1+0xa0] ;  /* 0x0000a00001157983 */ /* 0x000ee80000100800 */
[----:B------:R0:W-:Y:S01]  /*3500*/  STL.64 [R1+0x980], R28 ;  /* 0x0009801c01007387 */ /* 0x0001e20000100a00 */
[----:B------:R-:W-:-:S04]  /*3510*/  IMAD.WIDE R8, R20, 0x2, R14 ;  /* 0x0000000214087825 */ /* 0x000fc800078e020e */
[--C-:B------:R-:W-:Y:S01]  /*3520*/  IMAD.WIDE R10, R22, 0x2, R14.reuse ;  /* 0x00000002160a7825 */ /* 0x100fe200078e020e */
[----:B0-----:R-:W3:Y:S04]  /*3530*/  LDL.LU R28, [R1+0xc] ;  /* 0x00000c00011c7983 */ /* 0x001ee80000300800 */
[----:B------:R-:W3:Y:S04]  /*3540*/  LDL.LU R29, [R1+0x8] ;  /* 0x00000800011d7983 */ /* 0x000ee80000300800 */
[----:B------:R0:W-:Y:S01]  /*3550*/  STL.64 [R1+0x988], R4 ;  /* 0x0009880401007387 */ /* 0x0001e20000100a00 */
[----:B------:R-:W-:-:S03]  /*3560*/  IMAD.WIDE R12, R24, 0x2, R14 ;  /* 0x00000002180c7825 */ /* 0x000fc600078e020e */
[----:B0-----:R-:W3:Y:S04]  /*3570*/  LDL.LU R4, [R1+0x14] ;  /* 0x0000140001047983 */ /* 0x001ee80000300800 */
[----:B------:R-:W3:Y:S04]  /*3580*/  LDL.LU R5, [R1+0x10] ;  /* 0x0000100001057983 */ /* 0x000ee80000300800 */
[----:B------:R0:W-:Y:S04]  /*3590*/  STL.64 [R1+0x990], R6 ;  /* 0x0009900601007387 */ /* 0x0001e80000100a00 */
        /* <DEDUP_REMOVED lines=10> */
[----:B------:R-:W3:Y:S01]  /*3640*/  LDL.LU R13, [R1+0xd0] ;  /* 0x0000d000010d7983 */ /* 0x000ee20000300800 */
[----:B--2---:R-:W-:-:S05]  /*3650*/  IMAD.WIDE R2, R3, 0x2, R14 ;  /* 0x0000000203027825 */ /* 0x004fca00078e020e */
[----:B------:R0:W-:Y:S04]  /*3660*/  STL.64 [R1+0x18], R2 ;  /* 0x0000180201007387 */ /* 0x0001e80000100a00 */
[----:B0-----:R-:W2:Y:S02]  /*3670*/  LDL.LU R2, [R1+0xa04] ;  /* 0x000a040001027983 */ /* 0x001ea40000300800 */
[----:B--2---:R-:W-:-:S05]  /*3680*/  IMAD.WIDE R2, R2, 0x2, R14 ;  /* 0x0000000202027825 */ /* 0x004fca00078e020e */
[----:B------:R0:W-:Y:S04]  /*3690*/  STL.64 [R1+0x30], R2 ;  /* 0x0000300201007387 */ /* 0x0001e80000100a00 */
[----:B0-----:R-:W2:Y:S02]  /*36a0*/  LDL.LU R3, [R1+0xa00] ;  /* 0x000a000001037983 */ /* 0x001ea40000300800 */
[----:B--2---:R-:W-:-:S05]  /*36b0*/  IMAD.WIDE R2, R3, 0x2, R14 ;  /* 0x0000000203027825 */ /* 0x004fca00078e020e */
[----:B------:R0:W-:Y:S02]  /*36c0*/  STL.64 [R1+0x40], R2 ;  /* 0x0000400201007387 */ /* 0x0001e40000100a00 */
[----:B0-----:R-:W-:-:S05]  /*36d0*/  IMAD.WIDE R2, R25, 0x2, R14 ;  /* 0x0000000219027825 */ /* 0x001fca00078e020e */
[----:B------:R0:W-:Y:S02]  /*36e0*/  STL.64 [R1+0x50], R2 ;  /* 0x0000500201007387 */ /* 0x0001e40000100a00 */
[----:B0-----:R-:W-:-:S05]  /*36f0*/  IMAD.WIDE R2, R27, 0x2, R14 ;  /* 0x000000021b027825 */ /* 0x001fca00078e020e */
[----:B------:R0:W-:Y:S04]  /*3700*/  STL.64 [R1+0x60], R2 ;  /* 0x0000600201007387 */ /* 0x0001e80000100a00 */
[----:B0-----:R-:W2:Y:S02]  /*3710*/  LDL.LU R2, [R1+0x9fc] ;  /* 0x0009fc0001027983 */ /* 0x001ea40000300800 */
[----:B--2---:R-:W-:-:S05]  /*3720*/  IMAD.WIDE R2, R2, 0x2, R14 ;  /* 0x0000000202027825 */ /* 0x004fca00078e020e */
[----:B------:R0:W-:Y:S04]  /*3730*/  STL.64 [R1+0x78], R2 ;  /* 0x0000780201007387 */ /* 0x0001e80000100a00 */
[----:B0-----:R-:W2:Y:S01]  /*3740*/  LDL.LU R3, [R1+0x9f8] ;  /* 0x0009f80001037983 */ /* 0x001ea20000300800 */
[----:B---3--:R-:W-:-:S04]  /*3750*/  IMAD.WIDE R26, R26, 0x2, R14 ;  /* 0x000000021a1a7825 */ /* 0x008fc800078e020e */
[----:B--2---:R-:W-:-:S05]  /*3760*/  IMAD.WIDE R2, R3, 0x2, R14 ;  /* 0x0000000203027825 */ /* 0x004fca00078e020e */
[----:B------:R0:W-:Y:S04]  /*3770*/  STL.64 [R1+0x90], R2 ;  /* 0x0000900201007387 */ /* 0x0001e80000100a00 */
[----:B0-----:R-:W2:Y:S04]  /*3780*/  LDL.LU.64 R2, [R1+0x9f0] ;  /* 0x0009f00001027983 */ /* 0x001ea80000300a00 */
[----:B------:R4:W-:Y:S02]  /*3790*/  STL.64 [R1+0xa8], R26 ;  /* 0x0000a81a01007387 */ /* 0x0009e40000100a00 */
[----:B----4-:R-:W-:-:S05]  /*37a0*/  IMAD.WIDE R26, R23, 0x2, R14 ;  /* 0x00000002171a7825 */ /* 0x010fca00078e020e */
[----:B------:R0:W-:Y:S02]  /*37b0*/  STL.64 [R1+0xc0], R26 ;  /* 0x0000c01a01007387 */ /* 0x0001e40000100a00 */
[----:B0-----:R-:W-:-:S05]  /*37c0*/  IMAD.WIDE R26, R21, 0x2, R14 ;  /* 0x00000002151a7825 */ /* 0x001fca00078e020e */
[----:B------:R2:W-:Y:S02]  /*37d0*/  STL.64 [R1+0xd8], R26 ;  /* 0x0000d81a01007387 */ /* 0x0005e40000100a00 */
[--C-:B--2---:R-:W-:Y:S02]  /*37e0*/  IMAD.WIDE R26, R2, 0x2, R14.reuse ;  /* 0x00000002021a7825 */ /* 0x104fe400078e020e */
[----:B------:R-:W2:Y:S04]  /*37f0*/  LDL.LU R2, [R1+0x9e8] ;  /* 0x0009e80001027983 */ /* 0x000ea80000300800 */
[----:B------:R0:W-:Y:S02]  /*3800*/  STL.64 [R1+0xe8], R26 ;  /* 0x0000e81a01007387 */ /* 0x0001e40000100a00 */
[----:B0-----:R-:W-:-:S02]  /*3810*/  IMAD.WIDE R26, R3, 0x2, R14 ;  /* 0x00000002031a7825 */ /* 0x001fc400078e020e */
[----:B------:R-:W2:Y:S04]  /*3820*/  LDL.LU R3, [R1+0x9e4] ;  /* 0x0009e40001037983 */ /* 0x000ea80000300800 */
[----:B------:R0:W-:Y:S02]  /*3830*/  STL.64 [R1+0x100], R26 ;  /* 0x0001001a01007387 */ /* 0x0001e40000100a00 */
[----:B0-----:R-:W-:-:S05]  /*3840*/  IMAD.WIDE R26, R12, 0x2, R14 ;  /* 0x000000020c1a7825 */ /* 0x001fca00078e020e */
[----:B------:R0:W-:Y:S04]  /*3850*/  STL.64 [R1+0x118], R26 ;  /* 0x0001181a01007387 */ /* 0x0001e80000100a00 */
[----:B------:R1:W-:Y:S01]  /*3860*/  STL [R1+0x9b0], R13 ;  /* 0x0009b00d01007387 */ /* 0x0003e20000100800 */
[----:B0-----:R-:W-:-:S03]  /*3870*/  IMAD.WIDE R26, R13, 0x2, R14 ;  /* 0x000000020d1a7825 */ /* 0x001fc600078e020e */
[----:B-1----:R-:W3:Y:S04]  /*3880*/  LDL.LU R13, [R1+0xb8] ;  /* 0x0000b800010d7983 */ /* 0x002ee80000300800 */
[----:B------:R-:W-:Y:S04]  /*3890*/  STL.64 [R1+0x128], R26 ;  /* 0x0001281a01007387 */ /* 0x000fe80000100a00 */
[----:B------:R0:W-:Y:S04]  /*38a0*/  STL [R1+0x9b4], R12 ;  /* 0x0009b40c01007387 */ /* 0x0001e80000100800 */
[----:B0-----:R-:W4:Y:S04]  /*38b0*/  LDL.LU R12, [R1+0xb0] ;  /* 0x0000b000010c7983 */ /* 0x001f280000300800 */
[----:B---3--:R0:W-:Y:S04]  /*38c0*/  STL [R1+0x9b8], R13 ;  /* 0x0009b80d01007387 */ /* 0x0081e80000100800 */
[----:B0-----:R-:W3:Y:S04]  /*38d0*/  LDL.LU R13, [R1+0xa0] ;  /* 0x0000a000010d7983 */ /* 0x001ee80000300800 */
[----:B----4-:R0:W-:Y:S04]  /*38e0*/  STL [R1+0x9bc], R12 ;  /* 0x0009bc0c01007387 */ /* 0x0101e80000100800 */
        /* <DEDUP_REMOVED lines=16> */
[----:B0-----:R-:W2:Y:S01]  /*39f0*/  LDL.LU R12, [R1+0x5c] ;  /* 0x00005c00010c7983 */ /* 0x001ea20000300800 */
[----:B------:R-:W-:-:S03]  /*3a00*/  IMAD.WIDE R26, R10, 0x2, R14 ;  /* 0x000000020a1a7825 */ /* 0x000fc600078e020e */
[----:B---3--:R-:W-:Y:S04]  /*3a10*/  STL [R1+0x9e0], R13 ;  /* 0x0009e00d01007387 */ /* 0x008fe80000100800 */
[----:B------:R0:W-:Y:S02]  /*3a20*/  STL.64 [R1+0x140], R26 ;  /* 0x0001401a01007387 */ /* 0x0001e40000100a00 */
[----:B0-----:R-:W-:-:S05]  /*3a30*/  IMAD.WIDE R26, R11, 0x2, R14 ;  /* 0x000000020b1a7825 */ /* 0x001fca00078e020e */
        /* <DEDUP_REMOVED lines=12> */
[----:B------:R0:W-:Y:S01]  /*3b00*/  STL.64 [R1+0x188], R26 ;  /* 0x0001881a01007387 */ /* 0x0001e20000100a00 */
[----:B--2---:R-:W-:-:S04]  /*3b10*/  IMAD.WIDE R12, R12, 0x2, R2 ;  /* 0x000000020c0c7825 */ /* 0x004fc800078e0202 */
[----:B0-----:R-:W-:-:S05]  /*3b20*/  IMAD.WIDE R26, R28, 0x2, R14 ;  /* 0x000000021c1a7825 */ /* 0x001fca00078e020e */
[----:B------:R0:W-:Y:S02]  /*3b30*/  STL.64 [R1+0x190], R26 ;  /* 0x0001901a01007387 */ /* 0x0001e40000100a00 */
[----:B0-----:R-:W-:-:S04]  /*3b40*/  IMAD.WIDE R26, R29, 0x2, R14 ;  /* 0x000000021d1a7825 */ /* 0x001fc800078e020e */
[----:B------:R-:W-:Y:S01]  /*3b50*/  IMAD.WIDE R14, R0, 0x2, R14 ;  /* 0x00000002000e7825 */ /* 0x000fe200078e020e */
[----:B------:R-:W-:Y:S04]  /*3b60*/  STL.64 [R1+0x198], R26 ;  /* 0x0001981a01007387 */ /* 0x000fe80000100a00 */
[----:B------:R-:W-:Y:S04]  /*3b70*/  STL.64 [R1+0x1a0], R14 ;  /* 0x0001a00e01007387 */ /* 0x000fe80000100a00 */
[----:B------:R0:W-:Y:S04]  /*3b80*/  STL.64 [R1+0x20], R12 ;  /* 0x0000200c01007387 */ /* 0x0001e80000100a00 */
[----:B0-----:R-:W2:Y:S02]  /*3b90*/  LDL.LU R13, [R1+0x9e0] ;  /* 0x0009e000010d7983 */ /* 0x001ea40000300800 */
[----:B--2---:R-:W-:-:S05]  /*3ba0*/  IMAD.WIDE R12, R13, 0x2, R2 ;  /* 0x000000020d0c7825 */ /* 0x004fca00078e0202 */
        /* <DEDUP_REMOVED lines=34> */
[----:B0-----:R-:W2:Y:S01]  /*3dd0*/  LDL.LU R13, [R1+0x9b0] ;  /* 0x0009b000010d7983 */ /* 0x001ea20000300800 */
[----:B------:R-:W-:-:S04]  /*3de0*/  IMAD.WIDE R26, R19, 0x2, R2 ;  /* 0x00000002131a7825 */ /* 0x000fc800078e0202 */
[----:B------:R-:W-:-:S04]  /*3df0*/  IMAD.WIDE R14, R17, 0x2, R2 ;  /* 0x00000002110e7825 */ /* 0x000fc800078e0202 */
[----:B------:R-:W-:-:S04]  /*3e00*/  IMAD.WIDE R16, R16, 0x2, R2 ;  /* 0x0000000210107825 */ /* 0x000fc800078e0202 */
[----:B------:R-:W-:-:S04]  /*3e10*/  IMAD.WIDE R18, R18, 0x2, R2 ;  /* 0x0000000212127825 */ /* 0x000fc800078e0202 */
[----:B------:R-:W-:-:S04]  /*3e20*/  IMAD.WIDE R20, R20, 0x2, R2 ;  /* 0x0000000214147825 */ /* 0x000fc800078e0202 */
[----:B------:R-:W-:-:S04]  /*3e30*/  IMAD.WIDE R22, R22, 0x2, R2 ;  /* 0x0000000216167825 */ /* 0x000fc800078e0202 */
[----:B------:R-:W-:-:S04]  /*3e40*/  IMAD.WIDE R24, R24, 0x2, R2 ;  /* 0x0000000218187825 */ /* 0x000fc800078e0202 */
[----:B--2---:R-:W-:-:S05]  /*3e50*/  IMAD.WIDE R12, R13, 0x2, R2 ;  /* 0x000000020d0c7825 */ /* 0x004fca00078e0202 */
[----:B------:R0:W-:Y:S02]  /*3e60*/  STL.64 [R1+0xd0], R12 ;  /* 0x0000d00c01007387 */ /* 0x0001e40000100a00 */
[----:B0-----:R-:W-:-:S04]  /*3e70*/  IMAD.WIDE R12, R10, 0x2, R2 ;  /* 0x000000020a0c7825 */ /* 0x001fc800078e0202 */
[--C-:B------:R-:W-:Y:S01]  /*3e80*/  IMAD.WIDE R10, R11, 0x2, R2.reuse ;  /* 0x000000020b0a7825 */ /* 0x100fe200078e0202 */
[----:B------:R0:W-:Y:S04]  /*3e90*/  STL.64 [R1+0xe0], R12 ;  /* 0x0000e00c01007387 */ /* 0x0001e80000100a00 */
[----:B0-----:R-:W2:Y:S04]  /*3ea0*/  LDL.LU.64 R12, [R1+0x9a8] ;  /* 0x0009a800010c7983 */ /* 0x001ea80000300a00 */
[----:B------:R0:W-:Y:S02]  /*3eb0*/  STL.64 [R1+0xf0], R10 ;  /* 0x0000f00a01007387 */ /* 0x0001e40000100a00 */
[----:B0-----:R-:W-:-:S04]  /*3ec0*/  IMAD.WIDE R10, R8, 0x2, R2 ;  /* 0x00000002080a7825 */ /* 0x001fc800078e0202 */
[--C-:B------:R-:W-:Y:S01]  /*3ed0*/  IMAD.WIDE R8, R9, 0x2, R2.reuse ;  /* 0x0000000209087825 */ /* 0x100fe200078e0202 */
[----:B------:R0:W-:Y:S04]  /*3ee0*/  STL.64 [R1+0xf8], R10 ;  /* 0x0000f80a01007387 */ /* 0x0001e80000100a00 */
[----:B0-----:R-:W3:Y:S04]  /*3ef0*/  LDL.LU.64 R10, [R1+0x9a0] ;  /* 0x0009a000010a7983 */ /* 0x001ee80000300a00 */
[----:B------:R0:W-:Y:S02]  /*3f00*/  STL.64 [R1+0x108], R8 ;  /* 0x0001080801007387 */ /* 0x0001e40000100a00 */
[----:B0-----:R-:W-:-:S04]  /*3f10*/  IMAD.WIDE R8, R6, 0x2, R2 ;  /* 0x0000000206087825 */ /* 0x001fc800078e0202 */
[--C-:B------:R-:W-:Y:S01]  /*3f20*/  IMAD.WIDE R6, R7, 0x2, R2.reuse ;  /* 0x0000000207067825 */ /* 0x100fe200078e0202 */
[----:B------:R0:W-:Y:S04]  /*3f30*/  STL.64 [R1+0x110], R8 ;  /* 0x0001100801007387 */ /* 0x0001e80000100a00 */
[----:B0-----:R-:W4:Y:S04]  /*3f40*/  LDL.LU.64 R8, [R1+0x998] ;  /* 0x0009980001087983 */ /* 0x001f280000300a00 */
        /* <DEDUP_REMOVED lines=8> */
[----:B------:R0:W-:Y:S03]  /*3fd0*/  STL.64 [R1+0x150], R4 ;  /* 0x0001500401007387 */ /* 0x0001e60000100a00 */
[----:B------:R-:W-:Y:S01]  /*3fe0*/  IMAD.WIDE R2, R0, 0x2, R2 ;  /* 0x0000000200027825 */ /* 0x000fe200078e0202 */
[----:B0-----:R-:W2:Y:S04]  /*3ff0*/  LDL.LU.64 R4, [R1+0x988] ;  /* 0x0009880001047983 */ /* 0x001ea80000300a00 */
[----:B------:R0:W-:Y:S04]  /*4000*/  STL.64 [R1+0x8], R28 ;  /* 0x0000081c01007387 */ /* 0x0001e80000100a00 */
[----:B0-----:R-:W2:Y:S04]  /*4010*/  LDL.LU.64 R28, [R1+0x980] ;  /* 0x00098000011c7983 */ /* 0x001ea80000300a00 */
[----:B------:R-:W-:Y:S04]  /*4020*/  STL [R1+0x964], R3 ;  /* 0x0009640301007387 */ /* 0x000fe80000100800 */
[----:B------:R0:W-:Y:S04]  /*4030*/  STL [R1+0x968], R2 ;  /* 0x0009680201007387 */ /* 0x0001e80000100800 */
[----:B0-----:R-:W2:Y:S02]  /*4040*/  LDL.LU.64 R2, [R1] ;  /* 0x0000000001027983 */ /* 0x001ea40000300a00 */
[----:B--2---:R-:W-:-:S02]  /*4050*/  IMAD.MOV.U32 R0, RZ, RZ, R3 ;  /* 0x000000ffff007224 */ /* 0x004fc400078e0003 */
[----:B------:R-:W-:Y:S04]  /*4060*/  STL [R1+0x8a8], R2 ;  /* 0x0008a80201007387 */ /* 0x000fe80000100800 */
[----:B------:R-:W-:Y:S04]  /*4070*/  STL [R1+0x8a4], R26 ;  /* 0x0008a41a01007387 */ /* 0x000fe80000100800 */
[----:B------:R-:W-:Y:S04]  /*4080*/  STL [R1+0x8a0], R0 ;  /* 0x0008a00001007387 */ /* 0x000fe80000100800 */
[----:B------:R0:W-:Y:S04]  /*4090*/  STL [R1+0x898], R27 ;  /* 0x0008981b01007387 */ /* 0x0001e80000100800 */
[----:B------:R-:W-:Y:S04]  /*40a0*/  STL [R1+0x89c], R28 ;  /* 0x00089c1c01007387 */ /* 0x000fe80000100800 */
[----:B------:R-:W-:Y:S04]  /*40b0*/  STL [R1+0x890], R29 ;  /* 0x0008901d01007387 */ /* 0x000fe80000100800 */
[----:B------:R-:W-:Y:S04]  /*40c0*/  STL [R1+0x894], R14 ;  /* 0x0008940e01007387 */ /* 0x000fe80000100800 */
[----:B0-----:R-:W2:Y:S04]  /*40d0*/  LDL.LU.64 R26, [R1+0x18] ;  /* 0x00001800011a7983 */ /* 0x001ea80000300a00 */
[----:B------:R-:W-:Y:S04]  /*40e0*/  STL [R1+0x888], R15 ;  /* 0x0008880f01007387 */ /* 0x000fe80000100800 */
[----:B------:R-:W-:Y:S04]  /*40f0*/  STL [R1+0x88c], R4 ;  /* 0x00088c0401007387 */ /* 0x000fe80000100800 */
[----:B------:R-:W2:Y:S04]  /*4100*/  LDL.LU.64 R2, [R1+0x20] ;  /* 0x0000200001027983 */ /* 0x000ea80000300a00 */
[----:B------:R-:W-:Y:S04]  /*4110*/  STL [R1+0x880], R5 ;  /* 0x0008800501007387 */ /* 0x000fe80000100800 */
[----:B------:R-:W-:Y:S04]  /*4120*/  STL [R1+0x884], R16 ;  /* 0x0008841001007387 */ /* 0x000fe80000100800 */
[----:B------:R-:W-:Y:S04]  /*4130*/  STL [R1+0x878], R17 ;  /* 0x0008781101007387 */ /* 0x000fe80000100800 */
[----:B------:R-:W-:Y:S04]  /*4140*/  STL [R1+0x87c], R6 ;  /* 0x00087c0601007387 */ /* 0x000fe80000100800 */
[----:B------:R-:W-:Y:S04]  /*4150*/  STL [R1+0x870], R7 ;  /* 0x0008700701007387 */ /* 0x000fe80000100800 */
[----:B------:R-:W-:Y:S04]  /*4160*/  STL [R1+0x874], R18 ;  /* 0x0008741201007387 */ /* 0x000fe80000100800 */
[----:B------:R0:W-:Y:S04]  /*4170*/  STL [R1+0x868], R19 ;  /* 0x0008681301007387 */ /* 0x0001e80000100800 */
[----:B0-----:R-:W2:Y:S04]  /*4180*/  LDL.LU.64 R18, [R1+0x30] ;  /* 0x0000300001127983 */ /* 0x001ea80000300a00 */
[----:B----4-:R-:W-:Y:S04]  /*4190*/  STL [R1+0x86c], R8 ;  /* 0x00086c0801007387 */ /* 0x010fe80000100800 */
[----:B------:R-:W4:Y:S04]  /*41a0*/  LDL.LU.64 R6, [R1+0x48] ;  /* 0x0000480001067983 */ /* 0x000f280000300a00 */
[----:B------:R-:W-:Y:S04]  /*41b0*/  STL [R1+0x860], R9 ;  /* 0x0008600901007387 */ /* 0x000fe80000100800 */
[----:B------:R-:W-:Y:S04]  /*41c0*/  STL [R1+0x864], R20 ;  /* 0x0008641401007387 */ /* 0x000fe80000100800 */
[----:B------:R0:W-:Y:S04]  /*41d0*/  STL [R1+0x858], R21 ;  /* 0x0008581501007387 */ /* 0x0001e80000100800 */
[----:B0-----:R-:W4:Y:S04]  /*41e0*/  LDL.LU.64 R20, [R1+0x40] ;  /* 0x0000400001147983 */ /* 0x001f280000300a00 */
[----:B------:R-:W4:Y:S04]  /*41f0*/  LDL.LU.64 R16, [R1+0x50] ;  /* 0x0000500001107983 */ /* 0x000f280000300a00 */
[----:B---3--:R-:W-:Y:S04]  /*4200*/  STL [R1+0x85c], R10 ;  /* 0x00085c0a01007387 */ /* 0x008fe80000100800 */
[----:B------:R0:W-:Y:S04]  /*4210*/  STL [R1+0x850], R11 ;  /* 0x0008500b01007387 */ /* 0x0001e80000100800 */
[----:B0-----:R-:W3:Y:S04]  /*4220*/  LDL.LU.64 R10, [R1+0x38] ;  /* 0x00003800010a7983 */ /* 0x001ee80000300a00 */
[----:B------:R-:W4:Y:S04]  /*4230*/  LDL.LU.64 R4, [R1+0x58] ;  /* 0x0000580001047983 */ /* 0x000f280000300a00 */
[----:B------:R-:W-:Y:S04]  /*4240*/  STL [R1+0x854], R22 ;  /* 0x0008541601007387 */ /* 0x000fe80000100800 */
[----:B------:R-:W-:Y:S04]  /*4250*/  STL [R1+0x848], R23 ;  /* 0x0008481701007387 */ /* 0x000fe80000100800 */
[----:B------:R-:W4:Y:S04]  /*4260*/  LDL.LU.64 R14, [R1+0x60] ;  /* 0x00006000010e7983 */ /* 0x000f280000300a00 */
[----:B------:R-:W-:Y:S04]  /*4270*/  STL [R1+0x84c], R12 ;  /* 0x00084c0c01007387 */ /* 0x000fe80000100800 */
[----:B------:R-:W-:Y:S04]  /*4280*/  STL [R1+0x840], R13 ;  /* 0x0008400d01007387 */ /* 0x000fe80000100800 */
[----:B------:R-:W4:Y:S04]  /*4290*/  LDL.LU.64 R8, [R1+0x68] ;  /* 0x0000680001087983 */ /* 0x000f280000300a00 */
[----:B------:R-:W-:Y:S04]  /*42a0*/  STL [R1+0x844], R24 ;  /* 0x0008441801007387 */ /* 0x000fe80000100800 */
[----:B------:R-:W-:Y:S04]  /*42b0*/  STL [R1+0x2b4], R25 ;  /* 0x0002b41901007387 */ /* 0x000fe80000100800 */
[----:B--2---:R0:W-:Y:S01]  /*42c0*/  STL [R1+0x2bc], R26 ;  /* 0x0002bc1a01007387 */ /* 0x0041e20000100800 */
[----:B------:R-:W-:-:S03]  /*42d0*/  IMAD.MOV.U32 R0, RZ, RZ, R27 ;  /* 0x000000ffff007224 */ /* 0x000fc600078e001b */
[----:B------:R-:W2:Y:S04]  /*42e0*/  LDL.LU.64 R28, [R1+0x78] ;  /* 0x00007800011c7983 */ /* 0x000ea80000300a00 */
[----:B------:R-:W-:Y:S04]  /*42f0*/  STL [R1+0x2c4], R2 ;  /* 0x0002c40201007387 */ /* 0x000fe80000100800 */
[----:B------:R1:W-:Y:S04]  /*4300*/  STL [R1+0x2b8], R0 ;  /* 0x0002b80001007387 */ /* 0x0003e80000100800 */
[----:B0-----:R-:W2:Y:S01]  /*4310*/  LDL.LU.64 R26, [R1+0x70] ;  /* 0x00007000011a7983 */ /* 0x001ea20000300a00 */
[----:B-1----:R-:W-:-:S03]  /*4320*/  IMAD.MOV.U32 R0, RZ, RZ, R3 ;  /* 0x000000ffff007224 */ /* 0x002fc600078e0003 */
[----:B------:R-:W-:Y:S04]  /*4330*/  STL [R1+0x2cc], R18 ;  /* 0x0002cc1201007387 */ /* 0x000fe80000100800 */
[----:B------:R0:W-:Y:S04]  /*4340*/  STL [R1+0x2c0], R0 ;  /* 0x0002c00001007387 */ /* 0x0001e80000100800 */
[----:B------:R-:W2:Y:S01]  /*4350*/  LDL.LU.64 R2, [R1+0x90] ;  /* 0x0000900001027983 */ /* 0x000ea20000300a00 */
[----:B0-----:R-:W-:-:S03]  /*4360*/  IMAD.MOV.U32 R0, RZ, RZ, R19 ;  /* 0x000000ffff007224 */ /* 0x001fc600078e0013 */
[----:B---3--:R-:W-:Y:S04]  /*4370*/  STL [R1+0x2d4], R10 ;  /* 0x0002d40a01007387 */ /* 0x008fe80000100800 */
[----:B------:R0:W-:Y:S04]  /*4380*/  STL [R1+0x2c8], R0 ;  /* 0x0002c80001007387 */ /* 0x0001e80000100800 */
[----:B------:R-:W3:Y:S01]  /*4390*/  LDL.LU.64 R18, [R1+0x80] ;  /* 0x0000800001127983 */ /* 0x000ee20000300a00 */
[----:B0-----:R-:W-:-:S03]  /*43a0*/  IMAD.MOV.U32 R0, RZ, RZ, R11 ;  /* 0x000000ffff007224 */ /* 0x001fc600078e000b */
[----:B----4-:R-:W-:Y:S04]  /*43b0*/  STL [R1+0x2dc], R20 ;  /* 0x0002dc1401007387 */ /* 0x010fe80000100800 */
[----:B------:R0:W-:Y:S04]  /*43c0*/  STL [R1+0x2d0], R0 ;  /* 0x0002d00001007387 */ /* 0x0001e80000100800 */
[----:B------:R-:W4:Y:S01]  /*43d0*/  LDL.LU.64 R12, [R1+0xa8] ;  /* 0x0000a800010c7983 */ /* 0x000f220000300a00 */
[----:B0-----:R-:W-:-:S05]  /*43e0*/  IMAD.MOV.U32 R0, RZ, RZ, R21 ;  /* 0x000000ffff007224 */ /* 0x001fca00078e0015 */
[----:B------:R0:W-:Y:S04]  /*43f0*/  STL [R1+0x2d8], R0 ;  /* 0x0002d80001007387 */ /* 0x0001e80000100800 */
[----:B------:R1:W-:Y:S04]  /*4400*/  STL [R1+0x2e4], R6 ;  /* 0x0002e40601007387 */ /* 0x0003e80000100800 */
[----:B------:R-:W4:Y:S01]  /*4410*/  LDL.LU.64 R22, [R1+0x88] ;  /* 0x0000880001167983 */ /* 0x000f220000300a00 */
[----:B0-----:R-:W-:-:S03]  /*4420*/  IMAD.MOV.U32 R0, RZ, RZ, R7 ;  /* 0x000000ffff007224 */ /* 0x001fc600078e0007 */
[----:B-1----:R-:W4:Y:S04]  /*4430*/  LDL.LU.64 R6, [R1+0xc0] ;  /* 0x0000c00001067983 */ /* 0x002f280000300a00 */
[----:B------:R0:W-:Y:S04]  /*4440*/  STL [R1+0x2e0], R0 ;  /* 0x0002e00001007387 */ /* 0x0001e80000100800 */
[----:B------:R1:W-:Y:S01]  /*4450*/  STL [R1+0x2ec], R16 ;  /* 0x0002ec1001007387 */ /* 0x0003e20000100800 */
[----:B0-----:R-:W-:-:S03]  /*4460*/  IMAD.MOV.U32 R0, RZ, RZ, R17 ;  /* 0x000000ffff007224 */ /* 0x001fc600078e0011 */
[----:B-1----:R-:W4:Y:S04]  /*4470*/  LDL.LU.64 R16, [R1+0x98] ;  /* 0x0000980001107983 */ /* 0x002f280000300a00 */
[----:B------:R0:W-:Y:S04]  /*4480*/  STL [R1+0x2e8], R0 ;  /* 0x0002e80001007387 */ /* 0x0001e80000100800 */
[----:B------:R1:W-:Y:S04]  /*4490*/  STL [R1+0x2f4], R4 ;  /* 0x0002f40401007387 */ /* 0x0003e80000100800 */
[----:B------:R-:W4:Y:S01]  /*44a0*/  LDL.LU.64 R10, [R1+0xd8] ;  /* 0x0000d800010a7983 */ /* 0x000f220000300a00 */
[----:B0-----:R-:W-:-:S03]  /*44b0*/  IMAD.MOV.U32 R0, RZ, RZ, R5 ;  /* 0x000000ffff007224 */ /* 0x001fc600078e0005 */
[----:B------:R-:W-:Y:S04]  /*44c0*/  STL [R1+0x2fc], R14 ;  /* 0x0002fc0e01007387 */ /* 0x000fe80000100800 */
[----:B------:R0:W-:Y:S04]  /*44d0*/  STL [R1+0x2f0], R0 ;  /* 0x0002f00001007387 */ /* 0x0001e80000100800 */
[----:B-1----:R-:W4:Y:S01]  /*44e0*/  LDL.LU.64 R4, [R1+0xa0] ;  /* 0x0000a00001047983 */ /* 0x002f220000300a00 */
[----:B0-----:R-:W-:-:S03]  /*44f0*/  IMAD.MOV.U32 R0, RZ, RZ, R15 ;  /* 0x000000ffff007224 */ /* 0x001fc600078e000f */
[----:B------:R-:W-:Y:S04]  /*4500*/  STL [R1+0x304], R8 ;  /* 0x0003040801007387 */ /* 0x000fe80000100800 */
[----:B------:R0:W-:Y:S04]  /*4510*/  STL [R1+0x2f8], R0 ;  /* 0x0002f80001007387 */ /* 0x0001e80000100800 */
[----:B------:R-:W4:Y:S04]  /*4520*/  LDL.LU.64 R14, [R1+0xe8] ;  /* 0x0000e800010e7983 */ /* 0x000f280000300a00 */
[----:B------:R-:W4:Y:S01]  /*4530*/  LDL.LU.64 R20, [R1+0xb0] ;  /* 0x0000b00001147983 */ /* 0x000f220000300a00 */
[----:B0-----:R-:W-:-:S05]  /*4540*/  IMAD.MOV.U32 R0, RZ, RZ, R9 ;  /* 0x000000ffff007224 */ /* 0x001fca00078e0009 */
[----:B------:R0:W-:Y:S04]  /*4550*/  STL [R1+0x300], R0 ;  /* 0x0003000001007387 */ /* 0x0001e80000100800 */
[----:B--2---:R1:W-:Y:S01]  /*4560*/  STL [R1+0x30c], R28 ;  /* 0x00030c1c01007387 */ /* 0x0043e20000100800 */
[----:B0-----:R-:W-:-:S03]  /*4570*/  IMAD.MOV.U32 R0, RZ, RZ, R29 ;  /* 0x000000ffff007224 */ /* 0x001fc600078e001d */
[----:B-1----:R-:W2:Y:S04]  /*4580*/  LDL.LU.64 R28, [R1+0x100] ;  /* 0x00010000011c7983 */ /* 0x002ea80000300a00 */
[----:B------:R0:W-:Y:S04]  /*4590*/  STL [R1+0x308], R0 ;  /* 0x0003080001007387 */ /* 0x0001e80000100800 */
[----:B------:R1:W-:Y:S01]  /*45a0*/  STL [R1+0x314], R26 ;  /* 0x0003141a01007387 */ /* 0x0003e20000100800 */
[----:B0-----:R-:W-:-:S03]  /*45b0*/  IMAD.MOV.U32 R0, RZ, RZ, R27 ;  /* 0x000000ffff007224 */ /* 0x001fc600078e001b */
[----:B-1----:R-:W2:Y:S04]  /*45c0*/  LDL.LU.64 R26, [R1+0xb8] ;  /* 0x0000b800011a7983 */ /* 0x002ea80000300a00 */
[----:B------:R0:W-:Y:S04]  /*45d0*/  STL [R1+0x310], R0 ;  /* 0x0003100001007387 */ /* 0x0001e80000100800 */
[----:B------:R1:W-:Y:S01]  /*45e0*/  STL [R1+0x31c], R2 ;  /* 0x00031c0201007387 */ /* 0x0003e20000100800 */
[----:B0-----:R-:W-:-:S03]  /*45f0*/  IMAD.MOV.U32 R0, RZ, RZ, R3 ;  /* 0x000000ffff007224 */ /* 0x001fc600078e0003 */
[----:B------:R-:W2:Y:S04]  /*4600*/  LDL.LU.64 R8, [R1+0x118] ;  /* 0x0001180001087983 */ /* 0x000ea80000300a00 */
[----:B---3--:R-:W-:Y:S04]  /*4610*/  STL [R1+0x324], R18 ;  /* 0x0003241201007387 */ /* 0x008fe80000100800 */
[----:B------:R0:W-:Y:S04]  /*4620*/  STL [R1+0x318], R0 ;  /* 0x0003180001007387 */ /* 0x0001e80000100800 */
[----:B-1----:R-:W3:Y:S01]  /*4630*/  LDL.LU.64 R2, [R1+0xc8] ;  /* 0x0000c80001027983 */ /* 0x002ee20000300a00 */
[----:B0-----:R-:W-:-:S03]  /*4640*/  IMAD.MOV.U32 R0, RZ, RZ, R19 ;  /* 0x000000ffff007224 */ /* 0x001fc600078e0013 */
[----:B------:R-:W3:Y:S04]  /*4650*/  LDL.LU.64 R18, [R1+0x128] ;  /* 0x0001280001127983 */ /* 0x000ee80000300a00 */
[----:B------:R0:W-:Y:S04]  /*4660*/  STL [R1+0x320], R0 ;  /* 0x0003200001007387 */ /* 0x0001e80000100800 */
[----:B----4-:R-:W-:Y:S01]  /*4670*/  STL [R1+0x32c], R12 ;  /* 0x00032c0c01007387 */ /* 0x010fe20000100800 */
[----:B0-----:R-:W-:-:S03]  /*4680*/  IMAD.MOV.U32 R0, RZ, RZ, R13 ;  /* 0x000000ffff007224 */ /* 0x001fc600078e000d */
[----:B------:R-:W-:Y:S04]  /*4690*/  STL [R1+0x334], R22 ;  /* 0x0003341601007387 */ /* 0x000fe80000100800 */
[----:B------:R0:W-:Y:S04]  /*46a0*/  STL [R1+0x328], R0 ;  /* 0x0003280001007387 */ /* 0x0001e80000100800 */
[----:B------:R-:W-:Y:S01]  /*46b0*/  STL [R1+0x33c], R6 ;  /* 0x00033c0601007387 */ /* 0x000fe20000100800 */
[----:B0-----:R-:W-:-:S05]  /*46c0*/  IMAD.MOV.U32 R0, RZ, RZ, R23 ;  /* 0x000000ffff007224 */ /* 0x001fca00078e0017 */
[----:B------:R0:W-:Y:S02]  /*46d0*/  STL [R1+0x330], R0 ;  /* 0x0003300001007387 */ /* 0x0001e40000100800 */
[----:B0-----:R-:W-:Y:S02]  /*46e0*/  IMAD.MOV.U32 R0, RZ, RZ, R7 ;  /* 0x000000ffff007224 */ /* 0x001fe400078e0007 */
[----:B------:R-:W4:Y:S04]  /*46f0*/  LDL.LU.64 R6, [R1+0xd0] ;  /* 0x0000d00001067983 */ /* 0x000f280000300a00 */
[----:B------:R0:W-:Y:S04]  /*4700*/  STL [R1+0x338], R0 ;  /* 0x0003380001007387 */ /* 0x0001e80000100800 */
[----:B------:R1:W-:Y:S01]  /*4710*/  STL [R1+0x344], R16 ;  /* 0x0003441001007387 */ /* 0x0003e20000100800 */
[----:B0-----:R-:W-:-:S03]  /*4720*/  IMAD.MOV.U32 R0, RZ, RZ, R17 ;  /* 0x000000ffff007224 */ /* 0x001fc600078e0011 */
[----:B------:R-:W-:Y:S04]  /*4730*/  STL [R1+0x34c], R10 ;  /* 0x00034c0a01007387 */ /* 0x000fe80000100800 */
[----:B------:R0:W-:Y:S04]  /*4740*/  STL [R1+0x340], R0 ;  /* 0x0003400001007387 */ /* 0x0001e80000100800 */
[----:B-1----:R-:W4:Y:S01]  /*4750*/  LDL.LU.64 R16, [R1+0x140] ;  /* 0x0001400001107983 */ /* 0x002f220000300a00 */
[----:B0-----:R-:W-:-:S03]  /*4760*/  IMAD.MOV.U32 R0, RZ, RZ, R11 ;  /* 0x000000ffff007224 */ /* 0x001fc600078e000b */
[----:B------:R-:W-:Y:S04]  /*4770*/  STL [R1+0x354], R4 ;  /* 0x0003540401007387 */ /* 0x000fe80000100800 */
        /* <DEDUP_REMOVED lines=10> */
[----:B--2---:R-:W-:Y:S04]  /*4820*/  STL [R1+0x36c], R28 ;  /* 0x00036c1c01007387 */ /* 0x004fe80000100800 */
[----:B------:R0:W-:Y:S02]  /*4830*/  STL [R1+0x360], R0 ;  /* 0x0003600001007387 */ /* 0x0001e40000100800 */
[----:B0-----:R-:W-:Y:S02]  /*4840*/  IMAD.MOV.U32 R0, RZ, RZ, R29 ;  /* 0x000000ffff007224 */ /* 0x001fe400078e001d */
[----:B------:R-:W2:Y:S04]  /*4850*/  LDL.LU.64 R28, [R1+0xf0] ;  /* 0x0000f000011c7983 */ /* 0x000ea80000300a00 */
[----:B------:R0:W-:Y:S04]  /*4860*/  STL [R1+0x368], R0 ;  /* 0x0003680001007387 */ /* 0x0001e80000100800 */
[----:B------:R1:W-:Y:S01]  /*4870*/  STL [R1+0x374], R26 ;  /* 0x0003741a01007387 */ /* 0x0003e20000100800 */
[----:B0-----:R-:W-:-:S03]  /*4880*/  IMAD.MOV.U32 R0, RZ, RZ, R27 ;  /* 0x000000ffff007224 */ /* 0x001fc600078e001b */
[----:B------:R-:W-:Y:S04]  /*4890*/  STL [R1+0x37c], R8 ;  /* 0x00037c0801007387 */ /* 0x000fe80000100800 */
[----:B------:R0:W-:Y:S04]  /*48a0*/  STL [R1+0x370], R0 ;  /* 0x0003700001007387 */ /* 0x0001e80000100800 */
[----:B-1----:R-:W2:Y:S01]  /*48b0*/  LDL.LU.64 R26, [R1+0x160] ;  /* 0x00016000011a7983 */ /* 0x002ea20000300a00 */
[----:B0-----:R-:W-:-:S03]  /*48c0*/  IMAD.MOV.U32 R0, RZ, RZ, R9 ;  /* 0x000000ffff007224 */ /* 0x001fc600078e0009 */
[----:B---3--:R-:W-:Y:S04]  /*48d0*/  STL [R1+0x384], R2 ;  /* 0x0003840201007387 */ /* 0x008fe80000100800 */
[----:B------:R0:W-:Y:S04]  /*48e0*/  STL [R1+0x378], R0 ;  /* 0x0003780001007387 */ /* 0x0001e80000100800 */
[----:B------:R-:W-:Y:S01]  /*48f0*/  STL [R1+0x38c], R18 ;  /* 0x00038c1201007387 */ /* 0x000fe20000100800 */
[----:B0-----:R-:W-:-:S05]  /*4900*/  IMAD.MOV.U32 R0, RZ, RZ, R3 ;  /* 0x000000ffff007224 */ /* 0x001fca00078e0003 */
[----:B------:R-:W-:Y:S04]  /*4910*/  STL [R1+0x380], R0 ;  /* 0x0003800001007387 */ /* 0x000fe80000100800 */
[----:B------:R-:W3:Y:S04]  /*4920*/  LDL.LU.64 R2, [R1+0x108] ;  /* 0x0001080001027983 */ /* 0x000ee80000300a00 */
[----:B---3--:R0:W-:Y:S04]  /*4930*/  STL.64 [R1+0x970], R2 ;  /* 0x0009700201007387 */ /* 0x0081e80000100a00 */
[----:B0-----:R-:W3:Y:S01]  /*4940*/  LDL.LU.64 R2, [R1+0x168] ;  /* 0x0001680001027983 */ /* 0x001ee20000300a00 */
[----:B------:R-:W-:-:S03]  /*4950*/  IMAD.MOV.U32 R0, RZ, RZ, R19 ;  /* 0x000000ffff007224 */ /* 0x000fc600078e0013 */
[----:B---3--:R0:W-:Y:S04]  /*4960*/  STL.64 [R1+0x978], R2 ;  /* 0x0009780201007387 */ /* 0x0081e80000100a00 */
[----:B0-----:R-:W3:Y:S04]  /*4970*/  LDL.LU.64 R2, [R1+0xf8] ;  /* 0x0000f80001027983 */ /* 0x001ee80000300a00 */
[----:B----4-:R-:W-:Y:S04]  /*4980*/  STL [R1+0x394], R6 ;  /* 0x0003940601007387 */ /* 0x010fe80000100800 */
[----:B------:R0:W-:Y:S04]  /*4990*/  STL [R1+0x388], R0 ;  /* 0x0003880001007387 */ /* 0x0001e80000100800 */
[----:B------:R-:W4:Y:S04]  /*49a0*/  LDL.LU.64 R24, [R1+0x170] ;  /* 0x0001700001187983 */ /* 0x000f280000300a00 */
[----:B------:R-:W4:Y:S01]  /*49b0*/  LDL.LU.64 R12, [R1+0x110] ;  /* 0x00011000010c7983 */ /* 0x000f220000300a00 */
[----:B0-----:R-:W-:-:S05]  /*49c0*/  IMAD.MOV.U32 R0, RZ, RZ, R7 ;  /* 0x000000ffff007224 */ /* 0x001fca00078e0007 */
[----:B------:R0:W-:Y:S04]  /*49d0*/  STL [R1+0x390], R0 ;  /* 0x0003900001007387 */ /* 0x0001e80000100800 */
[----:B------:R-:W-:Y:S04]  /*49e0*/  STL [R1+0x39c], R16 ;  /* 0x00039c1001007387 */ /* 0x000fe80000100800 */
[----:B------:R-:W4:Y:S01]  /*49f0*/  LDL.LU.64 R22, [R1+0x178] ;  /* 0x0001780001167983 */ /* 0x000f220000300a00 */
[----:B0-----:R-:W-:-:S03]  /*4a00*/  IMAD.MOV.U32 R0, RZ, RZ, R17 ;  /* 0x000000ffff007224 */ /* 0x001fc600078e0011 */
[----:B------:R-:W4:Y:S04]  /*4a10*/  LDL.LU.64 R10, [R1+0x120] ;  /* 0x00012000010a7983 */ /* 0x000f280000300a00 */
        /* <DEDUP_REMOVED lines=11> */
[----:B--2---:R-:W-:Y:S04]  /*4ad0*/  STL [R1+0x3b4], R28 ;  /* 0x0003b41c01007387 */ /* 0x004fe80000100800 */
[----:B------:R-:W2:Y:S01]  /*4ae0*/  LDL.LU.64 R16, [R1+0x190] ;  /* 0x0001900001107983 */ /* 0x000ea20000300a00 */
[----:B0-----:R-:W-:-:S03]  /*4af0*/  IMAD.MOV.U32 R0, RZ, RZ, R29 ;  /* 0x000000ffff007224 */ /* 0x001fc600078e001d */
[----:B------:R-:W2:Y:S04]  /*4b00*/  LDL.LU.64 R4, [R1+0x150] ;  /* 0x0001500001047983 */ /* 0x000ea80000300a00 */
[----:B------:R0:W-:Y:S04]  /*4b10*/  STL [R1+0x3b0], R0 ;  /* 0x0003b00001007387 */ /* 0x0001e80000100800 */
[----:B------:R-:W-:Y:S04]  /*4b20*/  STL [R1+0x3bc], R26 ;  /* 0x0003bc1a01007387 */ /* 0x000fe80000100800 */
[----:B------:R-:W2:Y:S01]  /*4b30*/  LDL.LU.64 R14, [R1+0x198] ;  /* 0x00019800010e7983 */ /* 0x000ea20000300a00 */
[----:B0-----:R-:W-:-:S03]  /*4b40*/  IMAD.MOV.U32 R0, RZ, RZ, R27 ;  /* 0x000000ffff007224 */ /* 0x001fc600078e001b */
[----:B------:R-:W2:Y:S04]  /*4b50*/  LDL.LU.64 R28, [R1+0x8] ;  /* 0x00000800011c7983 */ /* 0x000ea80000300a00 */
[----:B------:R0:W-:Y:S04]  /*4b60*/  STL [R1+0x3b8], R0 ;  /* 0x0003b80001007387 */ /* 0x0001e80000100800 */
[----:B---3--:R1:W-:Y:S01]  /*4b70*/  STL [R1+0x3c4], R2 ;  /* 0x0003c40201007387 */ /* 0x0083e20000100800 */
[----:B0-----:R-:W-:-:S03]  /*4b80*/  IMAD.MOV.U32 R0, RZ, RZ, R3 ;  /* 0x000000ffff007224 */ /* 0x001fc600078e0003 */
[----:B------:R-:W3:Y:S04]  /*4b90*/  LDL.LU.64 R26, [R1+0x1a0] ;  /* 0x0001a000011a7983 */ /* 0x000ee80000300a00 */
[----:B-1----:R-:W2:Y:S04]  /*4ba0*/  LDL.LU.64 R2, [R1+0x978] ;  /* 0x0009780001027983 */ /* 0x002ea80000300a00 */
[----:B--2---:R-:W-:Y:S04]  /*4bb0*/  STL [R1+0x3cc], R2 ;  /* 0x0003cc0201007387 */ /* 0x004fe80000100800 */
[----:B------:R0:W-:Y:S02]  /*4bc0*/  STL [R1+0x3c0], R0 ;  /* 0x0003c00001007387 */ /* 0x0001e40000100800 */
[----:B0-----:R-:W-:-:S02]  /*4bd0*/  IMAD.MOV.U32 R0, RZ, RZ, R3 ;  /* 0x000000ffff007224 */ /* 0x001fc400078e0003 */
[----:B------:R-:W2:Y:S04]  /*4be0*/  LDL.LU.64 R2, [R1+0x970] ;  /* 0x0009700001027983 */ /* 0x000ea80000300a00 */
[----:B--2---:R-:W-:Y:S04]  /*4bf0*/  STL [R1+0x3d4], R2 ;  /* 0x0003d40201007387 */ /* 0x004fe80000100800 */
[----:B------:R0:W-:Y:S04]  /*4c00*/  STL [R1+0x3c8], R0 ;  /* 0x0003c80001007387 */ /* 0x0001e80000100800 */
[----:B0-----:R-:W2:Y:S04]  /*4c10*/  LDL R0, [R1+0x8d8] ;  /* 0x0008d80001007983 */ /* 0x001ea80000100800 */
[----:B------:R-:W2:Y:S04]  /*4c20*/  LDL.LU R2, [R1+0x968] ;  /* 0x0009680001027983 */ /* 0x000ea80000300800 */
[----:B------:R0:W-:Y:S04]  /*4c30*/  STL [R1+0x3d0], R3 ;  /* 0x0003d00301007387 */ /* 0x0001e80000100800 */
[----:B0-----:R-:W2:Y:S04]  /*4c40*/  LDL.LU R3, [R1+0x964] ;  /* 0x0009640001037983 */ /* 0x001ea80000300800 */
[----:B----4-:R0:W-:Y:S04]  /*4c50*/  STL [R1+0x3dc], R24 ;  /* 0x0003dc1801007387 */ /* 0x0101e80000100800 */
[----:B------:R1:W-:Y:S01]  /*4c60*/  STL [R1+0x3e4], R12 ;  /* 0x0003e40c01007387 */ /* 0x0003e20000100800 */
[----:B0-----:R-:W-:-:S02]  /*4c70*/  IMAD.MOV.U32 R24, RZ, RZ, R25 ;  /* 0x000000ffff187224 */ /* 0x001fc400078e0019 */
[----:B-1----:R-:W-:-:S03]  /*4c80*/  IMAD.MOV.U32 R12, RZ, RZ, R13 ;  /* 0x000000ffff0c7224 */ /* 0x002fc600078e000d */
[----:B------:R-:W-:Y:S04]  /*4c90*/  STL [R1+0x3d8], R24 ;  /* 0x0003d81801007387 */ /* 0x000fe80000100800 */
[----:B------:R-:W-:Y:S04]  /*4ca0*/  STL [R1+0x3ec], R22 ;  /* 0x0003ec1601007387 */ /* 0x000fe80000100800 */
[----:B------:R0:W-:Y:S04]  /*4cb0*/  STL [R1+0x3e0], R12 ;  /* 0x0003e00c01007387 */ /* 0x0001e80000100800 */
        /* <DEDUP_REMOVED lines=24> */
[----:B------:R-:W-:Y:S01]  /*4e40*/  STL [R1+0x434], R28 ;  /* 0x0004341c01007387 */ /* 0x000fe20000100800 */
[----:B0-----:R-:W-:-:S05]  /*4e50*/  IMAD.MOV.U32 R4, RZ, RZ, R15 ;  /* 0x000000ffff047224 */ /* 0x001fca00078e000f */
[----:B------:R0:W-:Y:S04]  /*4e60*/  STL [R1+0x428], R4 ;  /* 0x0004280401007387 */ /* 0x0001e80000100800 */
[----:B---3--:R-:W-:Y:S01]  /*4e70*/  STL [R1+0x43c], R26 ;  /* 0x00043c1a01007387 */ /* 0x008fe20000100800 */
[----:B0-----:R-:W-:-:S05]  /*4e80*/  IMAD.MOV.U32 R4, RZ, RZ, R29 ;  /* 0x000000ffff047224 */ /* 0x001fca00078e001d */
[----:B------:R0:W-:Y:S02]  /*4e90*/  STL [R1+0x430], R4 ;  /* 0x0004300401007387 */ /* 0x0001e40000100800 */
[----:B0-----:R-:W-:Y:S01]  /*4ea0*/  IMAD.MOV.U32 R4, RZ, RZ, R27 ;  /* 0x000000ffff047224 */ /* 0x001fe200078e001b */
[----:B--2---:R-:W-:Y:S01]  /*4eb0*/  ISETP.GE.AND P1, PT, R0, RZ, PT ;  /* 0x000000ff0000720c */ /* 0x004fe20003f26270 */
[----:B------:R-:W-:Y:S04]  /*4ec0*/  STL [R1+0x444], R2 ;  /* 0x0004440201007387 */ /* 0x000fe80000100800 */
[----:B------:R-:W-:Y:S04]  /*4ed0*/  STL [R1+0x438], R4 ;  /* 0x0004380401007387 */ /* 0x000fe80000100800 */
[----:B------:R0:W-:Y:S04]  /*4ee0*/  STL [R1+0x440], R3 ;  /* 0x0004400301007387 */ /* 0x0001e80000100800 */
[----:B------:R-:W-:Y:S04]  /*4ef0*/  STL [R1+0x2b0], RZ ;  /* 0x0002b0ff01007387 */ /* 0x000fe80000100800 */
[----:B------:R-:W-:Y:S01]  /*4f00*/  STL [R1+0xe0], RZ ;  /* 0x0000e0ff01007387 */ /* 0x000fe20000100800 */
[----:B0-----:R-:W-:-:S03]  /*4f10*/  IMAD.MOV.U32 R3, RZ, RZ, c[0x0][0x188] ;  /* 0x00006200ff037624 */ /* 0x001fc600078e00ff */
[----:B------:R-:W-:Y:S04]  /*4f20*/  STL [R1+0xe4], RZ ;  /* 0x0000e4ff01007387 */ /* 0x000fe80000100800 */
[----:B------:R-:W-:Y:S01]  /*4f30*/  STL [R1+0xe8], RZ ;  /* 0x0000e8ff01007387 */ /* 0x000fe20000100800 */
[----:B------:R-:W-:-:S03]  /*4f40*/  IMAD R27, R3, 0x6f, RZ ;  /* 0x0000006f031b7824 */ /* 0x000fc600078e02ff */
[----:B------:R-:W-:Y:S01]  /*4f50*/  STL [R1+0xec], RZ ;  /* 0x0000ecff01007387 */ /* 0x000fe20000100800 */
[----:B------:R-:W-:-:S03]  /*4f60*/  IMAD R25, R3, 0x6b, RZ ;  /* 0x0000006b03197824 */ /* 0x000fc600078e02ff */
[----:B------:R-:W-:Y:S04]  /*4f70*/  STL [R1+0xd0], RZ ;  /* 0x0000d0ff01007387 */ /* 0x000fe80000100800 */
[----:B------:R-:W-:Y:S04]  /*4f80*/  STL [R1+0xd4], RZ ;  /* 0x0000d4ff01007387 */ /* 0x000fe80000100800 */
[----:B------:R-:W-:Y:S04]  /*4f90*/  STL [R1+0xd8], RZ ;  /* 0x0000d8ff01007387 */ /* 0x000fe80000100800 */
[----:B------:R-:W-:Y:S04]  /*4fa0*/  STL [R1+0xdc], RZ ;  /* 0x0000dcff01007387 */ /* 0x000fe80000100800 */
[----:B------:R-:W-:Y:S04]  /*4fb0*/  STL [R1+0xc0], RZ ;  /* 0x0000c0ff01007387 */ /* 0x000fe80000100800 */
[----:B------:R-:W-:Y:S04]  /*4fc0*/  STL [R1+0xc4], RZ ;  /* 0x0000c4ff01007387 */ /* 0x000fe80000100800 */
[----:B------:R-:W-:Y:S04]  /*4fd0*/  STL [R1+0xc8], RZ ;  /* 0x0000c8ff01007387 */ /* 0x000fe80000100800 */
[----:B------:R-:W-:Y:S04]  /*4fe0*/  STL [R1+0x95c], R27 ;  /* 0x00095c1b01007387 */ /* 0x000fe80000100800 */
[----:B------:R0:W-:Y:S04]  /*4ff0*/  STL [R1+0x960], R25 ;  /* 0x0009601901007387 */ /* 0x0001e80000100800 */
[----:B------:R-:W2:Y:S01]  /*5000*/  LDL.LU R0, [R1+0x2c] ;  /* 0x00002c0001007983 */ /* 0x000ea20000300800 */
[----:B------:R-:W-:Y:S01]  /*5010*/  ISETP.NE.AND P0, PT, RZ, c[0x0][0x178], PT ;  /* 0x00005e00ff007a0c */ /* 0x000fe20003f05270 */
[----:B------:R-:W-:-:S02]  /*5020*/  IMAD.SHL.U32 R4, R3, 0x80, RZ ;  /* 0x0000008003047824 */ /* 0x000fc400078e00ff */
[----:B0-----:R-:W-:-:S05]  /*5030*/  IMAD.MOV.U32 R25, RZ, RZ, c[0x0][0x180] ;  /* 0x00006000ff197624 */ /* 0x001fca00078e00ff */
[----:B------:R-:W-:-:S04]  /*5040*/  IADD3 R25, R25, 0x7f, RZ ;  /* 0x0000007f19197810 */ /* 0x000fc80007ffe0ff */
[----:B------:R-:W-:-:S04]  /*5050*/  SHF.R.S32.HI R28, RZ, 0x1f, R25 ;  /* 0x0000001fff1c7819 */ /* 0x000fc80000011419 */
[----:B------:R-:W-:Y:S01]  /*5060*/  LEA.HI R28, R28, R25, RZ, 0x7 ;  /* 0x000000191c1c7211 */ /* 0x000fe200078f38ff */
[----:B--2---:R-:W-:Y:S01]  /*5070*/  @!P1 IMAD.MOV R0, RZ, RZ, -R0 ;  /* 0x000000ffff009224 */ /* 0x004fe200078e0a00 */
[----:B------:R-:W-:-:S05]  /*5080*/  @!P0 LOP3.LUT R0, RZ, c[0x0][0x178], RZ, 0x33, !PT ;  /* 0x00005e00ff008a12 */ /* 0x000fca00078e33ff */
[----:B------:R-:W-:Y:S01]  /*5090*/  IMAD R2, R0, c[0x0][0x184], RZ ;  /* 0x0000610000027a24 */ /* 0x000fe200078e02ff */
[----:B------:R-:W-:-:S04]  /*50a0*/  SHF.R.S32.HI R0, RZ, 0x1f, R4 ;  /* 0x0000001fff007819 */ /* 0x000fc80000011404 */
[----:B------:R-:W-:Y:S02]  /*50b0*/  SHF.L.U64.HI R0, R4, 0x1, R0 ;  /* 0x0000000104007819 */ /* 0x000fe40000010200 */
[----:B------:R-:W-:-:S03]  /*50c0*/  LEA R25, P0, R2, c[0x0][0x160], 0x1 ;  /* 0x0000580002197a11 */ /* 0x000fc600078008ff */
[----:B------:R0:W-:Y:S04]  /*50d0*/  STL [R1+0x958], R0 ;  /* 0x0009580001007387 */ /* 0x0001e80000100800 */
[----:B------:R1:W-:Y:S04]  /*50e0*/  STL [R1+0x13c], R25 ;  /* 0x00013c1901007387 */ /* 0x0003e80000100800 */
[----:B0-----:R-:W2:Y:S01]  /*50f0*/  LDL R0, [R1+0x13c] ;  /* 0x00013c0001007983 */ /* 0x001ea20000100800 */
[----:B------:R-:W-:Y:S02]  /*5100*/  SHF.R.S32.HI R28, RZ, 0x7, R28 ;  /* 0x00000007ff1c7819 */ /* 0x000fe4000001141c */
[----:B------:R-:W-:Y:S01]  /*5110*/  LEA.HI.X.SX32 R28, R2, c[0x0][0x164], 0x1, P0 ;  /* 0x00005900021c7a11 */ /* 0x000fe200000f0eff */
[----:B------:R-:W-:-:S02]  /*5120*/  IMAD R2, R3, 0xfe, RZ ;  /* 0x000000fe03027824 */ /* 0x000fc400078e02ff */
[C---:B------:R-:W-:Y:S02]  /*5130*/  IMAD R4, R3.reuse, 0xfa, RZ ;  /* 0x000000fa03047824 */ /* 0x040fe400078e02ff */
[C---:B-1----:R-:W-:Y:S02]  /*5140*/  IMAD R25, R3.reuse, 0xf6, RZ ;  /* 0x000000f603197824 */ /* 0x042fe400078e02ff */
[C---:B------:R-:W-:Y:S02]  /*5150*/  IMAD R27, R3.reuse, 0xd6, RZ ;  /* 0x000000d6031b7824 */ /* 0x040fe400078e02ff */
[C---:B------:R-:W-:Y:S02]  /*5160*/  IMAD R23, R3.reuse, 0x67, RZ ;  /* 0x0000006703177824 */ /* 0x040fe400078e02ff */
[C---:B------:R-:W-:Y:S02]  /*5170*/  IMAD R29, R3.reuse, 0xca, RZ ;  /* 0x000000ca031d7824 */ /* 0x040fe400078e02ff */
[----:B------:R-:W-:-:S02]  /*5180*/  IMAD R21, R3, 0x63, RZ ;  /* 0x0000006303157824 */ /* 0x000fc400078e02ff */
[C---:B------:R-:W-:Y:S02]  /*5190*/  IMAD R26, R3.reuse, 0xc2, RZ ;  /* 0x000000c2031a7824 */ /* 0x040fe400078e02ff */
[C---:B------:R-:W-:Y:S02]  /*51a0*/  IMAD R19, R3.reuse, 0x5f, RZ ;  /* 0x0000005f03137824 */ /* 0x040fe400078e02ff */
        /* <DEDUP_REMOVED lines=16> */
[----:B------:R-:W-:Y:S01]  /*52b0*/  IMAD R5, R3, 0xe4, RZ ;  /* 0x000000e403057824 */ /* 0x000fe200078e02ff */
[-C--:B--2---:R-:W-:Y:S02]  /*52c0*/  IADD3 R2, P2, R2, R0.reuse, RZ ;  /* 0x0000000002027210 */ /* 0x084fe40007f5e0ff */
[-C--:B------:R-:W-:Y:S02]  /*52d0*/  IADD3 R4, P4, R4, R0.reuse, RZ ;  /* 0x0000000004047210 */ /* 0x080fe40007f9e0ff */
[----:B------:R-:W-:Y:S01]  /*52e0*/  IADD3 R25, P5, R25, R0, RZ ;  /* 0x0000000019197210 */ /* 0x000fe20007fbe0ff */
[----:B------:R0:W-:Y:S04]  /*52f0*/  STL [R1+0x44c], R2 ;  /* 0x00044c0201007387 */ /* 0x0001e80000100800 */
[----:B------:R1:W-:Y:S04]  /*5300*/  STL [R1+0x45c], R4 ;  /* 0x00045c0401007387 */ /* 0x0003e80000100800 */
[----:B------:R2:W-:Y:S01]  /*5310*/  STL [R1+0x46c], R25 ;  /* 0x00046c1901007387 */ /* 0x0005e20000100800 */
[----:B0-----:R-:W-:-:S02]  /*5320*/  IMAD R2, R3, 0xf2, RZ ;  /* 0x000000f203027824 */ /* 0x001fc400078e02ff */
[----:B-1----:R-:W-:-:S03]  /*5330*/  IMAD R4, R3, 0xee, RZ ;  /* 0x000000ee03047824 */ /* 0x002fc600078e02ff */
[-C--:B------:R-:W-:Y:S01]  /*5340*/  IADD3 R2, P6, R2, R0.reuse, RZ ;  /* 0x0000000002027210 */ /* 0x080fe20007fde0ff */
[----:B--2---:R-:W-:Y:S01]  /*5350*/  IMAD R25, R3, 0xea, RZ ;  /* 0x000000ea03197824 */ /* 0x004fe200078e02ff */
[-C--:B------:R-:W-:Y:S01]  /*5360*/  IADD3 R4, P0, R4, R0.reuse, RZ ;  /* 0x0000000004047210 */ /* 0x080fe20007f1e0ff */
[----:B------:R-:W-:Y:S03]  /*5370*/  STL [R1+0x138], R28 ;  /* 0x0001381c01007387 */ /* 0x000fe60000100800 */
[----:B------:R-:W-:Y:S01]  /*5380*/  IADD3 R25, P3, R25, R0, RZ ;  /* 0x0000000019197210 */ /* 0x000fe20007f7e0ff */
[----:B------:R0:W-:Y:S04]  /*5390*/  STL [R1+0x47c], R2 ;  /* 0x00047c0201007387 */ /* 0x0001e80000100800 */
[----:B------:R1:W-:Y:S04]  /*53a0*/  STL [R1+0x48c], R4 ;  /* 0x00048c0401007387 */ /* 0x0003e80000100800 */
[----:B------:R2:W-:Y:S01]  /*53b0*/  STL [R1+0x49c], R25 ;  /* 0x00049c1901007387 */ /* 0x0005e20000100800 */
[----:B0-----:R-:W-:-:S02]  /*53c0*/  IMAD R2, R3, 0x7f, RZ ;  /* 0x0000007f03027824 */ /* 0x001fc400078e02ff */
[C---:B-1----:R-:W-:Y:S02]  /*53d0*/  IMAD R4, R3.reuse, 0xe2, RZ ;  /* 0x000000e203047824 */ /* 0x042fe400078e02ff */
[C---:B--2---:R-:W-:Y:S02]  /*53e0*/  IMAD R25, R3.reuse, 0x7d, RZ ;  /* 0x0000007d03197824 */ /* 0x044fe400078e02ff */
[----:B------:R-:W-:Y:S01]  /*53f0*/  IMAD R3, R3, 0xe6, RZ ;  /* 0x000000e603037824 */ /* 0x000fe200078e02ff */
[----:B------:R-:W-:-:S04]  /*5400*/  LEA.HI.X.SX32 R2, R2, R28, 0x1, P2 ;  /* 0x0000001c02027211 */ /* 0x000fc800010f0eff */
[----:B------:R-:W-:-:S05]  /*5410*/  IADD3 R3, P1, R3, R0, RZ ;  /* 0x0000000003037210 */ /* 0x000fca0007f3e0ff */
[----:B------:R0:W-:Y:S04]  /*5420*/  STL [R1+0x4ac], R3 ;  /* 0x0004ac0301007387 */ /* 0x0001e80000100800 */
[----:B------:R1:W-:Y:S01]  /*5430*/  STL [R1+0x448], R2 ;  /* 0x0004480201007387 */ /* 0x0003e20000100800 */
[----:B0-----:R-:W-:Y:S01]  /*5440*/  IMAD.MOV.U32 R3, RZ, RZ, c[0x0][0x188] ;  /* 0x00006200ff037624 */ /* 0x001fe200078e00ff */
[----:B-1----:R-:W-:Y:S02]  /*5450*/  IADD3 R2, P2, R4, R0, RZ ;  /* 0x0000000004027210 */ /* 0x002fe40007f5e0ff */
[----:B------:R-:W-:Y:S01]  /*5460*/  LEA.HI.X.SX32 R4, R25, R28, 0x1, P4 ;  /* 0x0000001c19047211 */ /* 0x000fe200020f0eff */
[----:B------:R-:W-:Y:S02]  /*5470*/  IMAD R25, R3, 0xde, RZ ;  /* 0x000000de03197824 */ /* 0x000fe400078e02ff */
[----:B------:R0:W-:Y:S04]  /*5480*/  STL [R1+0x4bc], R2 ;  /* 0x0004bc0201007387 */ /* 0x0001e80000100800 */
[----:B------:R1:W-:Y:S01]  /*5490*/  STL [R1+0x458], R4 ;  /* 0x0004580401007387 */ /* 0x0003e20000100800 */
[----:B------:R-:W-:Y:S01]  /*54a0*/  IADD3 R25, P4, R25, R0, RZ ;  /* 0x0000000019197210 */ /* 0x000fe20007f9e0ff */
[----:B0-----:R-:W-:-:S02]  /*54b0*/  IMAD R2, R3, 0xda, RZ ;  /* 0x000000da03027824 */ /* 0x001fc400078e02ff */
[C---:B-1----:R-:W-:Y:S02]  /*54c0*/  IMAD R4, R3.reuse, 0x79, RZ ;  /* 0x0000007903047824 */ /* 0x042fe400078e02ff */
[----:B------:R-:W-:Y:S01]  /*54d0*/  IMAD R3, R3, 0x7b, RZ ;  /* 0x0000007b03037824 */ /* 0x000fe200078e02ff */
[----:B------:R0:W-:Y:S04]  /*54e0*/  STL [R1+0x4cc], R25 ;  /* 0x0004cc1901007387 */ /* 0x0001e80000100800 */
[----:B------:R-:W-:Y:S02]  /*54f0*/  LEA.HI.X.SX32 R3, R3, R28, 0x1, P5 ;  /* 0x0000001c03037211 */ /* 0x000fe400028f0eff */
[----:B------:R-:W-:Y:S01]  /*5500*/  IADD3 R2, P5, R2, R0, RZ ;  /* 0x0000000002027210 */ /* 0x000fe20007fbe0ff */
[----:B0-----:R-:W2:Y:S04]  /*5510*/  LDL.LU R25, [R1+0x960] ;  /* 0x0009600001197983 */ /* 0x001ea80000300800 */
[----:B------:R0:W-:Y:S04]  /*5520*/  STL [R1+0x468], R3 ;  /* 0x0004680301007387 */ /* 0x0001e80000100800 */
[----:B------:R1:W-:Y:S01]  /*5530*/  STL [R1+0x4dc], R2 ;  /* 0x0004dc0201007387 */ /* 0x0003e20000100800 */
[----:B0-----:R-:W-:Y:S01]  /*5540*/  IMAD.MOV.U32 R3, RZ, RZ, c[0x0][0x188] ;  /* 0x00006200ff037624 */ /* 0x001fe200078e00ff */
[----:B-1----:R-:W-:-:S02]  /*5550*/  LEA.HI.X.SX32 R2, R4, R28, 0x1, P6 ;  /* 0x0000001c04027211 */ /* 0x002fc400030f0eff */
[----:B------:R-:W-:Y:S01]  /*5560*/  IADD3 R4, P6, R27, R0, RZ ;  /* 0x000000001b047210 */ /* 0x000fe20007fde0ff */
[----:B------:R-:W-:Y:S02]  /*5570*/  IMAD R27, R3, 0x77, RZ ;  /* 0x00000077031b7824 */ /* 0x000fe400078e02ff */
[----:B------:R-:W-:Y:S03]  /*5580*/  STL [R1+0x478], R2 ;  /* 0x0004780201007387 */ /* 0x000fe60000100800 */
[----:B------:R-:W-:Y:S01]  /*5590*/  LEA.HI.X.SX32 R27, R27, R28, 0x1, P0 ;  /* 0x0000001c1b1b7211 */ /* 0x000fe200000f0eff */
[----:B------:R-:W-:Y:S04]  /*55a0*/  STL [R1+0x4ec], R4 ;  /* 0x0004ec0401007387 */ /* 0x000fe80000100800 */
[----:B------:R0:W-:Y:S04]  /*55b0*/  STL [R1+0x488], R27 ;  /* 0x0004881b01007387 */ /* 0x0001e80000100800 */
[----:B0-----:R-:W3:Y:S01]  /*55c0*/  LDL.LU R27, [R1+0x95c] ;  /* 0x00095c00011b7983 */ /* 0x001ee20000300800 */
[----:B------:R-:W-:-:S02]  /*55d0*/  IMAD R2, R3, 0x75, RZ ;  /* 0x0000007503027824 */ /* 0x000fc400078e02ff */
[C---:B------:R-:W-:Y:S02]  /*55e0*/  IMAD R4, R3.reuse, 0xce, RZ ;  /* 0x000000ce03047824 */ /* 0x040fe400078e02ff */
[----:B------:R-:W-:Y:S01]  /*55f0*/  IMAD R3, R3, 0xd2, RZ ;  /* 0x000000d203037824 */ /* 0x000fe200078e02ff */
[----:B------:R-:W-:-:S04]  /*5600*/  LEA.HI.X.SX32 R2, R2, R28, 0x1, P3 ;  /* 0x0000001c02027211 */ /* 0x000fc800018f0eff */
[-C--:B------:R-:W-:Y:S02]  /*5610*/  IADD3 R3, P0, R3, R0.reuse, RZ ;  /* 0x0000000003037210 */ /* 0x080fe40007f1e0ff */
[----:B------:R-:W-:-:S03]  /*5620*/  IADD3 R4, P3, R4, R0, RZ ;  /* 0x0000000004047210 */ /* 0x000fc60007f7e0ff */
[----:B------:R0:W-:Y:S04]  /*5630*/  STL [R1+0x4fc], R3 ;  /* 0x0004fc0301007387 */ /* 0x0001e80000100800 */
[----:B------:R1:W-:Y:S01]  /*5640*/  STL [R1+0x498], R2 ;  /* 0x0004980201007387 */ /* 0x0003e20000100800 */
[----:B0-----:R-:W-:-:S03]  /*5650*/  IMAD.MOV.U32 R3, RZ, RZ, c[0x0][0x188] ;  /* 0x00006200ff037624 */ /* 0x001fc600078e00ff */
[----:B------:R0:W-:Y:S01]  /*5660*/  STL [R1+0x50c], R4 ;  /* 0x00050c0401007387 */ /* 0x0001e20000100800 */
[C---:B-1----:R-:W-:Y:S02]  /*5670*/  IMAD R2, R3.reuse, 0x71, RZ ;  /* 0x0000007103027824 */ /* 0x042fe400078e02ff */
[C---:B0-----:R-:W-:Y:S02]  /*5680*/  IMAD R4, R3.reuse, 0xc6, RZ ;  /* 0x000000c603047824 */ /* 0x041fe400078e02ff */
[----:B------:R-:W-:Y:S01]  /*5690*/  IMAD R3, R3, 0x73, RZ ;  /* 0x0000007303037824 */ /* 0x000fe200078e02ff */
[----:B------:R-:W-:-:S04]  /*56a0*/  LEA.HI.X.SX32 R2, R2, R28, 0x1, P2 ;  /* 0x0000001c02027211 */ /* 0x000fc800010f0eff */
[----:B------:R-:W-:Y:S02]  /*56b0*/  LEA.HI.X.SX32 R3, R3, R28, 0x1, P1 ;  /* 0x0000001c03037211 */ /* 0x000fe400008f0eff */
[-C--:B------:R-:W-:Y:S02]  /*56c0*/  IADD3 R29, P1, R29, R0.reuse, RZ ;  /* 0x000000001d1d7210 */ /* 0x080fe40007f3e0ff */
[----:B------:R-:W-:Y:S01]  /*56d0*/  IADD3 R4, P2, R4, R0, RZ ;  /* 0x0000000004047210 */ /* 0x000fe20007f5e0ff */
[----:B------:R0:W-:Y:S04]  /*56e0*/  STL [R1+0x4a8], R3 ;  /* 0x0004a80301007387 */ /* 0x0001e80000100800 */
[----:B------:R-:W-:Y:S01]  /*56f0*/  STL [R1+0x51c], R29 ;  /* 0x00051c1d01007387 */ /* 0x000fe20000100800 */
[----:B0-----:R-:W-:-:S03]  /*5700*/  IMAD.MOV.U32 R3, RZ, RZ, c[0x0][0x188] ;  /* 0x00006200ff037624 */ /* 0x001fc600078e00ff */
[----:B------:R0:W-:Y:S04]  /*5710*/  STL [R1+0x4b8], R2 ;  /* 0x0004b80201007387 */ /* 0x0001e80000100800 */
[----:B------:R1:W-:Y:S01]  /*5720*/  STL [R1+0x52c], R4 ;  /* 0x00052c0401007387 */ /* 0x0003e20000100800 */
[C---:B0-----:R-:W-:Y:S02]  /*5730*/  IMAD R2, R3.reuse, 0x6d, RZ ;  /* 0x0000006d03027824 */ /* 0x041fe400078e02ff */
[----:B-1----:R-:W-:-:S03]  /*5740*/  IMAD R4, R3, 0xbe, RZ ;  /* 0x000000be03047824 */ /* 0x002fc600078e02ff */
[----:B------:R-:W-:Y:S02]  /*5750*/  LEA.HI.X.SX32 R2, R2, R28, 0x1, P5 ;  /* 0x0000001c02027211 */ /* 0x000fe400028f0eff */
[----:B------:R-:W-:Y:S02]  /*5760*/  IADD3 R4, P5, R4, R0, RZ ;  /* 0x0000000004047210 */ /* 0x000fe40007fbe0ff */
[----:B------:R-:W-:Y:S02]  /*5770*/  LEA.HI.X.SX32 R23, R23, R28, 0x1, P3 ;  /* 0x0000001c17177211 */ /* 0x000fe400018f0eff */
[----:B------:R-:W-:Y:S02]  /*5780*/  IADD3 R22, P3, R22, R0, RZ ;  /* 0x0000000016167210 */ /* 0x000fe40007f7e0ff */
[----:B------:R-:W-:Y:S02]  /*5790*/  LEA.HI.X.SX32 R21, R21, R28, 0x1, P2 ;  /* 0x0000001c15157211 */ /* 0x000fe400010f0eff */
[----:B------:R-:W-:-:S02]  /*57a0*/  IADD3 R20, P2, R20, R0, RZ ;  /* 0x0000000014147210 */ /* 0x000fc40007f5e0ff */
[----:B------:R-:W-:Y:S02]  /*57b0*/  LEA.HI.X.SX32 R19, R19, R28, 0x1, P5 ;  /* 0x0000001c13137211 */ /* 0x000fe400028f0eff */
[----:B------:R-:W-:Y:S02]  /*57c0*/  IADD3 R18, P5, R18, R0, RZ ;  /* 0x0000000012127210 */ /* 0x000fe40007fbe0ff */
[----:B--2---:R-:W-:Y:S02]  /*57d0*/  LEA.HI.X.SX32 R25, R25, R28, 0x1, P6 ;  /* 0x0000001c19197211 */ /* 0x004fe400030f0eff */
[----:B------:R-:W-:Y:S02]  /*57e0*/  IADD3 R24, P6, R24, R0, RZ ;  /* 0x0000000018187210 */ /* 0x000fe40007fde0ff */
[----:B---3--:R-:W-:Y:S02]  /*57f0*/  LEA.HI.X.SX32 R27, R27, R28, 0x1, P4 ;  /* 0x0000001c1b1b7211 */ /* 0x008fe400020f0eff */
[----:B------:R-:W-:-:S03]  /*5800*/  IADD3 R26, P4, R26, R0, RZ ;  /* 0x000000001a1a7210 */ /* 0x000fc60007f9e0ff */
[----:B------:R-:W-:Y:S04]  /*5810*/  STL [R1+0x4c8], R27 ;  /* 0x0004c81b01007387 */ /* 0x000fe80000100800 */
[----:B------:R-:W-:Y:S04]  /*5820*/  STL [R1+0x53c], R26 ;  /* 0x00053c1a01007387 */ /* 0x000fe80000100800 */
[----:B------:R0:W-:Y:S04]  /*5830*/  STL [R1+0x4d8], R2 ;  /* 0x0004d80201007387 */ /* 0x0001e80000100800 */
[----:B------:R1:W-:Y:S01]  /*5840*/  STL [R1+0x54c], R4 ;  /* 0x00054c0401007387 */ /* 0x0003e20000100800 */
[----:B0-----:R-:W-:-:S02]  /*5850*/  IMAD R2, R3, 0x69, RZ ;  /* 0x0000006903027824 */ /* 0x001fc400078e02ff */
[----:B-1----:R-:W-:-:S03]  /*5860*/  IMAD R4, R3, 0xb6, RZ ;  /* 0x000000b603047824 */ /* 0x002fc600078e02ff */
[----:B------:R-:W-:Y:S01]  /*5870*/  LEA.HI.X.SX32 R2, R2, R28, 0x1, P0 ;  /* 0x0000001c02027211 */ /* 0x000fe200000f0eff */
[----:B------:R-:W-:Y:S01]  /*5880*/  STL [R1+0x4e8], R25 ;  /* 0x0004e81901007387 */ /* 0x000fe20000100800 */
[----:B------:R-:W-:-:S03]  /*5890*/  IADD3 R4, P0, R4, R0, RZ ;  /* 0x0000000004047210 */ /* 0x000fc60007f1e0ff */
[----:B------:R-:W-:Y:S04]  /*58a0*/  STL [R1+0x55c], R24 ;  /* 0x00055c1801007387 */ /* 0x000fe80000100800 */
[----:B------:R0:W-:Y:S04]  /*58b0*/  STL [R1+0x4f8], R2 ;  /* 0x0004f80201007387 */ /* 0x0001e80000100800 */
[----:B------:R1:W-:Y:S01]  /*58c0*/  STL [R1+0x56c], R4 ;  /* 0x00056c0401007387 */ /* 0x0003e20000100800 */
[C---:B0-----:R-:W-:Y:S02]  /*58d0*/  IMAD R2, R3.reuse, 0x65, RZ ;  /* 0x0000006503027824 */ /* 0x041fe400078e02ff */
        /* <DEDUP_REMOVED lines=21> */
[----:B------:R0:W-:Y:S01]  /*5a30*/  STL [R1+0x558], R2 ;  /* 0x0005580201007387 */ /* 0x0001e20000100800 */
[----:B------:R-:W-:-:S03]  /*5a40*/  LEA.HI.X.SX32 R17, R17, R28, 0x1, P0 ;  /* 0x0000001c11117211 */ /* 0x000fc600000f0eff */
[----:B------:R1:W-:Y:S01]  /*5a50*/  STL [R1+0x5cc], R4 ;  /* 0x0005cc0401007387 */ /* 0x0003e20000100800 */
[----:B------:R-:W-:Y:S01]  /*5a60*/  IADD3 R16, P0, R16, R0, RZ ;  /* 0x0000000010107210 */ /* 0x000fe20007f1e0ff */
        /* <DEDUP_REMOVED lines=45> */
[----:B------:R-:W-:Y:S01]  /*5d40*/  STL [R1+0x474], R8 ;  /* 0x0004740801007387 */ /* 0x000fe20000100800 */
[----:B------:R-:W-:-:S03]  /*5d50*/  LEA.HI.X.SX32 R7, R7, R28, 0x1, P2 ;  /* 0x0000001c07077211 */ /* 0x000fc600010f0eff */
[----:B------:R0:W-:Y:S01]  /*5d60*/  STL [R1+0x5f8], R2 ;  /* 0x0005f80201007387 */ /* 0x0001e20000100800 */
[----:B------:R-:W-:-:S03]  /*5d70*/  IADD3 R5, P2, R5, R0, RZ ;  /* 0x0000000005057210 */ /* 0x000fc60007f5e0ff */
[----:B------:R1:W-:Y:S01]  /*5d80*/  STL [R1+0x494], R4 ;  /* 0x0004940401007387 */ /* 0x0003e20000100800 */
[C---:B0-----:R-:W-:Y:S02]  /*5d90*/  IMAD R2, R3.reuse, 0x45, RZ ;  /* 0x0000004503027824 */ /* 0x041fe400078e02ff */
[----:B-1----:R-:W-:-:S03]  /*5da0*/  IMAD R4, R3, 0xdc, RZ ;  /* 0x000000dc03047824 */ /* 0x002fc600078e02ff */
[-C--:B------:R-:W-:Y:S01]  /*5db0*/  LEA.HI.X.SX32 R2, R2, R28.reuse, 0x1, P4 ;  /* 0x0000001c02027211 */ /* 0x080fe200020f0eff */
[----:B------:R-:W-:Y:S01]  /*5dc0*/  STL [R1+0x608], R7 ;  /* 0x0006080701007387 */ /* 0x000fe20000100800 */
[----:B------:R-:W-:Y:S02]  /*5dd0*/  LEA.HI.X.SX32 R6, R6, R28, 0x1, P5 ;  /* 0x0000001c06067211 */ /* 0x000fe400028f0eff */
[----:B------:R-:W-:Y:S01]  /*5de0*/  IADD3 R4, P4, R4, R0, RZ ;  /* 0x0000000004047210 */ /* 0x000fe20007f9e0ff */
[----:B------:R0:W-:Y:S04]  /*5df0*/  STL [R1+0x4b4], R5 ;  /* 0x0004b40501007387 */ /* 0x0001e80000100800 */
[----:B------:R1:W-:Y:S01]  /*5e00*/  STL [R1+0x618], R2 ;  /* 0x0006180201007387 */ /* 0x0003e20000100800 */
[----:B0-----:R-:W-:-:S03]  /*5e10*/  IMAD R5, R3, 0x7e, RZ ;  /* 0x0000007e03057824 */ /* 0x001fc600078e02ff */
[----:B------:R0:W-:Y:S01]  /*5e20*/  STL [R1+0x4d4], R4 ;  /* 0x0004d40401007387 */ /* 0x0001e20000100800 */
[----:B-1----:R-:W-:-:S03]  /*5e30*/  IMAD R2, R3, 0x41, RZ ;  /* 0x0000004103027824 */ /* 0x002fc600078e02ff */
[----:B------:R1:W-:Y:S01]  /*5e40*/  STL [R1+0x628], R6 ;  /* 0x0006280601007387 */ /* 0x0003e20000100800 */
[----:B0-----:R-:W-:Y:S01]  /*5e50*/  IMAD R4, R3, 0xd4, RZ ;  /* 0x000000d403047824 */ /* 0x001fe200078e02ff */
[----:B------:R-:W-:Y:S02]  /*5e60*/  LEA.HI.X.SX32 R2, R2, R28, 0x1, P6 ;  /* 0x0000001c02027211 */ /* 0x000fe400030f0eff */
[CC--:B-1----:R-:W-:Y:S02]  /*5e70*/  IADD3 R6, P5, R5.reuse, R0.reuse, RZ ;  /* 0x0000000005067210 */ /* 0x0c2fe40007fbe0ff */
[----:B------:R-:W-:Y:S02]  /*5e80*/  IADD3 R4, P6, R4, R0, RZ ;  /* 0x0000000004047210 */ /* 0x000fe40007fde0ff */
[----:B------:R-:W-:Y:S01]  /*5e90*/  LEA.HI.X.SX32 R5, R5, R28, 0x1, P0 ;  /* 0x0000001c05057211 */ /* 0x000fe200000f0eff */
[----:B------:R0:W-:Y:S04]  /*5ea0*/  STL [R1+0x64c], R6 ;  /* 0x00064c0601007387 */ /* 0x0001e80000100800 */
[----:B------:R1:W-:Y:S01]  /*5eb0*/  STL [R1+0x638], R2 ;  /* 0x0006380201007387 */ /* 0x0003e20000100800 */
[----:B0-----:R-:W-:-:S03]  /*5ec0*/  IMAD R6, R3, 0x7a, RZ ;  /* 0x0000007a03067824 */ /* 0x001fc600078e02ff */
[----:B------:R0:W-:Y:S01]  /*5ed0*/  STL [R1+0x4f4], R4 ;  /* 0x0004f40401007387 */ /* 0x0001e20000100800 */
[----:B-1----:R-:W-:-:S03]  /*5ee0*/  IMAD R2, R3, 0x3f, RZ ;  /* 0x0000003f03027824 */ /* 0x002fc600078e02ff */
[----:B------:R1:W-:Y:S01]  /*5ef0*/  STL [R1+0x450], R5 ;  /* 0x0004500501007387 */ /* 0x0003e20000100800 */
[C---:B0-----:R-:W-:Y:S01]  /*5f00*/  IMAD R4, R3.reuse, 0xcc, RZ ;  /* 0x000000cc03047824 */ /* 0x041fe200078e02ff */
[----:B-1----:R-:W-:Y:S02]  /*5f10*/  IADD3 R5, P0, R6, R0, RZ ;  /* 0x0000000006057210 */ /* 0x002fe40007f1e0ff */
[-C--:B------:R-:W-:Y:S01]  /*5f20*/  LEA.HI.X.SX32 R2, R2, R28.reuse, 0x1, P5 ;  /* 0x0000001c02027211 */ /* 0x080fe200028f0eff */
[----:B------:R-:W-:Y:S02]  /*5f30*/  IMAD R7, R3, 0x76, RZ ;  /* 0x0000007603077824 */ /* 0x000fe400078e02ff */
[----:B------:R0:W-:Y:S01]  /*5f40*/  STL [R1+0x65c], R5 ;  /* 0x00065c0501007387 */ /* 0x0001e20000100800 */
[----:B------:R-:W-:-:S03]  /*5f50*/  LEA.HI.X.SX32 R6, R6, R28, 0x1, P3 ;  /* 0x0000001c06067211 */ /* 0x000fc600018f0eff */
[----:B------:R1:W-:Y:S01]  /*5f60*/  STL [R1+0x648], R2 ;  /* 0x0006480201007387 */ /* 0x0003e20000100800 */
[-C--:B0-----:R-:W-:Y:S01]  /*5f70*/  IADD3 R5, P5, R4, R0.reuse, RZ ;  /* 0x0000000004057210 */ /* 0x081fe20007fbe0ff */
[C---:B------:R-:W-:Y:S02]  /*5f80*/  IMAD R4, R3.reuse, 0xc4, RZ ;  /* 0x000000c403047824 */ /* 0x040fe400078e02ff */
[----:B-1----:R-:W-:Y:S02]  /*5f90*/  IMAD R2, R3, 0x3d, RZ ;  /* 0x0000003d03027824 */ /* 0x002fe400078e02ff */
[----:B------:R0:W-:Y:S04]  /*5fa0*/  STL [R1+0x514], R5 ;  /* 0x0005140501007387 */ /* 0x0001e80000100800 */
[----:B------:R1:W-:Y:S01]  /*5fb0*/  STL [R1+0x470], R6 ;  /* 0x0004700601007387 */ /* 0x0003e20000100800 */
[----:B0-----:R-:W-:-:S02]  /*5fc0*/  IADD3 R5, P3, R7, R0, RZ ;  /* 0x0000000007057210 */ /* 0x001fc40007f7e0ff */
[----:B-1----:R-:W-:-:S03]  /*5fd0*/  LEA.HI.X.SX32 R6, R2, R28, 0x1, P0 ;  /* 0x0000001c02067211 */ /* 0x002fc600000f0eff */
[----:B------:R0:W-:Y:S01]  /*5fe0*/  STL [R1+0x66c], R5 ;  /* 0x00066c0501007387 */ /* 0x0001e20000100800 */
[----:B------:R-:W-:-:S03]  /*5ff0*/  IMAD R8, R3, 0x72, RZ ;  /* 0x0000007203087824 */ /* 0x000fc600078e02ff */
[----:B------:R1:W-:Y:S01]  /*6000*/  STL [R1+0x658], R6 ;  /* 0x0006580601007387 */ /* 0x0003e20000100800 */
[----:B0-----:R-:W-:Y:S01]  /*6010*/  IADD3 R5, P0, R4, R0, RZ ;  /* 0x0000000004057210 */ /* 0x001fe20007f1e0ff */
[C---:B------:R-:W-:Y:S02]  /*6020*/  IMAD R2, R3.reuse, 0x3b, RZ ;  /* 0x0000003b03027824 */ /* 0x040fe400078e02ff */
[----:B------:R-:W-:Y:S02]  /*6030*/  IMAD R4, R3, 0xbc, RZ ;  /* 0x000000bc03047824 */ /* 0x000fe400078e02ff */
[----:B------:R0:W-:Y:S01]  /*6040*/  STL [R1+0x534], R5 ;  /* 0x0005340501007387 */ /* 0x0001e20000100800 */
[-C--:B-1----:R-:W-:Y:S02]  /*6050*/  LEA.HI.X.SX32 R6, R2, R28.reuse, 0x1, P3 ;  /* 0x0000001c02067211 */ /* 0x082fe400018f0eff */
[----:B0-----:R-:W-:Y:S02]  /*6060*/  LEA.HI.X.SX32 R5, R7, R28, 0x1, P1 ;  /* 0x0000001c07057211 */ /* 0x001fe400008f0eff */
[----:B------:R-:W-:-:S03]  /*6070*/  IADD3 R7, P1, R8, R0, RZ ;  /* 0x0000000008077210 */ /* 0x000fc60007f3e0ff */
[----:B------:R0:W-:Y:S01]  /*6080*/  STL [R1+0x490], R5 ;  /* 0x0004900501007387 */ /* 0x0001e20000100800 */
[----:B------:R-:W-:-:S03]  /*6090*/  IMAD R9, R3, 0x6e, RZ ;  /* 0x0000006e03097824 */ /* 0x000fc600078e02ff */
[----:B------:R-:W-:Y:S01]  /*60a0*/  STL [R1+0x67c], R7 ;  /* 0x00067c0701007387 */ /* 0x000fe20000100800 */
[----:B0-----:R-:W-:-:S03]  /*60b0*/  IADD3 R5, P3, R4, R0, RZ ;  /* 0x0000000004057210 */ /* 0x001fc60007f7e0ff */
[----:B------:R-:W-:Y:S01]  /*60c0*/  STL [R1+0x668], R6 ;  /* 0x0006680601007387 */ /* 0x000fe20000100800 */
[----:B------:R-:W-:-:S03]  /*60d0*/  IMAD R2, R3, 0x39, RZ ;  /* 0x0000003903027824 */ /* 0x000fc600078e02ff */
[----:B------:R0:W-:Y:S01]  /*60e0*/  STL [R1+0x554], R5 ;  /* 0x0005540501007387 */ /* 0x0001e20000100800 */
[----:B------:R-:W-:Y:S01]  /*60f0*/  IMAD R4, R3, 0xb4, RZ ;  /* 0x000000b403047824 */ /* 0x000fe200078e02ff */
[----:B0-----:R-:W-:Y:S02]  /*6100*/  LEA.HI.X.SX32 R5, R8, R28, 0x1, P2 ;  /* 0x0000001c08057211 */ /* 0x001fe400010f0eff */
[----:B------:R-:W-:Y:S02]  /*6110*/  IADD3 R7, P2, R9, R0, RZ ;  /* 0x0000000009077210 */ /* 0x000fe40007f5e0ff */
[----:B------:R-:W-:Y:S01]  /*6120*/  LEA.HI.X.SX32 R6, R2, R28, 0x1, P1 ;  /* 0x0000001c02067211 */ /* 0x000fe200008f0eff */
        /* <DEDUP_REMOVED lines=95> */
[C---:B------:R-:W-:Y:S02]  /*6720*/  IMAD R4, R3.reuse, 0xd8, RZ ;  /* 0x000000d803047824 */ /* 0x040fe400078e02ff */
[----:B------:R-:W-:Y:S01]  /*6730*/  IMAD R19, R3, 0x46, RZ ;  /* 0x0000004603137824 */ /* 0x000fe200078e02ff */
[----:B0-----:R-:W-:Y:S02]  /*6740*/  LEA.HI.X.SX32 R5, R17, R28, 0x1, P6 ;  /* 0x0000001c11057211 */ /* 0x001fe400030f0eff */
[----:B------:R-:W-:Y:S02]  /*6750*/  IADD3 R7, P6, R18, R0, RZ ;  /* 0x0000000012077210 */ /* 0x000fe40007fde0ff */
[----:B------:R-:W-:Y:S01]  /*6760*/  LEA.HI.X.SX32 R6, R2, R28, 0x1, P4 ;  /* 0x0000001c02067211 */ /* 0x000fe200020f0eff */
[----:B------:R0:W-:Y:S01]  /*6770*/  STL [R1+0x5d0], R5 ;  /* 0x0005d00501007387 */ /* 0x0001e20000100800 */
[----:B------:R-:W-:-:S03]  /*6780*/  IMAD R2, R3, 0x25, RZ ;  /* 0x0000002503027824 */ /* 0x000fc600078e02ff */
[----:B------:R1:W-:Y:S01]  /*6790*/  STL [R1+0x71c], R7 ;  /* 0x00071c0701007387 */ /* 0x0003e20000100800 */
[----:B0-----:R-:W-:-:S03]  /*67a0*/  IADD3 R5, P4, R4, R0, RZ ;  /* 0x0000000004057210 */ /* 0x001fc60007f9e0ff */
[----:B------:R0:W-:Y:S01]  /*67b0*/  STL [R1+0x708], R6 ;  /* 0x0007080601007387 */ /* 0x0001e20000100800 */
[C---:B------:R-:W-:Y:S01]  /*67c0*/  IMAD R4, R3.reuse, 0xc8, RZ ;  /* 0x000000c803047824 */ /* 0x040fe200078e02ff */
[----:B-1----:R-:W-:Y:S02]  /*67d0*/  LEA.HI.X.SX32 R7, R18, R28, 0x1, P5 ;  /* 0x0000001c12077211 */ /* 0x002fe400028f0eff */
[----:B------:R1:W-:Y:S01]  /*67e0*/  STL [R1+0x4e4], R5 ;  /* 0x0004e40501007387 */ /* 0x0003e20000100800 */
[----:B------:R-:W-:Y:S01]  /*67f0*/  IMAD R20, R3, 0x42, RZ ;  /* 0x0000004203147824 */ /* 0x000fe200078e02ff */
[----:B0-----:R-:W-:Y:S02]  /*6800*/  IADD3 R6, P5, R19, R0, RZ ;  /* 0x0000000013067210 */ /* 0x001fe40007fbe0ff */
[----:B------:R-:W-:Y:S01]  /*6810*/  STL [R1+0x5f0], R7 ;  /* 0x0005f00701007387 */ /* 0x000fe20000100800 */
[----:B-1----:R-:W-:-:S03]  /*6820*/  LEA.HI.X.SX32 R5, R2, R28, 0x1, P6 ;  /* 0x0000001c02057211 */ /* 0x002fc600030f0eff */
[----:B------:R-:W-:Y:S01]  /*6830*/  STL [R1+0x72c], R6 ;  /* 0x00072c0601007387 */ /* 0x000fe20000100800 */
[----:B------:R-:W-:Y:S01]  /*6840*/  IADD3 R2, P6, R4, R0, RZ ;  /* 0x0000000004027210 */ /* 0x000fe20007fde0ff */
[----:B------:R-:W-:Y:S02]  /*6850*/  IMAD R4, R3, 0x23, RZ ;  /* 0x0000002303047824 */ /* 0x000fe400078e02ff */
[----:B------:R0:W-:Y:S04]  /*6860*/  STL [R1+0x718], R5 ;  /* 0x0007180501007387 */ /* 0x0001e80000100800 */
[----:B------:R1:W-:Y:S01]  /*6870*/  STL [R1+0x524], R2 ;  /* 0x0005240201007387 */ /* 0x0003e20000100800 */
[----:B0-----:R-:W-:Y:S02]  /*6880*/  LEA.HI.X.SX32 R5, R19, R28, 0x1, P0 ;  /* 0x0000001c13057211 */ /* 0x001fe400000f0eff */
[----:B------:R-:W-:Y:S01]  /*6890*/  IADD3 R6, P0, R20, R0, RZ ;  /* 0x0000000014067210 */ /* 0x000fe20007f1e0ff */
[----:B-1----:R-:W-:-:S02]  /*68a0*/  IMAD R2, R3, 0xb8, RZ ;  /* 0x000000b803027824 */ /* 0x002fc400078e02ff */
[----:B------:R0:W-:Y:S01]  /*68b0*/  STL [R1+0x610], R5 ;  /* 0x0006100501007387 */ /* 0x0001e20000100800 */
[----:B------:R-:W-:-:S03]  /*68c0*/  IMAD R21, R3, 0x7c, RZ ;  /* 0x0000007c03157824 */ /* 0x000fc600078e02ff */
[----:B------:R1:W-:Y:S01]  /*68d0*/  STL [R1+0x73c], R6 ;  /* 0x00073c0601007387 */ /* 0x0003e20000100800 */
[C---:B------:R-:W-:Y:S01]  /*68e0*/  IMAD R22, R3.reuse, 0x3e, RZ ;  /* 0x0000003e03167824 */ /* 0x040fe200078e02ff */
[----:B0-----:R-:W-:Y:S01]  /*68f0*/  LEA.HI.X.SX32 R5, R4, R28, 0x1, P5 ;  /* 0x0000001c04057211 */ /* 0x001fe200028f0eff */
[----:B------:R-:W-:Y:S01]  /*6900*/  IMAD R4, R3, 0x21, RZ ;  /* 0x0000002103047824 */ /* 0x000fe200078e02ff */
[----:B-1----:R-:W-:-:S03]  /*6910*/  IADD3 R6, P5, R2, R0, RZ ;  /* 0x0000000002067210 */ /* 0x002fc60007fbe0ff */
[----:B------:R0:W-:Y:S01]  /*6920*/  STL [R1+0x728], R5 ;  /* 0x0007280501007387 */ /* 0x0001e20000100800 */
[-C--:B------:R-:W-:Y:S02]  /*6930*/  LEA.HI.X.SX32 R2, R20, R28.reuse, 0x1, P3 ;  /* 0x0000001c14027211 */ /* 0x080fe400018f0eff */
[----:B------:R-:W-:Y:S01]  /*6940*/  LEA.HI.X.SX32 R4, R4, R28, 0x1, P0 ;  /* 0x0000001c04047211 */ /* 0x000fe200000f0eff */
[----:B------:R1:W-:Y:S01]  /*6950*/  STL [R1+0x564], R6 ;  /* 0x0005640601007387 */ /* 0x0003e20000100800 */
[----:B0-----:R-:W-:-:S03]  /*6960*/  IADD3 R5, P3, R21, R0, RZ ;  /* 0x0000000015057210 */ /* 0x001fc60007f7e0ff */
[----:B------:R0:W-:Y:S01]  /*6970*/  STL [R1+0x630], R2 ;  /* 0x0006300201007387 */ /* 0x0001e20000100800 */
[----:B-1----:R-:W-:-:S03]  /*6980*/  IADD3 R6, P0, R22, R0, RZ ;  /* 0x0000000016067210 */ /* 0x002fc60007f1e0ff */
[----:B------:R1:W-:Y:S01]  /*6990*/  STL [R1+0x654], R5 ;  /* 0x0006540501007387 */ /* 0x0003e20000100800 */
[C---:B------:R-:W-:Y:S02]  /*69a0*/  IMAD R23, R3.reuse, 0x74, RZ ;  /* 0x0000007403177824 */ /* 0x040fe400078e02ff */
[----:B0-----:R-:W-:Y:S01]  /*69b0*/  IMAD R2, R3, 0xa8, RZ ;  /* 0x000000a803027824 */ /* 0x001fe200078e02ff */
[----:B------:R0:W-:Y:S01]  /*69c0*/  STL [R1+0x738], R4 ;  /* 0x0007380401007387 */ /* 0x0001e20000100800 */
[----:B-1----:R-:W-:-:S03]  /*69d0*/  LEA.HI.X.SX32 R5, R21, R28, 0x1, P1 ;  /* 0x0000001c15057211 */ /* 0x002fc600008f0eff */
[----:B------:R1:W-:Y:S01]  /*69e0*/  STL [R1+0x74c], R6 ;  /* 0x00074c0601007387 */ /* 0x0003e20000100800 */
[----:B------:R-:W-:-:S03]  /*69f0*/  IMAD R24, R3, 0x3a, RZ ;  /* 0x0000003a03187824 */ /* 0x000fc600078e02ff */
[----:B------:R2:W-:Y:S01]  /*6a00*/  STL [R1+0x460], R5 ;  /* 0x0004600501007387 */ /* 0x0005e20000100800 */
[----:B0-----:R-:W-:Y:S01]  /*6a10*/  IMAD R4, R3, 0x1f, RZ ;  /* 0x0000001f03047824 */ /* 0x001fe200078e02ff */
[----:B-1----:R-:W-:Y:S02]  /*6a20*/  IADD3 R6, P1, R2, R0, RZ ;  /* 0x0000000002067210 */ /* 0x002fe40007f3e0ff */
[----:B------:R-:W-:Y:S02]  /*6a30*/  LEA.HI.X.SX32 R2, R22, R28, 0x1, P3 ;  /* 0x0000001c16027211 */ /* 0x000fe400018f0eff */
[----:B--2---:R-:W-:Y:S01]  /*6a40*/  IADD3 R5, P3, R23, R0, RZ ;  /* 0x0000000017057210 */ /* 0x004fe20007f7e0ff */
[----:B------:R0:W-:Y:S01]  /*6a50*/  STL [R1+0x5a4], R6 ;  /* 0x0005a40601007387 */ /* 0x0001e20000100800 */
[----:B------:R-:W-:-:S03]  /*6a60*/  LEA.HI.X.SX32 R4, R4, R28, 0x1, P0 ;  /* 0x0000001c04047211 */ /* 0x000fc600000f0eff */
[----:B------:R1:W-:Y:S01]  /*6a70*/  STL [R1+0x650], R2 ;  /* 0x0006500201007387 */ /* 0x0003e20000100800 */
[----:B------:R-:W-:-:S03]  /*6a80*/  IMAD R25, R3, 0x6c, RZ ;  /* 0x0000006c03197824 */ /* 0x000fc600078e02ff */
[----:B------:R2:W-:Y:S01]  /*6a90*/  STL [R1+0x674], R5 ;  /* 0x0006740501007387 */ /* 0x0005e20000100800 */
[----:B0-----:R-:W-:Y:S01]  /*6aa0*/  IADD3 R6, P0, R24, R0, RZ ;  /* 0x0000000018067210 */ /* 0x001fe20007f1e0ff */
[----:B-1----:R-:W-:Y:S02]  /*6ab0*/  IMAD R2, R3, 0x98, RZ ;  /* 0x0000009803027824 */ /* 0x002fe400078e02ff */
[----:B------:R0:W-:Y:S01]  /*6ac0*/  STL [R1+0x748], R4 ;  /* 0x0007480401007387 */ /* 0x0001e20000100800 */
[----:B--2---:R-:W-:-:S03]  /*6ad0*/  LEA.HI.X.SX32 R5, R23, R28, 0x1, P2 ;  /* 0x0000001c17057211 */ /* 0x004fc600010f0eff */
        /* <DEDUP_REMOVED lines=17> */
[----:B------:R-:W-:Y:S01]  /*6bf0*/  IADD3 R2, P4, R2, R0, RZ ;  /* 0x0000000002027210 */ /* 0x000fe20007f9e0ff */
[C---:B------:R-:W-:Y:S02]  /*6c00*/  IMAD R29, R3.reuse, 0x32, RZ ;  /* 0x00000032031d7824 */ /* 0x040fe400078e02ff */
[----:B------:R2:W-:Y:S01]  /*6c10*/  STL [R1+0x4e0], R5 ;  /* 0x0004e00501007387 */ /* 0x0005e20000100800 */
[----:B0-----:R-:W-:Y:S01]  /*6c20*/  IMAD R4, R3, 0x1b, RZ ;  /* 0x0000001b03047824 */ /* 0x001fe200078e02ff */
[----:B-1----:R-:W-:Y:S02]  /*6c30*/  LEA.HI.X.SX32 R6, R26, R28, 0x1, P3 ;  /* 0x0000001c1a067211 */ /* 0x002fe400018f0eff */
[----:B------:R0:W-:Y:S01]  /*6c40*/  STL [R1+0x624], R2 ;  /* 0x0006240201007387 */ /* 0x0001e20000100800 */
[----:B--2---:R-:W-:-:S03]  /*6c50*/  IADD3 R5, P3, R27, R0, RZ ;  /* 0x000000001b057210 */ /* 0x004fc60007f7e0ff */
[----:B------:R1:W-:Y:S04]  /*6c60*/  STL [R1+0x690], R6 ;  /* 0x0006900601007387 */ /* 0x0003e80000100800 */
[----:B------:R2:W-:Y:S01]  /*6c70*/  STL [R1+0x6b4], R5 ;  /* 0x0006b40501007387 */ /* 0x0005e20000100800 */
[-C--:B0-----:R-:W-:Y:S01]  /*6c80*/  LEA.HI.X.SX32 R2, R4, R28.reuse, 0x1, P0 ;  /* 0x0000001c04027211 */ /* 0x081fe200000f0eff */
[----:B------:R-:W-:Y:S01]  /*6c90*/  IMAD R4, R3, 0xf0, RZ ;  /* 0x000000f003047824 */ /* 0x000fe200078e02ff */
[----:B-1----:R-:W-:-:S03]  /*6ca0*/  LEA.HI.X.SX32 R6, R27, R28, 0x1, P6 ;  /* 0x0000001c1b067211 */ /* 0x002fc600030f0eff */
[----:B------:R0:W-:Y:S01]  /*6cb0*/  STL [R1+0x768], R2 ;  /* 0x0007680201007387 */ /* 0x0001e20000100800 */
[C---:B--2---:R-:W-:Y:S02]  /*6cc0*/  IADD3 R5, P0, R29.reuse, R0, RZ ;  /* 0x000000001d057210 */ /* 0x044fe40007f1e0ff */
[----:B------:R-:W-:-:S03]  /*6cd0*/  LEA.HI.X.SX32 R8, R29, R28, 0x1, P3 ;  /* 0x0000001c1d087211 */ /* 0x000fc600018f0eff */
[----:B------:R1:W-:Y:S01]  /*6ce0*/  STL [R1+0x77c], R5 ;  /* 0x00077c0501007387 */ /* 0x0003e20000100800 */
[----:B0-----:R-:W-:-:S03]  /*6cf0*/  IMAD R2, R3, 0x5c, RZ ;  /* 0x0000005c03027824 */ /* 0x001fc600078e02ff */
[----:B------:R0:W-:Y:S02]  /*6d00*/  STL [R1+0x520], R6 ;  /* 0x0005200601007387 */ /* 0x0001e40000100800 */
[-C--:B------:R-:W-:Y:S02]  /*6d10*/  IADD3 R7, P3, R2, R0.reuse, RZ ;  /* 0x0000000002077210 */ /* 0x080fe40007f7e0ff */
[----:B-1----:R-:W-:Y:S01]  /*6d20*/  IADD3 R5, P6, R4, R0, RZ ;  /* 0x0000000004057210 */ /* 0x002fe20007fde0ff */
[C---:B------:R-:W-:Y:S02]  /*6d30*/  IMAD R4, R3.reuse, 0x19, RZ ;  /* 0x0000001903047824 */ /* 0x040fe400078e02ff */
[C---:B0-----:R-:W-:Y:S02]  /*6d40*/  IMAD R6, R3.reuse, 0x2e, RZ ;  /* 0x0000002e03067824 */ /* 0x041fe400078e02ff */
[----:B------:R0:W-:Y:S04]  /*6d50*/  STL [R1+0x484], R5 ;  /* 0x0004840501007387 */ /* 0x0001e80000100800 */
[----:B------:R-:W-:Y:S04]  /*6d60*/  STL [R1+0x6b0], R8 ;  /* 0x0006b00801007387 */ /* 0x000fe80000100800 */
[----:B------:R1:W-:Y:S01]  /*6d70*/  STL [R1+0x6d4], R7 ;  /* 0x0006d40701007387 */ /* 0x0003e20000100800 */
[----:B0-----:R-:W-:Y:S01]  /*6d80*/  LEA.HI.X.SX32 R5, R4, R28, 0x1, P0 ;  /* 0x0000001c04057211 */ /* 0x001fe200000f0eff */
[----:B------:R-:W-:Y:S01]  /*6d90*/  IMAD R4, R3, 0xd0, RZ ;  /* 0x000000d003047824 */ /* 0x000fe200078e02ff */
[----:B-1----:R-:W-:-:S03]  /*6da0*/  IADD3 R7, P0, R6, R0, RZ ;  /* 0x0000000006077210 */ /* 0x002fc60007f1e0ff */
[----:B------:R0:W-:Y:S04]  /*6db0*/  STL [R1+0x778], R5 ;  /* 0x0007780501007387 */ /* 0x0001e80000100800 */
[----:B------:R1:W-:Y:S01]  /*6dc0*/  STL [R1+0x78c], R7 ;  /* 0x00078c0701007387 */ /* 0x0003e20000100800 */
[----:B0-----:R-:W-:Y:S01]  /*6dd0*/  LEA.HI.X.SX32 R5, R2, R28, 0x1, P5 ;  /* 0x0000001c02057211 */ /* 0x001fe200028f0eff */
[----:B------:R-:W-:Y:S01]  /*6de0*/  IMAD R2, R3, 0x54, RZ ;  /* 0x0000005403027824 */ /* 0x000fe200078e02ff */
[----:B-1----:R-:W-:-:S03]  /*6df0*/  IADD3 R7, P5, R4, R0, RZ ;  /* 0x0000000004077210 */ /* 0x002fc60007fbe0ff */
[----:B------:R0:W-:Y:S01]  /*6e00*/  STL [R1+0x560], R5 ;  /* 0x0005600501007387 */ /* 0x0001e20000100800 */
[----:B------:R-:W-:Y:S01]  /*6e10*/  LEA.HI.X.SX32 R8, R6, R28, 0x1, P3 ;  /* 0x0000001c06087211 */ /* 0x000fe200018f0eff */
[C---:B------:R-:W-:Y:S02]  /*6e20*/  IMAD R4, R3.reuse, 0x17, RZ ;  /* 0x0000001703047824 */ /* 0x040fe400078e02ff */
[----:B------:R1:W-:Y:S01]  /*6e30*/  STL [R1+0x504], R7 ;  /* 0x0005040701007387 */ /* 0x0003e20000100800 */
[C---:B0-----:R-:W-:Y:S01]  /*6e40*/  IMAD R5, R3.reuse, 0x2a, RZ ;  /* 0x0000002a03057824 */ /* 0x041fe200078e02ff */
[----:B-1----:R-:W-:Y:S02]  /*6e50*/  IADD3 R7, P3, R2, R0, RZ ;  /* 0x0000000002077210 */ /* 0x002fe40007f7e0ff */
[----:B------:R-:W-:Y:S01]  /*6e60*/  STL [R1+0x6d0], R8 ;  /* 0x0006d00801007387 */ /* 0x000fe20000100800 */
[----:B------:R-:W-:Y:S01]  /*6e70*/  LEA.HI.X.SX32 R6, R4, R28, 0x1, P0 ;  /* 0x0000001c04067211 */ /* 0x000fe200000f0eff */
[----:B------:R-:W-:-:S02]  /*6e80*/  IMAD R4, R3, 0xb0, RZ ;  /* 0x000000b003047824 */ /* 0x000fc400078e02ff */
[----:B------:R0:W-:Y:S04]  /*6e90*/  STL [R1+0x6f4], R7 ;  /* 0x0006f40701007387 */ /* 0x0001e80000100800 */
[----:B------:R1:W-:Y:S01]  /*6ea0*/  STL [R1+0x788], R6 ;  /* 0x0007880601007387 */ /* 0x0003e20000100800 */
[----:B0-----:R-:W-:Y:S02]  /*6eb0*/  IADD3 R7, P0, R5, R0, RZ ;  /* 0x0000000005077210 */ /* 0x001fe40007f1e0ff */
[----:B-1----:R-:W-:-:S03]  /*6ec0*/  LEA.HI.X.SX32 R6, R2, R28, 0x1, P1 ;  /* 0x0000001c02067211 */ /* 0x002fc600008f0eff */
[----:B------:R0:W-:Y:S01]  /*6ed0*/  STL [R1+0x79c], R7 ;  /* 0x00079c0701007387 */ /* 0x0001e20000100800 */
[----:B------:R-:W-:Y:S01]  /*6ee0*/  IMAD R2, R3, 0x4c, RZ ;  /* 0x0000004c03027824 */ /* 0x000fe200078e02ff */
[----:B------:R-:W-:Y:S02]  /*6ef0*/  LEA.HI.X.SX32 R8, R5, R28, 0x1, P3 ;  /* 0x0000001c05087211 */ /* 0x000fe400018f0eff */
[----:B------:R1:W-:Y:S01]  /*6f00*/  STL [R1+0x5a0], R6 ;  /* 0x0005a00601007387 */ /* 0x0003e20000100800 */
[----:B0-----:R-:W-:Y:S01]  /*6f10*/  IADD3 R7, P1, R4, R0, RZ ;  /* 0x0000000004077210 */ /* 0x001fe20007f3e0ff */
[----:B------:R-:W-:-:S04]  /*6f20*/  IMAD R4, R3, 0x15, RZ ;  /* 0x0000001503047824 */ /* 0x000fc800078e02ff */
[----:B------:R0:W-:Y:S01]  /*6f30*/  STL [R1+0x584], R7 ;  /* 0x0005840701007387 */ /* 0x0001e20000100800 */
[C---:B-1----:R-:W-:Y:S01]  /*6f40*/  IMAD R6, R3.reuse, 0x26, RZ ;  /* 0x0000002603067824 */ /* 0x042fe200078e02ff */
[----:B------:R-:W-:Y:S02]  /*6f50*/  LEA.HI.X.SX32 R5, R4, R28, 0x1, P0 ;  /* 0x0000001c04057211 */ /* 0x000fe400000f0eff */
[----:B------:R-:W-:Y:S01]  /*6f60*/  STL [R1+0x6f0], R8 ;  /* 0x0006f00801007387 */ /* 0x000fe20000100800 */
[----:B0-----:R-:W-:Y:S01]  /*6f70*/  IADD3 R7, P3, R2, R0, RZ ;  /* 0x0000000002077210 */ /* 0x001fe20007f7e0ff */
[----:B------:R-:W-:-:S04]  /*6f80*/  IMAD R4, R3, 0x90, RZ ;  /* 0x0000009003047824 */ /* 0x000fc800078e02ff */
[----:B------:R0:W-:Y:S04]  /*6f90*/  STL [R1+0x714], R7 ;  /* 0x0007140701007387 */ /* 0x0001e80000100800 */
[----:B------:R1:W-:Y:S01]  /*6fa0*/  STL [R1+0x798], R5 ;  /* 0x0007980501007387 */ /* 0x0003e20000100800 */
[----:B0-----:R-:W-:Y:S02]  /*6fb0*/  IADD3 R7, P0, R6, R0, RZ ;  /* 0x0000000006077210 */ /* 0x001fe40007f1e0ff */
[----:B-1----:R-:W-:-:S03]  /*6fc0*/  LEA.HI.X.SX32 R5, R2, R28, 0x1, P2 ;  /* 0x0000001c02057211 */ /* 0x002fc600010f0eff */
[----:B------:R0:W-:Y:S01]  /*6fd0*/  STL [R1+0x7ac], R7 ;  /* 0x0007ac0701007387 */ /* 0x0001e20000100800 */
[----:B------:R-:W-:-:S03]  /*6fe0*/  IMAD R2, R3, 0x44, RZ ;  /* 0x0000004403027824 */ /* 0x000fc600078e02ff */
[----:B------:R1:W-:Y:S01]  /*6ff0*/  STL [R1+0x5e0], R5 ;  /* 0x0005e00501007387 */ /* 0x0003e20000100800 */
[----:B------:R-:W-:Y:S02]  /*7000*/  LEA.HI.X.SX32 R8, R6, R28, 0x1, P3 ;  /* 0x0000001c06087211 */ /* 0x000fe400018f0eff */
[----:B0-----:R-:W-:Y:S01]  /*7010*/  IADD3 R7, P2, R4, R0, RZ ;  /* 0x0000000004077210 */ /* 0x001fe20007f5e0ff */
[----:B-1----:R-:W-:-:S04]  /*7020*/  IMAD R5, R3, 0x13, RZ ;  /* 0x0000001303057824 */ /* 0x002fc800078e02ff */
[----:B------:R0:W-:Y:S01]  /*7030*/  STL [R1+0x604], R7 ;  /* 0x0006040701007387 */ /* 0x0001e20000100800 */
[----:B------:R-:W-:Y:S01]  /*7040*/  IMAD R4, R3, 0x22, RZ ;  /* 0x0000002203047824 */ /* 0x000fe200078e02ff */
[----:B------:R-:W-:Y:S01]  /*7050*/  LEA.HI.X.SX32 R6, R5, R28, 0x1, P0 ;  /* 0x0000001c05067211 */ /* 0x000fe200000f0eff */
[----:B------:R-:W-:Y:S01]  /*7060*/  IMAD R5, R3, 0xe0, RZ ;  /* 0x000000e003057824 */ /* 0x000fe200078e02ff */
[----:B------:R-:W-:Y:S01]  /*7070*/  STL [R1+0x710], R8 ;  /* 0x0007100801007387 */ /* 0x000fe20000100800 */
[----:B0-----:R-:W-:-:S05]  /*7080*/  IADD3 R7, P3, R2, R0, RZ ;  /* 0x0000000002077210 */ /* 0x001fca0007f7e0ff */
[----:B------:R0:W-:Y:S04]  /*7090*/  STL [R1+0x734], R7 ;  /* 0x0007340701007387 */ /* 0x0001e80000100800 */
[----:B------:R1:W-:Y:S01]  /*70a0*/  STL [R1+0x7a8], R6 ;  /* 0x0007a80601007387 */ /* 0x0003e20000100800 */
[----:B0-----:R-:W-:Y:S02]  /*70b0*/  IADD3 R7, P0, R4, R0, RZ ;  /* 0x0000000004077210 */ /* 0x001fe40007f1e0ff */
[----:B-1----:R-:W-:Y:S01]  /*70c0*/  LEA.HI.X.SX32 R6, R2, R28, 0x1, P4 ;  /* 0x0000001c02067211 */ /* 0x002fe200020f0eff */
[----:B------:R-:W-:Y:S01]  /*70d0*/  IMAD R2, R3, 0x78, RZ ;  /* 0x0000007803027824 */ /* 0x000fe200078e02ff */
[----:B------:R-:W-:Y:S01]  /*70e0*/  IADD3 R5, P4, R5, R0, RZ ;  /* 0x0000000005057210 */ /* 0x000fe20007f9e0ff */
[----:B------:R0:W-:Y:S01]  /*70f0*/  STL [R1+0x7bc], R7 ;  /* 0x0007bc0701007387 */ /* 0x0001e20000100800 */
[----:B------:R-:W-:-:S03]  /*7100*/  LEA.HI.X.SX32 R4, R4, R28, 0x1, P3 ;  /* 0x0000001c04047211 */ /* 0x000fc600018f0eff */
[----:B------:R1:W-:Y:S04]  /*7110*/  STL [R1+0x620], R6 ;  /* 0x0006200601007387 */ /* 0x0003e80000100800 */
[----:B------:R2:W-:Y:S01]  /*7120*/  STL [R1+0x4c4], R5 ;  /* 0x0004c40501007387 */ /* 0x0005e20000100800 */
[----:B0-----:R-:W-:Y:S01]  /*7130*/  IADD3 R7, P3, R2, R0, RZ ;  /* 0x0000000002077210 */ /* 0x001fe20007f7e0ff */
[C---:B-1----:R-:W-:Y:S02]  /*7140*/  IMAD R6, R3.reuse, 0x11, RZ ;  /* 0x0000001103067824 */ /* 0x042fe400078e02ff */
[----:B------:R0:W-:Y:S01]  /*7150*/  STL [R1+0x730], R4 ;  /* 0x0007300401007387 */ /* 0x0001e20000100800 */
[C---:B--2---:R-:W-:Y:S02]  /*7160*/  IMAD R5, R3.reuse, 0x3c, RZ ;  /* 0x0000003c03057824 */ /* 0x044fe400078e02ff */
[-C--:B------:R-:W-:Y:S01]  /*7170*/  LEA.HI.X.SX32 R8, R6, R28.reuse, 0x1, P0 ;  /* 0x0000001c06087211 */ /* 0x080fe200000f0eff */
[----:B------:R1:W-:Y:S01]  /*7180*/  STL [R1+0x664], R7 ;  /* 0x0006640701007387 */ /* 0x0003e20000100800 */
[----:B------:R-:W-:Y:S01]  /*7190*/  LEA.HI.X.SX32 R6, R2, R28, 0x1, P6 ;  /* 0x0000001c02067211 */ /* 0x000fe200030f0eff */
[----:B------:R-:W-:-:S02]  /*71a0*/  IMAD R2, R3, 0xa0, RZ ;  /* 0x000000a003027824 */ /* 0x000fc400078e02ff */
[----:B0-----:R-:W-:Y:S01]  /*71b0*/  IMAD R4, R3, 0x1e, RZ ;  /* 0x0000001e03047824 */ /* 0x001fe200078e02ff */
[----:B------:R-:W-:Y:S01]  /*71c0*/  STL [R1+0x7b8], R8 ;  /* 0x0007b80801007387 */ /* 0x000fe20000100800 */
[----:B-1----:R-:W-:-:S05]  /*71d0*/  IADD3 R7, P0, R5, R0, RZ ;  /* 0x0000000005077210 */ /* 0x002fca0007f1e0ff */
        /* <DEDUP_REMOVED lines=13> */
[----:B--2---:R-:W-:Y:S02]  /*72b0*/  IMAD R2, R3, 0x34, RZ ;  /* 0x0000003403027824 */ /* 0x004fe400078e02ff */
[-C--:B------:R-:W-:Y:S01]  /*72c0*/  LEA.HI.X.SX32 R8, R6, R28.reuse, 0x1, P6 ;  /* 0x0000001c06087211 */ /* 0x080fe200030f0eff */
[----:B------:R1:W-:Y:S01]  /*72d0*/  STL [R1+0x6a4], R7 ;  /* 0x0006a40701007387 */ /* 0x0003e20000100800 */
[----:B------:R-:W-:Y:S01]  /*72e0*/  LEA.HI.X.SX32 R6, R5, R28, 0x1, P5 ;  /* 0x0000001c05067211 */ /* 0x000fe200028f0eff */
[----:B0-----:R-:W-:-:S02]  /*72f0*/  IMAD R4, R3, 0x1a, RZ ;  /* 0x0000001a03047824 */ /* 0x001fc400078e02ff */
[----:B------:R-:W-:Y:S01]  /*7300*/  STL [R1+0x7c8], R8 ;  /* 0x0007c80801007387 */ /* 0x000fe20000100800 */
[----:B-1----:R-:W-:Y:S01]  /*7310*/  IADD3 R7, P6, R2, R0, RZ ;  /* 0x0000000002077210 */ /* 0x002fe20007fde0ff */
        /* <DEDUP_REMOVED lines=8> */
[----:B0-----:R-:W-:Y:S01]  /*73a0*/  IADD3 R7, P0, R5, R0, RZ ;  /* 0x0000000005077210 */ /* 0x001fe20007f1e0ff */
[----:B------:R-:W-:Y:S01]  /*73b0*/  IMAD R5, R3, 0xd, RZ ;  /* 0x0000000d03057824 */ /* 0x000fe200078e02ff */
[----:B-1----:R-:W-:-:S03]  /*73c0*/  LEA.HI.X.SX32 R6, R4, R28, 0x1, P6 ;  /* 0x0000001c04067211 */ /* 0x002fc600030f0eff */
[----:B------:R0:W-:Y:S01]  /*73d0*/  STL [R1+0x544], R7 ;  /* 0x0005440701007387 */ /* 0x0001e20000100800 */
[----:B------:R-:W-:Y:S01]  /*73e0*/  IMAD R4, R3, 0x2c, RZ ;  /* 0x0000002c03047824 */ /* 0x000fe200078e02ff */
[----:B------:R-:W-:Y:S02]  /*73f0*/  LEA.HI.X.SX32 R5, R5, R28, 0x1, P5 ;  /* 0x0000001c05057211 */ /* 0x000fe400028f0eff */
[----:B------:R1:W-:Y:S01]  /*7400*/  STL [R1+0x770], R6 ;  /* 0x0007700601007387 */ /* 0x0003e20000100800 */
[----:B0-----:R-:W-:-:S05]  /*7410*/  IADD3 R7, P6, R2, R0, RZ ;  /* 0x0000000002077210 */ /* 0x001fca0007fde0ff */
[----:B------:R0:W-:Y:S01]  /*7420*/  STL [R1+0x6e4], R7 ;  /* 0x0006e40701007387 */ /* 0x0001e20000100800 */
[C---:B-1----:R-:W-:Y:S01]  /*7430*/  IMAD R6, R3.reuse, 0x16, RZ ;  /* 0x0000001603067824 */ /* 0x042fe200078e02ff */
[----:B------:R-:W-:Y:S02]  /*7440*/  LEA.HI.X.SX32 R2, R2, R28, 0x1, P1 ;  /* 0x0000001c02027211 */ /* 0x000fe400008f0eff */
[----:B------:R1:W-:Y:S01]  /*7450*/  STL [R1+0x7d8], R5 ;  /* 0x0007d80501007387 */ /* 0x0003e20000100800 */
[----:B0-----:R-:W-:Y:S01]  /*7460*/  IADD3 R7, P5, R4, R0, RZ ;  /* 0x0000000004077210 */ /* 0x001fe20007fbe0ff */
[----:B-1----:R-:W-:-:S04]  /*7470*/  IMAD R5, R3, 0x48, RZ ;  /* 0x0000004803057824 */ /* 0x002fc800078e02ff */
[----:B------:R0:W-:Y:S01]  /*7480*/  STL [R1+0x794], R7 ;  /* 0x0007940701007387 */ /* 0x0001e20000100800 */
[----:B------:R-:W-:-:S03]  /*7490*/  LEA.HI.X.SX32 R4, R4, R28, 0x1, P6 ;  /* 0x0000001c04047211 */ /* 0x000fc600030f0eff */
[----:B------:R1:W-:Y:S01]  /*74a0*/  STL [R1+0x580], R2 ;  /* 0x0005800201007387 */ /* 0x0003e20000100800 */
[-C--:B------:R-:W-:Y:S02]  /*74b0*/  IADD3 R8, P6, R5, R0.reuse, RZ ;  /* 0x0000000005087210 */ /* 0x080fe40007fde0ff */
[----:B0-----:R-:W-:Y:S01]  /*74c0*/  IADD3 R7, P1, R6, R0, RZ ;  /* 0x0000000006077210 */ /* 0x001fe20007f3e0ff */
[----:B-1----:R-:W-:-:S04]  /*74d0*/  IMAD R2, R3, 0x24, RZ ;  /* 0x0000002403027824 */ /* 0x002fc800078e02ff */
[----:B------:R0:W-:Y:S04]  /*74e0*/  STL [R1+0x7ec], R7 ;  /* 0x0007ec0701007387 */ /* 0x0001e80000100800 */
[----:B------:R1:W-:Y:S04]  /*74f0*/  STL [R1+0x6e0], R4 ;  /* 0x0006e00401007387 */ /* 0x0003e80000100800 */
[----:B------:R2:W-:Y:S01]  /*7500*/  STL [R1+0x724], R8 ;  /* 0x0007240801007387 */ /* 0x0005e20000100800 */
[----:B0-----:R-:W-:Y:S01]  /*7510*/  LEA.HI.X.SX32 R7, R6, R28, 0x1, P5 ;  /* 0x0000001c06077211 */ /* 0x001fe200028f0eff */
[----:B------:R-:W-:-:S02]  /*7520*/  IMAD R6, R3, 0x12, RZ ;  /* 0x0000001203067824 */ /* 0x000fc400078e02ff */
[C---:B-1----:R-:W-:Y:S01]  /*7530*/  IMAD R4, R3.reuse, 0xb, RZ ;  /* 0x0000000b03047824 */ /* 0x042fe200078e02ff */
[----:B--2---:R-:W-:Y:S01]  /*7540*/  IADD3 R8, P5, R2, R0, RZ ;  /* 0x0000000002087210 */ /* 0x004fe20007fbe0ff */
[----:B------:R0:W-:Y:S04]  /*7550*/  STL [R1+0x790], R7 ;  /* 0x0007900701007387 */ /* 0x0001e80000100800 */
[----:B------:R1:W-:Y:S01]  /*7560*/  STL [R1+0x7b4], R8 ;  /* 0x0007b40801007387 */ /* 0x0003e20000100800 */
[----:B0-----:R-:W-:Y:S01]  /*7570*/  LEA.HI.X.SX32 R7, R4, R28, 0x1, P1 ;  /* 0x0000001c04077211 */ /* 0x001fe200008f0eff */
[----:B------:R-:W-:Y:S01]  /*7580*/  IMAD R4, R3, 0x70, RZ ;  /* 0x0000007003047824 */ /* 0x000fe200078e02ff */
[----:B-1----:R-:W-:-:S03]  /*7590*/  IADD3 R8, P1, R6, R0, RZ ;  /* 0x0000000006087210 */ /* 0x002fc60007f3e0ff */
[----:B------:R0:W-:Y:S01]  /*75a0*/  STL [R1+0x7e8], R7 ;  /* 0x0007e80701007387 */ /* 0x0001e20000100800 */
[----:B------:R-:W-:-:S03]  /*75b0*/  LEA.HI.X.SX32 R5, R5, R28, 0x1, P2 ;  /* 0x0000001c05057211 */ /* 0x000fc600010f0eff */
[----:B------:R1:W-:Y:S01]  /*75c0*/  STL [R1+0x7fc], R8 ;  /* 0x0007fc0801007387 */ /* 0x0003e20000100800 */
[----:B------:R-:W-:Y:S01]  /*75d0*/  LEA.HI.X.SX32 R2, R2, R28, 0x1, P6 ;  /* 0x0000001c02027211 */ /* 0x000fe200030f0eff */
[----:B0-----:R-:W-:Y:S01]  /*75e0*/  IMAD R7, R3, 0x38, RZ ;  /* 0x0000003803077824 */ /* 0x001fe200078e02ff */
[-C--:B-1----:R-:W-:Y:S01]  /*75f0*/  IADD3 R8, P2, R4, R0.reuse, RZ ;  /* 0x0000000004087210 */ /* 0x082fe20007f5e0ff */
[----:B------:R0:W-:Y:S03]  /*7600*/  STL [R1+0x600], R5 ;  /* 0x0006000501007387 */ /* 0x0001e60000100800 */
[----:B------:R-:W-:Y:S01]  /*7610*/  IADD3 R9, P6, R7, R0, RZ ;  /* 0x0000000007097210 */ /* 0x000fe20007fde0ff */
[----:B------:R1:W-:Y:S04]  /*7620*/  STL [R1+0x684], R8 ;  /* 0x0006840801007387 */ /* 0x0003e80000100800 */
[----:B------:R2:W-:Y:S01]  /*7630*/  STL [R1+0x720], R2 ;  /* 0x0007200201007387 */ /* 0x0005e20000100800 */
[----:B0-----:R-:W-:Y:S01]  /*7640*/  IMAD R5, R3, 0x1c, RZ ;  /* 0x0000001c03057824 */ /* 0x001fe200078e02ff */
[----:B-1----:R-:W-:-:S02]  /*7650*/  LEA.HI.X.SX32 R8, R6, R28, 0x1, P5 ;  /* 0x0000001c06087211 */ /* 0x002fc400028f0eff */
[----:B------:R0:W-:Y:S01]  /*7660*/  STL [R1+0x764], R9 ;  /* 0x0007640901007387 */ /* 0x0001e20000100800 */
[----:B--2---:R-:W-:-:S03]  /*7670*/  IMAD R2, R3, 0x9, RZ ;  /* 0x0000000903027824 */ /* 0x004fc600078e02ff */
[----:B------:R1:W-:Y:S01]  /*7680*/  STL [R1+0x7b0], R8 ;  /* 0x0007b00801007387 */ /* 0x0003e20000100800 */
[----:B------:R-:W-:Y:S01]  /*7690*/  IMAD R6, R3, 0xe, RZ ;  /* 0x0000000e03067824 */ /* 0x000fe200078e02ff */
[----:B0-----:R-:W-:Y:S02]  /*76a0*/  IADD3 R9, P5, R5, R0, RZ ;  /* 0x0000000005097210 */ /* 0x001fe40007fbe0ff */
[----:B-1----:R-:W-:-:S03]  /*76b0*/  LEA.HI.X.SX32 R8, R2, R28, 0x1, P1 ;  /* 0x0000001c02087211 */ /* 0x002fc600008f0eff */
[----:B------:R0:W-:Y:S01]  /*76c0*/  STL [R1+0x7d4], R9 ;  /* 0x0007d40901007387 */ /* 0x0001e20000100800 */
[----:B------:R-:W-:-:S03]  /*76d0*/  IMAD R2, R3, 0x50, RZ ;  /* 0x0000005003027824 */ /* 0x000fc600078e02ff */
[----:B------:R1:W-:Y:S01]  /*76e0*/  STL [R1+0x7f8], R8 ;  /* 0x0007f80801007387 */ /* 0x0003e20000100800 */
[----:B0-----:R-:W-:Y:S02]  /*76f0*/  IADD3 R9, P1, R6, R0, RZ ;  /* 0x0000000006097210 */ /* 0x001fe40007f3e0ff */
[----:B-1----:R-:W-:Y:S01]  /*7700*/  LEA.HI.X.SX32 R8, R4, R28, 0x1, P4 ;  /* 0x0000001c04087211 */ /* 0x002fe200020f0eff */
[----:B------:R-:W-:Y:S02]  /*7710*/  IMAD R4, R3, 0x28, RZ ;  /* 0x0000002803047824 */ /* 0x000fe400078e02ff */
[----:B------:R0:W-:Y:S01]  /*7720*/  STL [R1+0x80c], R9 ;  /* 0x00080c0901007387 */ /* 0x0001e20000100800 */
[----:B------:R-:W-:-:S03]  /*7730*/  IADD3 R10, P4, R2, R0, RZ ;  /* 0x00000000020a7210 */ /* 0x000fc60007f9e0ff */
[----:B------:R1:W-:Y:S01]  /*7740*/  STL [R1+0x4c0], R8 ;  /* 0x0004c00801007387 */ /* 0x0003e20000100800 */
[----:B0-----:R-:W-:Y:S02]  /*7750*/  LEA.HI.X.SX32 R9, R7, R28, 0x1, P2 ;  /* 0x0000001c07097211 */ /* 0x001fe400010f0eff */
[----:B------:R-:W-:Y:S01]  /*7760*/  IADD3 R7, P2, R4, R0, RZ ;  /* 0x0000000004077210 */ /* 0x000fe20007f5e0ff */
[----:B-1----:R-:W-:Y:S01]  /*7770*/  IMAD R8, R3, 0x14, RZ ;  /* 0x0000001403087824 */ /* 0x002fe200078e02ff */
[----:B------:R-:W-:Y:S01]  /*7780*/  STL [R1+0x704], R10 ;  /* 0x0007040a01007387 */ /* 0x000fe20000100800 */
[----:B------:R-:W-:-:S03]  /*7790*/  LEA.HI.X.SX32 R5, R5, R28, 0x1, P6 ;  /* 0x0000001c05057211 */ /* 0x000fc600030f0eff */
[----:B------:R0:W-:Y:S04]  /*77a0*/  STL [R1+0x680], R9 ;  /* 0x0006800901007387 */ /* 0x0001e80000100800 */
[----:B------:R1:W-:Y:S01]  /*77b0*/  STL [R1+0x7a4], R7 ;  /* 0x0007a40701007387 */ /* 0x0003e20000100800 */
[----:B------:R-:W-:Y:S01]  /*77c0*/  LEA.HI.X.SX32 R6, R6, R28, 0x1, P5 ;  /* 0x0000001c06067211 */ /* 0x000fe200028f0eff */
[----:B0-----:R-:W-:Y:S01]  /*77d0*/  IMAD R9, R3, 0xa, RZ ;  /* 0x0000000a03097824 */ /* 0x001fe200078e02ff */
[-C--:B-1----:R-:W-:Y:S01]  /*77e0*/  IADD3 R7, P6, R8, R0.reuse, RZ ;  /* 0x0000000008077210 */ /* 0x082fe20007fde0ff */
[----:B------:R0:W-:Y:S03]  /*77f0*/  STL [R1+0x760], R5 ;  /* 0x0007600501007387 */ /* 0x0001e60000100800 */
[----:B------:R-:W-:Y:S01]  /*7800*/  IADD3 R10, P5, R9, R0, RZ ;  /* 0x00000000090a7210 */ /* 0x000fe20007fbe0ff */
[----:B------:R1:W-:Y:S01]  /*7810*/  STL [R1+0x7f4], R7 ;  /* 0x0007f40701007387 */ /* 0x0003e20000100800 */
[----:B0-----:R-:W-:-:S03]  /*7820*/  IMAD R5, R3, 0x7, RZ ;  /* 0x0000000703057824 */ /* 0x001fc600078e02ff */
[----:B------:R0:W-:Y:S01]  /*7830*/  STL [R1+0x7d0], R6 ;  /* 0x0007d00601007387 */ /* 0x0001e20000100800 */
[----:B-1----:R-:W-:Y:S01]  /*7840*/  IMAD R7, R3, 0x60, RZ ;  /* 0x0000006003077824 */ /* 0x002fe200078e02ff */
[----:B------:R-:W-:Y:S02]  /*7850*/  LEA.HI.X.SX32 R5, R5, R28, 0x1, P1 ;  /* 0x0000001c05057211 */ /* 0x000fe400008f0eff */
[----:B------:R1:W-:Y:S01]  /*7860*/  STL [R1+0x81c], R10 ;  /* 0x00081c0a01007387 */ /* 0x0003e20000100800 */
[----:B0-----:R-:W-:-:S03]  /*7870*/  IMAD R6, R3, 0x30, RZ ;  /* 0x0000003003067824 */ /* 0x001fc600078e02ff */
[----:B------:R0:W-:Y:S01]  /*7880*/  STL [R1+0x808], R5 ;  /* 0x0008080501007387 */ /* 0x0001e20000100800 */
[----:B-1----:R-:W-:-:S05]  /*7890*/  IADD3 R10, P1, R7, R0, RZ ;  /* 0x00000000070a7210 */ /* 0x002fca0007f3e0ff */
[----:B------:R1:W-:Y:S01]  /*78a0*/  STL [R1+0x6c4], R10 ;  /* 0x0006c40a01007387 */ /* 0x0003e20000100800 */
[-C--:B0-----:R-:W-:Y:S01]  /*78b0*/  LEA.HI.X.SX32 R5, R2, R28.reuse, 0x1, P3 ;  /* 0x0000001c02057211 */ /* 0x081fe200018f0eff */
[----:B------:R-:W-:Y:S01]  /*78c0*/  IMAD R2, R3, 0x18, RZ ;  /* 0x0000001803027824 */ /* 0x000fe200078e02ff */
[----:B------:R-:W-:-:S03]  /*78d0*/  LEA.HI.X.SX32 R4, R4, R28, 0x1, P4 ;  /* 0x0000001c04047211 */ /* 0x000fc600020f0eff */
[----:B------:R0:W-:Y:S01]  /*78e0*/  STL [R1+0x5c0], R5 ;  /* 0x0005c00501007387 */ /* 0x0001e20000100800 */
[-C--:B-1----:R-:W-:Y:S02]  /*78f0*/  IADD3 R10, P3, R6, R0.reuse, RZ ;  /* 0x00000000060a7210 */ /* 0x082fe40007f7e0ff */
[----:B------:R-:W-:-:S03]  /*7900*/  IADD3 R11, P4, R2, R0, RZ ;  /* 0x00000000020b7210 */ /* 0x000fc60007f9e0ff */
[----:B------:R1:W-:Y:S01]  /*7910*/  STL [R1+0x784], R10 ;  /* 0x0007840a01007387 */ /* 0x0003e20000100800 */
[----:B0-----:R-:W-:-:S03]  /*7920*/  IMAD R5, R3, 0xc, RZ ;  /* 0x0000000c03057824 */ /* 0x001fc600078e02ff */
[----:B------:R0:W-:Y:S01]  /*7930*/  STL [R1+0x700], R4 ;  /* 0x0007000401007387 */ /* 0x0001e20000100800 */
[----:B-1----:R-:W-:-:S03]  /*7940*/  LEA.HI.X.SX32 R10, R8, R28, 0x1, P2 ;  /* 0x0000001c080a7211 */ /* 0x002fc600010f0eff */
[----:B------:R-:W-:Y:S01]  /*7950*/  STL [R1+0x7e4], R11 ;  /* 0x0007e40b01007387 */ /* 0x000fe20000100800 */
[----:B------:R-:W-:Y:S01]  /*7960*/  IADD3 R12, P2, R5, R0, RZ ;  /* 0x00000000050c7210 */ /* 0x000fe20007f5e0ff */
[C---:B------:R-:W-:Y:S02]  /*7970*/  IMAD R8, R3.reuse, 0x5, RZ ;  /* 0x0000000503087824 */ /* 0x040fe400078e02ff */
[----:B0-----:R-:W-:Y:S01]  /*7980*/  IMAD R4, R3, 0x6, RZ ;  /* 0x0000000603047824 */ /* 0x001fe200078e02ff */
[----:B------:R0:W-:Y:S04]  /*7990*/  STL [R1+0x7a0], R10 ;  /* 0x0007a00a01007387 */ /* 0x0001e80000100800 */
[----:B------:R-:W-:Y:S01]  /*79a0*/  STL [R1+0x814], R12 ;  /* 0x0008140c01007387 */ /* 0x000fe20000100800 */
[----:B0-----:R-:W-:-:S02]  /*79b0*/  LEA.HI.X.SX32 R10, R9, R28, 0x1, P6 ;  /* 0x0000001c090a7211 */ /* 0x001fc400030f0eff */
[----:B------:R-:W-:Y:S02]  /*79c0*/  IADD3 R11, P6, R4, R0, RZ ;  /* 0x00000000040b7210 */ /* 0x000fe40007fde0ff */
[-C--:B------:R-:W-:Y:S01]  /*79d0*/  LEA.HI.X.SX32 R9, R8, R28.reuse, 0x1, P5 ;  /* 0x0000001c08097211 */ /* 0x080fe200028f0eff */
[----:B------:R0:W-:Y:S01]  /*79e0*/  STL [R1+0x7f0], R10 ;  /* 0x0007f00a01007387 */ /* 0x0001e20000100800 */
[----:B------:R-:W-:-:S03]  /*79f0*/  LEA.HI.X.SX32 R8, R7, R28, 0x1, P0 ;  /* 0x0000001c07087211 */ /* 0x000fc600000f0eff */
[----:B------:R-:W-:Y:S01]  /*7a00*/  STL [R1+0x82c], R11 ;  /* 0x00082c0b01007387 */ /* 0x000fe20000100800 */
[----:B0-----:R-:W-:-:S03]  /*7a10*/  LEA R10, P5, R3, R0, 0x7 ;  /* 0x00000000030a7211 */ /* 0x001fc600078a38ff */
[----:B------:R0:W-:Y:S01]  /*7a20*/  STL [R1+0x818], R9 ;  /* 0x0008180901007387 */ /* 0x0001e20000100800 */
[----:B------:R-:W-:-:S03]  /*7a30*/  LEA.HI.X.SX32 R7, R6, R28, 0x1, P1 ;  /* 0x0000001c06077211 */ /* 0x000fc600008f0eff */
[----:B------:R-:W-:Y:S01]  /*7a40*/  STL [R1+0x644], R10 ;  /* 0x0006440a01007387 */ /* 0x000fe20000100800 */
[----:B------:R-:W-:-:S03]  /*7a50*/  LEA.HI.X.SX32 R6, R2, R28, 0x1, P3 ;  /* 0x0000001c02067211 */ /* 0x000fc600018f0eff */
[----:B------:R1:W-:Y:S01]  /*7a60*/  STL [R1+0x540], R8 ;  /* 0x0005400801007387 */ /* 0x0003e20000100800 */
[----:B0-----:R-:W-:-:S05]  /*7a70*/  LEA R9, P0, R3, R0, 0x6 ;  /* 0x0000000003097211 */ /* 0x001fca00078030ff */
[----:B------:R-:W-:Y:S01]  /*7a80*/  STL [R1+0x744], R9 ;  /* 0x0007440901007387 */ /* 0x000fe20000100800 */
[----:B-1----:R-:W-:-:S03]  /*7a90*/  LEA R8, P1, R3, R0, 0x5 ;  /* 0x0000000003087211 */ /* 0x002fc600078228ff */
[----:B------:R0:W-:Y:S04]  /*7aa0*/  STL [R1+0x6c0], R7 ;  /* 0x0006c00701007387 */ /* 0x0001e80000100800 */
[----:B------:R-:W-:Y:S04]  /*7ab0*/  STL [R1+0x7c4], R8 ;  /* 0x0007c40801007387 */ /* 0x000fe80000100800 */
[----:B------:R1:W-:Y:S01]  /*7ac0*/  STL [R1+0x780], R6 ;  /* 0x0007800601007387 */ /* 0x0003e20000100800 */
[C---:B0-----:R-:W-:Y:S01]  /*7ad0*/  LEA R7, P3, R3.reuse, R0, 0x4 ;  /* 0x0000000003077211 */ /* 0x041fe200078620ff */
[----:B------:R-:W-:-:S04]  /*7ae0*/  IMAD.SHL.U32 R2, R3, 0x2, RZ ;  /* 0x0000000203027824 */ /* 0x000fc800078e00ff */
[----:B------:R0:W-:Y:S01]  /*7af0*/  STL [R1+0x804], R7 ;  /* 0x0008040701007387 */ /* 0x0001e20000100800 */
[----:B-1----:R-:W-:Y:S01]  /*7b00*/  LEA.HI.X.SX32 R6, R5, R28, 0x1, P4 ;  /* 0x0000001c05067211 */ /* 0x002fe200020f0eff */
[----:B------:R-:W-:-:S04]  /*7b10*/  IMAD R5, R3, 0x3, RZ ;  /* 0x0000000303057824 */ /* 0x000fc800078e02ff */
[----:B------:R1:W-:Y:S01]  /*7b20*/  STL [R1+0x7e0], R6 ;  /* 0x0007e00601007387 */ /* 0x0003e20000100800 */
[----:B0-----:R-:W-:-:S05]  /*7b30*/  LEA R7, P4, R3, R0, 0x3 ;  /* 0x0000000003077211 */ /* 0x001fca00078818ff */
[----:B------:R0:W-:Y:S01]  /*7b40*/  STL [R1+0x824], R7 ;  /* 0x0008240701007387 */ /* 0x0001e20000100800 */
[----:B-1----:R-:W-:Y:S01]  /*7b50*/  LEA.HI.X.SX32 R6, R4, R28, 0x1, P2 ;  /* 0x0000001c04067211 */ /* 0x002fe200010f0eff */
[----:B------:R-:W-:-:S04]  /*7b60*/  IMAD.SHL.U32 R4, R3, 0x40, RZ ;  /* 0x0000004003047824 */ /* 0x000fc800078e00ff */
[----:B------:R1:W-:Y:S01]  /*7b70*/  STL [R1+0x810], R6 ;  /* 0x0008100601007387 */ /* 0x0003e20000100800 */
[----:B0-----:R-:W-:Y:S02]  /*7b80*/  IADD3 R7, P2, R2, R0, RZ ;  /* 0x0000000002077210 */ /* 0x001fe40007f5e0ff */
[----:B------:R-:W-:-:S03]  /*7b90*/  LEA.HI.X.SX32 R4, R4, R28, 0x1, P5 ;  /* 0x0000001c04047211 */ /* 0x000fc600028f0eff */
[----:B------:R0:W-:Y:S01]  /*7ba0*/  STL [R1+0x83c], R7 ;  /* 0x00083c0701007387 */ /* 0x0001e20000100800 */
[----:B-1----:R-:W-:Y:S02]  /*7bb0*/  LEA.HI.X.SX32 R6, R5, R28, 0x1, P6 ;  /* 0x0000001c05067211 */ /* 0x002fe400030f0eff */
[C---:B------:R-:W-:Y:S02]  /*7bc0*/  LEA R5, P6, R3.reuse, R0, 0x2 ;  /* 0x0000000003057211 */ /* 0x040fe400078c10ff */
[----:B------:R1:W5:Y:S01]  /*7bd0*/  LDL.LU R0, [R1+0x958] ;  /* 0x0009580001007983 */ /* 0x0003620000300800 */
[----:B0-----:R-:W-:-:S03]  /*7be0*/  IMAD.SHL.U32 R7, R3, 0x20, RZ ;  /* 0x0000002003077824 */ /* 0x001fc600078e00ff */
[----:B------:R0:W-:Y:S04]  /*7bf0*/  STL [R1+0x828], R6 ;  /* 0x0008280601007387 */ /* 0x0001e80000100800 */
[----:B------:R2:W-:Y:S01]  /*7c00*/  STL [R1+0x834], R5 ;  /* 0x0008340501007387 */ /* 0x0005e20000100800 */
[-C--:B------:R-:W-:Y:S01]  /*7c10*/  LEA.HI.X.SX32 R8, R7, R28.reuse, 0x1, P0 ;  /* 0x0000001c07087211 */ /* 0x080fe200000f0eff */
[C---:B0-----:R-:W-:Y:S02]  /*7c20*/  IMAD.SHL.U32 R6, R3.reuse, 0x10, RZ ;  /* 0x0000001003067824 */ /* 0x041fe400078e00ff */
[----:B--2---:R-:W-:Y:S01]  /*7c30*/  IMAD.SHL.U32 R5, R3, 0x8, RZ ;  /* 0x0000000803057824 */ /* 0x004fe200078e00ff */
[----:B------:R0:W-:Y:S02]  /*7c40*/  STL [R1+0x640], R4 ;  /* 0x0006400401007387 */ /* 0x0001e40000100800 */
[----:B------:R-:W-:-:S02]  /*7c50*/  LEA.HI.X.SX32 R7, R6, R28, 0x1, P1 ;  /* 0x0000001c06077211 */ /* 0x000fc400008f0eff */
[----:B------:R-:W-:Y:S01]  /*7c60*/  LEA.HI.X.SX32 R6, R5, R28, 0x1, P3 ;  /* 0x0000001c05067211 */ /* 0x000fe200018f0eff */
[----:B------:R-:W-:Y:S01]  /*7c70*/  STL [R1+0x740], R8 ;  /* 0x0007400801007387 */ /* 0x000fe20000100800 */
[----:B0-----:R-:W-:-:S03]  /*7c80*/  IMAD.SHL.U32 R4, R3, 0x4, RZ ;  /* 0x0000000403047824 */ /* 0x001fc600078e00ff */
[----:B------:R-:W-:Y:S02]  /*7c90*/  STL [R1+0x7c0], R7 ;  /* 0x0007c00701007387 */ /* 0x000fe40000100800 */
[-C--:B------:R-:W-:Y:S02]  /*7ca0*/  LEA.HI.X.SX32 R5, R4, R28.reuse, 0x1, P4 ;  /* 0x0000001c04057211 */ /* 0x080fe400020f0eff */
[----:B------:R-:W-:Y:S04]  /*7cb0*/  STL [R1+0x800], R6 ;  /* 0x0008000601007387 */ /* 0x000fe80000100800 */
[----:B------:R-:W2:Y:S01]  /*7cc0*/  LDL R4, [R1+0x134] ;  /* 0x0001340001047983 */ /* 0x000ea20000100800 */
[-C--:B------:R-:W-:Y:S02]  /*7cd0*/  LEA.HI.X.SX32 R3, R3, R28.reuse, 0x1, P2 ;  /* 0x0000001c03037211 */ /* 0x080fe400010f0eff */
[----:B------:R-:W-:Y:S01]  /*7ce0*/  LEA.HI.X.SX32 R2, R2, R28, 0x1, P6 ;  /* 0x0000001c02027211 */ /* 0x000fe200030f0eff */
[----:B------:R-:W-:Y:S04]  /*7cf0*/  STL [R1+0x820], R5 ;  /* 0x0008200501007387 */ /* 0x000fe80000100800 */
[----:B------:R-:W-:Y:S04]  /*7d00*/  STL [R1+0x838], R3 ;  /* 0x0008380301007387 */ /* 0x000fe80000100800 */
[----:B------:R-:W-:Y:S04]  /*7d10*/  STL [R1+0xcc], RZ ;  /* 0x0000ccff01007387 */ /* 0x000fe80000100800 */
[----:B------:R0:W-:Y:S04]  /*7d20*/  STL [R1+0x830], R2 ;  /* 0x0008300201007387 */ /* 0x0001e80000100800 */
[----:B------:R-:W3:Y:S04]  /*7d30*/  S2R R28, SR_TID.X ;  /* 0x00000000001c7919 */ /* 0x000ee80000002100 */
[----:B0-----:R-:W0:Y:S04]  /*7d40*/  S2R R2, SR_TID.X ;  /* 0x0000000000027919 */ /* 0x001e280000002100 */
[----:B------:R-:W4:Y:S04]  /*7d50*/  S2R R5, SR_TID.X ;  /* 0x0000000000057919 */ /* 0x000f280000002100 */
[----:B------:R1:W-:Y:S04]  /*7d60*/  STL [R1+0xb0], RZ ;  /* 0x0000b0ff01007387 */ /* 0x0003e80000100800 */
[----:B------:R1:W-:Y:S04]  /*7d70*/  STL [R1+0xb4], RZ ;  /* 0x0000b4ff01007387 */ /* 0x0003e80000100800 */
[----:B------:R1:W-:Y:S01]  /*7d80*/  STL [R1+0xb8], RZ ;  /* 0x0000b8ff01007387 */ /* 0x0003e20000100800 */
[----:B---3--:R-:W-:-:S03]  /*7d90*/  LOP3.LUT R28, R28, 0x3f, RZ, 0xc0, !PT ;  /* 0x0000003f1c1c7812 */ /* 0x008fc600078ec0ff */
[----:B------:R1:W-:Y:S01]  /*7da0*/  STL [R1+0xbc], RZ ;  /* 0x0000bcff01007387 */ /* 0x0003e20000100800 */
[----:B0-----:R-:W-:-:S03]  /*7db0*/  LOP3.LUT R2, R2, 0x7, RZ, 0xc0, !PT ;  /* 0x0000000702027812 */ /* 0x001fc600078ec0ff */
[----:B------:R1:W-:Y:S01]  /*7dc0*/  STL [R1+0x50], RZ ;  /* 0x000050ff01007387 */ /* 0x0003e20000100800 */
[----:B------:R-:W-:Y:S02]  /*7dd0*/  IMAD.SHL.U32 R28, R28, 0x2, RZ ;  /* 0x000000021c1c7824 */ /* 0x000fe400078e00ff */
[----:B----4-:R-:W-:Y:S01]  /*7de0*/  IMAD.SHL.U32 R5, R5, 0x2, RZ ;  /* 0x0000000205057824 */ /* 0x010fe200078e00ff */
[----:B------:R1:W-:Y:S01]  /*7df0*/  STL [R1+0x54], RZ ;  /* 0x000054ff01007387 */ /* 0x0003e20000100800 */
[----:B------:R-:W-:-:S03]  /*7e00*/  IMAD R2, R2, 0x110, RZ ;  /* 0x0000011002027824 */ /* 0x000fc600078e02ff */
[----:B------:R1:W-:Y:S04]  /*7e10*/  STL [R1+0x58], RZ ;  /* 0x000058ff01007387 */ /* 0x0003e80000100800 */
[----:B------:R1:W-:Y:S01]  /*7e20*/  STL [R1+0x5c], RZ ;  /* 0x00005cff01007387 */ /* 0x0003e20000100800 */
[----:B------:R-:W-:-:S03]  /*7e30*/  LOP3.LUT R2, R2, 0x30, R5, 0x78, !PT ;  /* 0x0000003002027812 */ /* 0x000fc600078e7805 */
[----:B------:R1:W-:Y:S01]  /*7e40*/  STL [R1+0x40], RZ ;  /* 0x000040ff01007387 */ /* 0x0003e20000100800 */
[----:B------:R-:W-:-:S03]  /*7e50*/  LOP3.LUT R3, R28, 0x10, RZ, 0x3c, !PT ;  /* 0x000000101c037812 */ /* 0x000fc600078e3cff */
[----:B------:R1:W-:Y:S01]  /*7e60*/  STL [R1+0x44], RZ ;  /* 0x000044ff01007387 */ /* 0x0003e20000100800 */
[----:B------:R-:W-:-:S03]  /*7e70*/  LOP3.LUT R3, R28, 0x30, RZ, 0x3c, !PT ;  /* 0x000000301c037812 */ /* 0x000fc600078e3cff */
[----:B------:R1:W-:Y:S01]  /*7e80*/  STL [R1+0x48], RZ ;  /* 0x000048ff01007387 */ /* 0x0003e20000100800 */
[----:B------:R-:W-:-:S03]  /*7e90*/  LOP3.LUT R3, R28, 0x50, RZ, 0x3c, !PT ;  /* 0x000000501c037812 */ /* 0x000fc600078e3cff */
[----:B------:R1:W-:Y:S01]  /*7ea0*/  STL [R1+0x4c], RZ ;  /* 0x00004cff01007387 */ /* 0x0003e20000100800 */
[----:B------:R-:W-:-:S03]  /*7eb0*/  LOP3.LUT R3, R2, 0x40, RZ, 0x3c, !PT ;  /* 0x0000004002037812 */ /* 0x000fc600078e3cff */
[----:B------:R1:W-:Y:S04]  /*7ec0*/  STL [R1+0x30], RZ ;  /* 0x000030ff01007387 */ /* 0x0003e80000100800 */
[----:B------:R1:W-:Y:S04]  /*7ed0*/  STL [R1+0x34], RZ ;  /* 0x000034ff01007387 */ /* 0x0003e80000100800 */
[----:B------:R1:W-:Y:S04]  /*7ee0*/  STL [R1+0x38], RZ ;  /* 0x000038ff01007387 */ /* 0x0003e80000100800 */
[----:B------:R1:W-:Y:S04]  /*7ef0*/  STL [R1+0x3c], RZ ;  /* 0x00003cff01007387 */ /* 0x0003e80000100800 */
[----:B------:R1:W-:Y:S04]  /*7f00*/  STL [R1+0x20], RZ ;  /* 0x000020ff01007387 */ /* 0x0003e80000100800 */
[----:B------:R1:W-:Y:S04]  /*7f10*/  STL [R1+0x24], RZ ;  /* 0x000024ff01007387 */ /* 0x0003e80000100800 */
[----:B------:R1:W-:Y:S04]  /*7f20*/  STL [R1+0x28], RZ ;  /* 0x000028ff01007387 */ /* 0x0003e80000100800 */
[----:B------:R1:W-:Y:S01]  /*7f30*/  STL [R1+0x2c], RZ ;  /* 0x00002cff01007387 */ /* 0x0003e20000100800 */
[----:B------:R-:W-:-:S02]  /*7f40*/  ULDC UR4, c[0x0][0x18c] ;  /* 0x0000630000047ab9 */ /* 0x000fc40000000800 */
[----:B------:R-:W-:Y:S01]  /*7f50*/  USHF.L.U32 UR4, UR4, 0x7, URZ ;  /* 0x0000000704047899 */ /* 0x000fe2000800063f */
[C---:B------:R-:W-:Y:S02]  /*7f60*/  LOP3.LUT R6, R28.reuse, 0x40, RZ, 0x3c, !PT ;  /* 0x000000401c067812 */ /* 0x040fe400078e3cff */
[C---:B------:R-:W-:Y:S01]  /*7f70*/  LOP3.LUT R7, R28.reuse, 0x20, RZ, 0x3c, !PT ;  /* 0x000000201c077812 */ /* 0x040fe200078e3cff */
[----:B------:R-:W-:Y:S01]  /*7f80*/  USHF.R.S32.HI UR5, URZ, 0x1f, UR4 ;  /* 0x0000001f3f057899 */ /* 0x000fe20008011404 */
[C---:B------:R-:W-:Y:S02]  /*7f90*/  LOP3.LUT R6, R28.reuse, 0x60, RZ, 0x3c, !PT ;  /* 0x000000601c067812 */ /* 0x040fe400078e3cff */
[----:B------:R-:W-:Y:S01]  /*7fa0*/  LOP3.LUT R5, R28, 0x70, RZ, 0x3c, !PT ;  /* 0x000000701c057812 */ /* 0x000fe200078e3cff */
[----:B------:R-:W-:Y:S02]  /*7fb0*/  USHF.L.U32 UR8, UR4, 0x1, URZ ;  /* 0x0000000104087899 */ /* 0x000fe4000800063f */
[----:B------:R-:W-:Y:S01]  /*7fc0*/  USHF.L.U64.HI UR5, UR4, 0x1, UR5 ;  /* 0x0000000104057899 */ /* 0x000fe20008010205 */
[----:B--2---:R-:W-:-:S05]  /*7fd0*/  LOP3.LUT R2, R4, 0x40, RZ, 0x3c, !PT ;  /* 0x0000004004027812 */ /* 0x004fca00078e3cff */
[----:B------:R1:W-:Y:S04]  /*7fe0*/  STL [R1+0x8d4], R2 ;  /* 0x0008d40201007387 */ /* 0x0003e80000100800 */
.L_x_2:
[----:B------:R-:W2:Y:S01]  /*7ff0*/  LDL R5, [R1+0x138] ;  /* 0x0001380001057983 */ /* 0x000ea20000100800 */
[----:B-----5:R-:W-:-:S03]  /*8000*/  IMAD.MOV.U32 R3, RZ, RZ, c[0x0][0x180] ;  /* 0x00006000ff037624 */ /* 0x020fc600078e00ff */
[----:B--2---:R0:W-:Y:S04]  /*8010*/  STL [R1+0x1160], R5 ;  /* 0x0011600501007387 */ /* 0x0041e80000100800 */
[----:B------:R-:W2:Y:S04]  /*8020*/  LDL R4, [R1+0x13c] ;  /* 0x00013c0001047983 */ /* 0x000ea80000100800 */
[----:B0-----:R-:W3:Y:S04]  /*8030*/  LDL R5, [R1+0x2b0] ;  /* 0x0002b00001057983 */ /* 0x001ee80000100800 */
[----:B------:R-:W-:Y:S04]  /*8040*/  STL [R1+0x1124], R29 ;  /* 0x0011241d01007387 */ /* 0x000fe80000100800 */
[----:B------:R-:W-:Y:S04]  /*8050*/  STL [R1+0x112c], R29 ;  /* 0x00112c1d01007387 */ /* 0x000fe80000100800 */
[----:B------:R-:W-:Y:S04]  /*8060*/  STL [R1+0x1134], R29 ;  /* 0x0011341d01007387 */ /* 0x000fe80000100800 */
[----:B------:R-:W-:Y:S04]  /*8070*/  STL [R1+0x113c], R29 ;  /* 0x00113c1d01007387 */ /* 0x000fe80000100800 */
[----:B------:R-:W-:Y:S04]  /*8080*/  STL [R1+0x1144], R29 ;  /* 0x0011441d01007387 */ /* 0x000fe80000100800 */
[----:B------:R-:W-:Y:S04]  /*8090*/  STL [R1+0x114c], R29 ;  /* 0x00114c1d01007387 */ /* 0x000fe80000100800 */
[----:B------:R-:W-:Y:S04]  /*80a0*/  STL [R1+0x1154], R29 ;  /* 0x0011541d01007387 */ /* 0x000fe80000100800 */
[----:B------:R0:W-:Y:S04]  /*80b0*/  STL [R1+0x115c], R29 ;  /* 0x00115c1d01007387 */ /* 0x0001e80000100800 */
[----:B------:R-:W-:Y:S04]  /*80c0*/  STL [R1+0x1108], R26 ;  /* 0x0011081a01007387 */ /* 0x000fe80000100800 */
        /* <DEDUP_REMOVED lines=95> */
[----:B------:R-:W-:Y:S01]  /*86c0*/  STL [R1+0xfe8], R28 ;  /* 0x000fe81c01007387 */ /* 0x000fe20000100800 */
[----:B---3--:R-:W-:-:S03]  /*86d0*/  IMAD R3, R5, -0x80, R3 ;  /* 0xffffff8005037824 */ /* 0x008fc600078e0203 */
[----:B-----5:R-:W-:Y:S04]  /*86e0*/  STL [R1+0xab0], R0 ;  /* 0x000ab00001007387 */ /* 0x020fe80000100800 */
[----:B------:R-:W-:Y:S04]  /*86f0*/  STL [R1+0xf80], R0 ;  /* 0x000f800001007387 */ /* 0x000fe80000100800 */
[----:B------:R-:W-:Y:S04]  /*8700*/  STL [R1+0xf84], R0 ;  /* 0x000f840001007387 */ /* 0x000fe80000100800 */
[----:B------:R-:W-:Y:S04]  /*8710*/  STL [R1+0xf8c], R0 ;  /* 0x000f8c0001007387 */ /* 0x000fe80000100800 */
[----:B------:R-:W2:Y:S01]  /*8720*/  LDL.LU R5, [R1+0x1160] ;  /* 0x0011600001057983 */ /* 0x000ea20000300800 */
[----:B------:R-:W-:-:S02]  /*8730*/  ISETP.GT.AND P0, PT, R3, RZ, PT ;  /* 0x000000ff0300720c */ /* 0x000fc40003f04270 */
[----:B0-----:R-:W-:-:S11]  /*8740*/  PRMT R29, RZ, 0x7610, R29 ;  /* 0x00007610ff1d7816 */ /* 0x001fd6000000001d */
[----:B--2---:R-:W2:Y:S01]  /*8750*/  @P0 LDG.E.U16 R29, [R4.64] ;  /* 0x00000006041d0981 */ /* 0x004ea2000c1e1500 */
[----:B------:R-:W-:-:S03]  /*8760*/  ISETP.GT.AND P1, PT, R3, 0x1, PT ;  /* 0x000000010300780c */ /* 0x000fc60003f24270 */
[----:B--2---:R0:W-:Y:S04]  /*8770*/  STL [R1+0xc], R29 ;  /* 0x00000c1d01007387 */ /* 0x0041e80000100800 */
[----:B0-----:R-:W2:Y:S04]  /*8780*/  LDL.LU R29, [R1+0x115c] ;  /* 0x00115c00011d7983 */ /* 0x001ea80000300800 */
[----:B------:R-:W3:Y:S04]  /*8790*/  LDL R4, [R1+0x838] ;  /* 0x0008380001047983 */ /* 0x000ee80000100800 */
[----:B------:R-:W3:Y:S01]  /*87a0*/  LDL R5, [R1+0x83c] ;  /* 0x00083c0001057983 */ /* 0x000ee20000100800 */
[----:B------:R-:W-:-:S02]  /*87b0*/  PRMT R26, RZ, 0x7610, R26 ;  /* 0x00007610ff1a7816 */ /* 0x000fc4000000001a */
[----:B---3--:R-:W-:-:S04]  /*87c0*/  @P1 LOP3.LUT R5, R5, R4, RZ, 0x3c, !PT ;  /* 0x0000000405051212 */ /* 0x008fc800078e3cff */
[----:B------:R-:W-:-:S04]  /*87d0*/  @P1 LOP3.LUT R4, R5, R4, RZ, 0x3c, !PT ;  /* 0x0000000405041212 */ /* 0x000fc800078e3cff */
[----:B------:R-:W-:-:S05]  /*87e0*/  @P1 LOP3.LUT R5, R5, R4, RZ, 0x3c, !PT ;  /* 0x0000000405051212 */ /* 0x000fca00078e3cff */
[----:B------:R-:W3:Y:S01]  /*87f0*/  @P1 LDG.E.U16 R26, [R4.64] ;  /* 0x00000006041a1981 */ /* 0x000ee2000c1e1500 */
[----:B------:R-:W-:-:S03]  /*8800*/  ISETP.GT.AND P2, PT, R3, 0x2, PT ;  /* 0x000000020300780c */ /* 0x000fc60003f44270 */
[----:B---3--:R0:W-:Y:S04]  /*8810*/  STL [R1+0x1c], R26 ;  /* 0x00001c1a01007387 */ /* 0x0081e80000100800 */
[----:B0-----:R-:W3:Y:S04]  /*8820*/  LDL.LU R26, [R1+0x1158] ;  /* 0x00115800011a7983 */ /* 0x001ee80000300800 */
[----:B------:R-:W4:Y:S04]  /*8830*/  LDL R4, [R1+0x830] ;  /* 0x0008300001047983 */ /* 0x000f280000100800 */
[----:B------:R-:W4:Y:S01]  /*8840*/  LDL R5, [R1+0x834] ;  /* 0x0008340001057983 */ /* 0x000f220000100800 */
[----:B--2---:R-:W-:-:S02]  /*8850*/  PRMT R29, RZ, 0x7610, R29 ;  /* 0x00007610ff1d7816 */ /* 0x004fc4000000001d */
[----:B----4-:R-:W-:-:S04]  /*8860*/  @P2 LOP3.LUT R5, R5, R4, RZ, 0x3c, !PT ;  /* 0x0000000405052212 */ /* 0x010fc800078e3cff */
[----:B------:R-:W-:-:S04]  /*8870*/  @P2 LOP3.LUT R4, R5, R4, RZ, 0x3c, !PT ;  /* 0x0000000405042212 */ /* 0x000fc800078e3cff */
[----:B------:R-:W-:-:S05]  /*8880*/  @P2 LOP3.LUT R5, R5, R4, RZ, 0x3c, !PT ;  /* 0x0000000405052212 */ /* 0x000fca00078e3cff */
[----:B------:R-:W2:Y:S01]  /*8890*/  @P2 LDG.E.U16 R29, [R4.64] ;  /* 0x00000006041d2981 */ /* 0x000ea2000c1e1500 */
[----:B------:R-:W-:-:S03]  /*88a0*/  ISETP.GT.AND P3, PT, R3, 0x3, PT ;  /* 0x000000030300780c */ /* 0x000fc60003f64270 */
[----:B--2---:R0:W-:Y:S04]  /*88b0*/  STL [R1+0x254], R29 ;  /* 0x0002541d01007387 */ /* 0x0041e80000100800 */
[----:B0-----:R-:W2:Y:S04]  /*88c0*/  LDL.LU R29, [R1+0x1154] ;  /* 0x00115400011d7983 */ /* 0x001ea80000300800 */
[----:B------:R-:W4:Y:S04]  /*88d0*/  LDL R4, [R1+0x828] ;  /* 0x0008280001047983 */ /* 0x000f280000100800 */
[----:B------:R-:W4:Y:S01]  /*88e0*/  LDL R5, [R1+0x82c] ;  /* 0x00082c0001057983 */ /* 0x000f220000100800 */
[----:B---3--:R-:W-:-:S02]  /*88f0*/  PRMT R26, RZ, 0x7610, R26 ;  /* 0x00007610ff1a7816 */ /* 0x008fc4000000001a */
[----:B----4-:R-:W-:-:S04]  /*8900*/  @P3 LOP3.LUT R5, R5, R4, RZ, 0x3c, !PT ;  /* 0x0000000405053212 */ /* 0x010fc800078e3cff */
        /* <DEDUP_REMOVED lines=132> */
[----:B------:R0:W2:Y:S04]  /*9150*/  @P0 LDG.E.U16 R29, [R4.64] ;  /* 0x00000006041d0981 */ /* 0x0000a8000c1e1500 */
[----:B0-----:R-:W4:Y:S04]  /*9160*/  LDL R4, [R1+0x7b8] ;  /* 0x0007b80001047983 */ /* 0x001f280000100800 */
[----:B------:R-:W4:Y:S01]  /*9170*/  LDL R5, [R1+0x7bc] ;  /* 0x0007bc0001057983 */ /* 0x000f220000100800 */
[----:B------:R-:W-:Y:S02]  /*9180*/  ISETP.GT.AND P1, PT, R3, 0x11, PT ;  /* 0x000000110300780c */ /* 0x000fe40003f24270 */
[----:B------:R-:W-:-:S11]  /*9190*/  PRMT R24, RZ, 0x7610, R24 ;  /* 0x00007610ff187816 */ /* 0x000fd60000000018 */
[----:B----4-:R-:W-:-:S04]  /*91a0*/  @P1 LOP3.LUT R5, R5, R4, RZ, 0x3c, !PT ;  /* 0x0000000405051212 */ /* 0x010fc800078e3cff */
[----:B------:R-:W-:-:S04]  /*91b0*/  @P1 LOP3.LUT R4, R5, R4, RZ, 0x3c, !PT ;  /* 0x0000000405041212 */ /* 0x000fc800078e3cff */
[----:B------:R-:W-:-:S05]  /*91c0*/  @P1 LOP3.LUT R5, R5, R4, RZ, 0x3c, !PT ;  /* 0x0000000405051212 */ /* 0x000fca00078e3cff */
[----:B------:R-:W4:Y:S04]  /*91d0*/  @P1 LDG.E.U16 R24, [R4.64] ;  /* 0x0000000604181981 */ /* 0x000f28000c1e1500 */
[----:B--2---:R-:W-:Y:S01]  /*91e0*/  STL [R1+0xfb4], R29 ;  /* 0x000fb41d01007387 */ /* 0x004fe20000100800 */
[----:B------:R-:W-:-:S03]  /*91f0*/  ISETP.GT.AND P2, PT, R3, 0x12, PT ;  /* 0x000000120300780c */ /* 0x000fc60003f44270 */
[----:B----4-:R0:W-:Y:S04]  /*9200*/  STL [R1+0x14], R24 ;  /* 0x0000141801007387 */ /* 0x0101e80000100800 */
        /* <DEDUP_REMOVED lines=67> */
[----:B------:R0:W3:Y:S04]  /*9640*/  @P0 LDG.E.U16 R26, [R4.64] ;  /* 0x00000006041a0981 */ /* 0x0000e8000c1e1500 */
        /* <DEDUP_REMOVED lines=8> */
[----:B---3--:R-:W-:Y:S01]  /*96d0*/  STL [R1+0xfb8], R26 ;  /* 0x000fb81a01007387 */ /* 0x008fe20000100800 */
[----:B------:R-:W-:-:S03]  /*96e0*/  ISETP.GT.AND P2, PT, R3, 0x1a, PT ;  /* 0x0000001a0300780c */ /* 0x000fc60003f44270 */
[----:B----4-:R0:W-:Y:S04]  /*96f0*/  STL [R1+0x10], R22 ;  /* 0x0000101601007387 */ /* 0x0101e80000100800 */
        /* <DEDUP_REMOVED lines=75> */
[----:B------:R-:W4:Y:S01]  /*9bb0*/  @P1 LDG.E.U16 R20, [R4.64] ;  /* 0x0000000604141981 */ /* 0x000f22000c1e1500 */
[----:B------:R-:W-:-:S03]  /*9bc0*/  ISETP.GT.AND P2, PT, R3, 0x22, PT ;  /* 0x000000220300780c */ /* 0x000fc60003f44270 */
[----:B----4-:R0:W-:Y:S04]  /*9bd0*/  STL [R1+0x8], R20 ;  /* 0x0000081401007387 */ /* 0x0101e80000100800 */
[----:B0-----:R-:W4:Y:S04]  /*9be0*/  LDL.LU R20, [R1+0x10e4] ;  /* 0x0010e40001147983 */ /* 0x001f280000300800 */
[----:B------:R-:W2:Y:S04]  /*9bf0*/  LDL R4, [R1+0x730] ;  /* 0x0007300001047983 */ /* 0x000ea80000100800 */
[----:B------:R-:W2:Y:S01]  /*9c00*/  LDL R5, [R1+0x734] ;  /* 0x0007340001057983 */ /* 0x000ea20000100800 */
[----:B---3--:R-:W-:-:S02]  /*9c10*/  PRMT R22, RZ, 0x7610, R22 ;  /* 0x00007610ff167816 */ /* 0x008fc40000000016 */
[----:B--2---:R-:W-:-:S04]  /*9c20*/  @P2 LOP3.LUT R5, R5, R4, RZ, 0x3c, !PT ;  /* 0x0000000405052212 */ /* 0x004fc800078e3cff */
[----:B------:R-:W-:-:S04]  /*9c30*/  @P2 LOP3.LUT R4, R5, R4, RZ, 0x3c, !PT ;  /* 0x0000000405042212 */ /* 0x000fc800078e3cff */
[----:B------:R-:W-:-:S05]  /*9c40*/  @P2 LOP3.LUT R5, R5, R4, RZ, 0x3c, !PT ;  /* 0x0000000405052212 */ /* 0x000fca00078e3cff */
[----:B------:R-:W2:Y:S01]  /*9c50*/  @P2 LDG.E.U16 R22, [R4.64] ;  /* 0x0000000604162981 */ /* 0x000ea2000c1e1500 */
[----:B------:R-:W-:-:S03]  /*9c60*/  ISETP.GT.AND P3, PT, R3, 0x23, PT ;  /* 0x000000230300780c */ /* 0x000fc60003f64270 */
[----:B--2---:R0:W-:Y:S04]  /*9c70*/  STL [R1+0x1fc], R22 ;  /* 0x0001fc1601007387 */ /* 0x0041e80000100800 */
[----:B0-----:R-:W2:Y:S04]  /*9c80*/  LDL.LU R22, [R1+0x10e0] ;  /* 0x0010e00001167983 */ /* 0x001ea80000300800 */
[----:B------:R-:W3:Y:S04]  /*9c90*/  LDL R4, [R1+0x728] ;  /* 0x0007280001047983 */ /* 0x000ee80000100800 */
[----:B------:R-:W3:Y:S01]  /*9ca0*/  LDL R5, [R1+0x72c] ;  /* 0x00072c0001057983 */ /* 0x000ee20000100800 */
[----:B----4-:R-:W-:-:S02]  /*9cb0*/  PRMT R20, RZ, 0x7610, R20 ;  /* 0x00007610ff147816 */ /* 0x010fc40000000014 */
        /* <DEDUP_REMOVED lines=61> */
[----:B------:R0:W4:Y:S04]  /*a090*/  @P1 LDG.E.U16 R0, [R4.64] ;  /* 0x0000000604001981 */ /* 0x000128000c1e1500 */
[----:B0-----:R-:W2:Y:S04]  /*a0a0*/  LDL R4, [R1+0x6f0] ;  /* 0x0006f00001047983 */ /* 0x001ea80000100800 */
[----:B------:R-:W2:Y:S01]  /*a0b0*/  LDL R5, [R1+0x6f4] ;  /* 0x0006f40001057983 */ /* 0x000ea20000100800 */
[----:B------:R-:W-:Y:S02]  /*a0c0*/  ISETP.GT.AND P2, PT, R3, 0x2a, PT ;  /* 0x0000002a0300780c */ /* 0x000fe40003f44270 */
[----:B---3--:R-:W-:-:S11]  /*a0d0*/  PRMT R20, RZ, 0x7610, R20 ;  /* 0x00007610ff147816 */ /* 0x008fd60000000014 */
[----:B--2---:R-:W-:-:S04]  /*a0e0*/  @P2 LOP3.LUT R5, R5, R4, RZ, 0x3c, !PT ;  /* 0x0000000405052212 */ /* 0x004fc800078e3cff */
[----:B------:R-:W-:-:S04]  /*a0f0*/  @P2 LOP3.LUT R4, R5, R4, RZ, 0x3c, !PT ;  /* 0x0000000405042212 */ /* 0x000fc800078e3cff */
[----:B------:R-:W-:-:S05]  /*a100*/  @P2 LOP3.LUT R5, R5, R4, RZ, 0x3c, !PT ;  /* 0x0000000405052212 */ /* 0x000fca00078e3cff */
[----:B------:R-:W2:Y:S04]  /*a110*/  @P2 LDG.E.U16 R20, [R4.64] ;  /* 0x0000000604142981 */ /* 0x000ea8000c1e1500 */
[----:B----4-:R-:W-:Y:S04]  /*a120*/  STL [R1+0xf90], R0 ;  /* 0x000f900001007387 */ /* 0x010fe80000100800 */
[----:B------:R-:W-:Y:S04]  /*a130*/  STL [R1+0xf94], R0 ;  /* 0x000f940001007387 */ /* 0x000fe80000100800 */
[----:B------:R-:W-:Y:S04]  /*a140*/  STL [R1+0xf98], R0 ;  /* 0x000f980001007387 */ /* 0x000fe80000100800 */
[----:B--2---:R0:W-:Y:S04]  /*a150*/  STL [R1+0x1e8], R20 ;  /* 0x0001e81401007387 */ /* 0x0041e80000100800 */
[----:B0-----:R-:W2:Y:S04]  /*a160*/  LDL.LU R20, [R1+0x10c8] ;  /* 0x0010c80001147983 */ /* 0x001ea80000300800 */
[----:B------:R-:W3:Y:S04]  /*a170*/  LDL R4, [R1+0x6e8] ;  /* 0x0006e80001047983 */ /* 0x000ee80000100800 */
[----:B------:R-:W3:Y:S01]  /*a180*/  LDL R5, [R1+0x6ec] ;  /* 0x0006ec0001057983 */ /* 0x000ee20000100800 */
[----:B------:R-:W-:-:S02]  /*a190*/  ISETP.GT.AND P3, PT, R3, 0x2b, PT ;  /* 0x0000002b0300780c */ /* 0x000fc40003f64270 */
[----:B------:R-:W-:-:S11]  /*a1a0*/  PRMT R27, RZ, 0x7610, R27 ;  /* 0x00007610ff1b7816 */ /* 0x000fd6000000001b */
        /* <DEDUP_REMOVED lines=57> */
[----:B---3--:R-:W-:-:S11]  /*a540*/  PRMT R27, RZ, 0x7610, R27 ;  /* 0x00007610ff1b7816 */ /* 0x008fd6000000001b */
        /* <DEDUP_REMOVED lines=12> */
[----:B---3--:R-:W-:Y:S04]  /*a610*/  STL [R1+0xf9c], R27 ;  /* 0x000f9c1b01007387 */ /* 0x008fe80000100800 */
[----:B------:R-:W-:Y:S01]  /*a620*/  STL [R1+0xfa0], R27 ;  /* 0x000fa01b01007387 */ /* 0x000fe20000100800 */
[----:B------:R-:W-:-:S03]  /*a630*/  ISETP.GT.AND P3, PT, R3, 0x33, PT ;  /* 0x000000330300780c */ /* 0x000fc60003f64270 */
[----:B----4-:R0:W-:Y:S04]  /*a640*/  STL [R1+0x1d8], R18 ;  /* 0x0001d81201007387 */ /* 0x0101e80000100800 */
[----:B0-----:R-:W3:Y:S04]  /*a650*/  LDL.LU R18, [R1+0x10b0] ;  /* 0x0010b00001127983 */ /* 0x001ee80000300800 */
[----:B------:R-:W4:Y:S04]  /*a660*/  LDL R4, [R1+0x6a8] ;  /* 0x0006a80001047983 */ /* 0x000f280000100800 */
[----:B------:R-:W4:Y:S01]  /*a670*/  LDL R5, [R1+0x6ac] ;  /* 0x0006ac0001057983 */ /* 0x000f220000100800 */
[----:B------:R-:W-:-:S02]  /*a680*/  PRMT R25, RZ, 0x7610, R25 ;  /* 0x00007610ff197816 */ /* 0x000fc40000000019 */
        /* <DEDUP_REMOVED lines=71> */
[----:B------:R-:W-:Y:S04]  /*ab00*/  STL [R1+0xfa4], R25 ;  /* 0x000fa41901007387 */ /* 0x000fe80000100800 */
[----:B------:R-:W-:Y:S04]  /*ab10*/  STL [R1+0xfa8], R25 ;  /* 0x000fa81901007387 */ /* 0x000fe80000100800 */
[----:B----4-:R0:W-:Y:S04]  /*ab20*/  STL [R1+0x1c4], R16 ;  /* 0x0001c41001007387 */ /* 0x0101e80000100800 */
[----:B0-----:R-:W3:Y:S04]  /*ab30*/  LDL.LU R16, [R1+0x1098] ;  /* 0x0010980001107983 */ /* 0x001ee80000300800 */
[----:B------:R-:W4:Y:S04]  /*ab40*/  LDL R4, [R1+0x668] ;  /* 0x0006680001047983 */ /* 0x000f280000100800 */
[----:B------:R-:W4:Y:S01]  /*ab50*/  LDL R5, [R1+0x66c] ;  /* 0x00066c0001057983 */ /* 0x000f220000100800 */
[----:B------:R-:W-:-:S02]  /*ab60*/  ISETP.GT.AND P3, PT, R3, 0x3b, PT ;  /* 0x0000003b0300780c */ /* 0x000fc40003f64270 */
        /* <DEDUP_REMOVED lines=28> */
[----:B------:R-:W2:Y:S04]  /*ad30*/  LDL R4, [R1+0x650] ;  /* 0x0006500001047983 */ /* 0x000ea80000100800 */
[----:B------:R-:W2:Y:S01]  /*ad40*/  LDL R5, [R1+0x654] ;  /* 0x0006540001057983 */ /* 0x000ea20000100800 */
[----:B----4-:R-:W-:-:S02]  /*ad50*/  PRMT R7, RZ, 0x7610, R7 ;  /* 0x00007610ff077816 */ /* 0x010fc40000000007 */
[----:B--2---:R-:W-:-:S04]  /*ad60*/  @P2 LOP3.LUT R5, R5, R4, RZ, 0x3c, !PT ;  /* 0x0000000405052212 */ /* 0x004fc800078e3cff */
        /* <DEDUP_REMOVED lines=11> */
[----:B--2---:R0:W-:Y:S04]  /*ae20*/  STL [R1+0x204], R7 ;  /* 0x0002040701007387 */ /* 0x0041e80000100800 */
[----:B0-----:R-:W2:Y:S04]  /*ae30*/  LDL R7, [R1+0x634] ;  /* 0x0006340001077983 */ /* 0x001ea80000100800 */
[----:B----4-:R0:W-:Y:S04]  /*ae40*/  STL [R1+0x200], R6 ;  /* 0x0002000601007387 */ /* 0x0101e80000100800 */
[----:B0-----:R-:W4:Y:S04]  /*ae50*/  LDL.LU R6, [R1+0x1088] ;  /* 0x0010880001067983 */ /* 0x001f280000300800 */
[----:B------:R-:W2:Y:S04]  /*ae60*/  LDL R4, [R1+0x640] ;  /* 0x0006400001047983 */ /* 0x000ea80000100800 */
[----:B------:R-:W2:Y:S01]  /*ae70*/  LDL R5, [R1+0x644] ;  /* 0x0006440001057983 */ /* 0x000ea20000100800 */
[----:B------:R-:W-:-:S02]  /*ae80*/  ISETP.GT.AND P0, PT, R3, 0x40, PT ;  /* 0x000000400300780c */ /* 0x000fc40003f04270 */
[----:B------:R-:W-:-:S11]  /*ae90*/  PRMT R16, RZ, 0x7610, R16 ;  /* 0x00007610ff107816 */ /* 0x000fd60000000010 */
[----:B--2---:R-:W-:-:S04]  /*aea0*/  @P0 LOP3.LUT R5, R5, R4, RZ, 0x3c, !PT ;  /* 0x0000000405050212 */ /* 0x004fc800078e3cff */
[----:B------:R-:W-:-:S04]  /*aeb0*/  @P0 LOP3.LUT R4, R5, R4, RZ, 0x3c, !PT ;  /* 0x0000000405040212 */ /* 0x000fc800078e3cff */
[----:B------:R-:W-:-:S05]  /*aec0*/  @P0 LOP3.LUT R5, R5, R4, RZ, 0x3c, !PT ;  /* 0x0000000405050212 */ /* 0x000fca00078e3cff */
[----:B------:R0:W2:Y:S04]  /*aed0*/  @P0 LDG.E.U16 R16, [R4.64] ;  /* 0x0000000604100981 */ /* 0x0000a8000c1e1500 */
[----:B0-----:R-:W2:Y:S04]  /*aee0*/  LDL R4, [R1+0x638] ;  /* 0x0006380001047983 */ /* 0x001ea80000100800 */
[----:B------:R-:W2:Y:S01]  /*aef0*/  LDL R5, [R1+0x63c] ;  /* 0x00063c0001057983 */ /* 0x000ea20000100800 */
[----:B------:R-:W-:Y:S02]  /*af00*/  ISETP.GT.AND P1, PT, R3, 0x41, PT ;  /* 0x000000410300780c */ /* 0x000fe40003f24270 */
[----:B---3--:R-:W-:-:S11]  /*af10*/  PRMT R23, RZ, 0x7610, R23 ;  /* 0x00007610ff177816 */ /* 0x008fd60000000017 */
[----:B--2---:R-:W-:-:S04]  /*af20*/  @P1 LOP3.LUT R5, R5, R4, RZ, 0x3c, !PT ;  /* 0x0000000405051212 */ /* 0x004fc800078e3cff */
[----:B------:R-:W-:-:S04]  /*af30*/  @P1 LOP3.LUT R4, R5, R4, RZ, 0x3c, !PT ;  /* 0x0000000405041212 */ /* 0x000fc800078e3cff */
[----:B------:R-:W-:-:S05]  /*af40*/  @P1 LOP3.LUT R5, R5, R4, RZ, 0x3c, !PT ;  /* 0x0000000405051212 */ /* 0x000fca00078e3cff */
[----:B------:R0:W2:Y:S04]  /*af50*/  @P1 LDG.E.U16 R23, [R4.64] ;  /* 0x0000000604171981 */ /* 0x0000a8000c1e1500 */
[----:B0-----:R-:W3:Y:S01]  /*af60*/  LDL R5, [R1+0x630] ;  /* 0x0006300001057983 */ /* 0x001ee20000100800 */
[----:B------:R-:W-:Y:S02]  /*af70*/  ISETP.GT.AND P2, PT, R3, 0x42, PT ;  /* 0x000000420300780c */ /* 0x000fe40003f44270 */
[----:B----4-:R-:W-:-:S11]  /*af80*/  PRMT R6, RZ, 0x7610, R6 ;  /* 0x00007610ff067816 */ /* 0x010fd60000000006 */
[----:B------:R-:W-:Y:S01]  /*af90*/  @P2 IMAD.MOV.U32 R4, RZ, RZ, R7 ;  /* 0x000000ffff042224 */ /* 0x000fe200078e0007 */
[----:B--2---:R-:W-:Y:S04]  /*afa0*/  STL [R1+0xfac], R23 ;  /* 0x000fac1701007387 */ /* 0x004fe80000100800 */
[----:B------:R-:W-:Y:S01]  /*afb0*/  STL [R1+0xfb0], R23 ;  /* 0x000fb01701007387 */ /* 0x000fe20000100800 */
[----:B------:R-:W-:Y:S02]  /*afc0*/  ISETP.GT.AND P3, PT, R3, 0x43, PT ;  /* 0x000000430300780c */ /* 0x000fe40003f64270 */
[----:B------:R-:W-:Y:S01]  /*afd0*/  PRMT R21, RZ, 0x7610, R21 ;  /* 0x00007610ff157816 */ /* 0x000fe20000000015 */
[----:B------:R-:W2:Y:S04]  /*afe0*/  LDL R7, [R1+0x608] ;  /* 0x0006080001077983 */ /* 0x000ea80000100800 */
[----:B---3--:R0:W3:Y:S04]  /*aff0*/  @P2 LDG.E.U16 R6, [R4.64] ;  /* 0x0000000604062981 */ /* 0x0080e8000c1e1500 */
[----:B0-----:R-:W4:Y:S04]  /*b000*/  LDL R4, [R1+0x628] ;  /* 0x0006280001047983 */ /* 0x001f280000100800 */
[----:B------:R-:W4:Y:S02]  /*b010*/  LDL R5, [R1+0x62c] ;  /* 0x00062c0001057983 */ /* 0x000f240000100800 */
[----:B----4-:R-:W-:-:S04]  /*b020*/  @P3 LOP3.LUT R5, R5, R4, RZ, 0x3c, !PT ;  /* 0x0000000405053212 */ /* 0x010fc800078e3cff */
[----:B------:R-:W-:-:S04]  /*b030*/  @P3 LOP3.LUT R4, R5, R4, RZ, 0x3c, !PT ;  /* 0x0000000405043212 */ /* 0x000fc800078e3cff */
[----:B------:R-:W-:-:S05]  /*b040*/  @P3 LOP3.LUT R5, R5, R4, RZ, 0x3c, !PT ;  /* 0x0000000405053212 */ /* 0x000fca00078e3cff */
[----:B------:R-:W4:Y:S04]  /*b050*/  @P3 LDG.E.U16 R21, [R4.64] ;  /* 0x0000000604153981 */ /* 0x000f28000c1e1500 */
[----:B---3--:R0:W-:Y:S04]  /*b060*/  STL [R1+0x1b0], R6 ;  /* 0x0001b00601007387 */ /* 0x0081e80000100800 */
[----:B0-----:R-:W2:Y:S04]  /*b070*/  LDL R6, [R1+0x60c] ;  /* 0x00060c0001067983 */ /* 0x001ea80000100800 */
        /* <DEDUP_REMOVED lines=25> */
[----:B------:R-:W-:-:S02]  /*b210*/  ISETP.GT.AND P3, PT, R3, 0x47, PT ;  /* 0x000000470300780c */ /* 0x000fc40003f64270 */
[----:B----4-:R-:W-:Y:S02]  /*b220*/  PRMT R13, RZ, 0x7610, R13 ;  /* 0x00007610ff0d7816 */ /* 0x010fe4000000000d */
[----:B---3--:R-:W-:-:S04]  /*b230*/  @P2 LOP3.LUT R5, R5, R4, RZ, 0x3c, !PT ;  /* 0x0000000405052212 */ /* 0x008fc800078e3cff */
[C---:B------:R-:W-:Y:S02]  /*b240*/  @P2 LOP3.LUT R4, R5.reuse, R4, RZ, 0x3c, !PT ;  /* 0x0000000405042212 */ /* 0x040fe400078e3cff */
[----:B--2---:R-:W-:Y:S02]  /*b250*/  PRMT R21, RZ, 0x7610, R21 ;  /* 0x00007610ff157816 */ /* 0x004fe40000000015 */
[----:B------:R-:W-:-:S04]  /*b260*/  @P2 LOP3.LUT R5, R5, R4, RZ, 0x3c, !PT ;  /* 0x0000000405052212 */ /* 0x000fc800078e3cff */
[----:B------:R-:W2:Y:S04]  /*b270*/  @P3 LDG.E.U16 R21, [R6.64] ;  /* 0x0000000606153981 */ /* 0x000ea8000c1e1500 */
[----:B------:R-:W3:Y:S01]  /*b280*/  @P2 LDG.E.U16 R13, [R4.64] ;  /* 0x00000006040d2981 */ /* 0x000ee2000c1e1500 */
[----:B------:R-:W-:-:S03]  /*b290*/  ISETP.GT.AND P0, PT, R3, 0x48, PT ;  /* 0x000000480300780c */ /* 0x000fc60003f04270 */
[----:B---3--:R0:W-:Y:S04]  /*b2a0*/  STL [R1+0x1ec], R13 ;  /* 0x0001ec0d01007387 */ /* 0x0081e80000100800 */
[----:B0-----:R-:W3:Y:S04]  /*b2b0*/  LDL.LU R13, [R1+0x1078] ;  /* 0x00107800010d7983 */ /* 0x001ee80000300800 */
[----:B--2---:R0:W-:Y:S04]  /*b2c0*/  STL [R1+0x1e4], R21 ;  /* 0x0001e41501007387 */ /* 0x0041e80000100800 */
[----:B0-----:R-:W2:Y:S04]  /*b2d0*/  LDL.LU R21, [R1+0x1074] ;  /* 0x0010740001157983 */ /* 0x001ea80000300800 */
[----:B------:R-:W4:Y:S04]  /*b2e0*/  LDL R6, [R1+0x600] ;  /* 0x0006000001067983 */ /* 0x000f280000100800 */
[----:B------:R-:W4:Y:S01]  /*b2f0*/  LDL R7, [R1+0x604] ;  /* 0x0006040001077983 */ /* 0x000f220000100800 */
[----:B------:R-:W-:-:S02]  /*b300*/  PRMT R5, RZ, 0x7610, R5 ;  /* 0x00007610ff057816 */ /* 0x000fc40000000005 */
[----:B----4-:R-:W-:-:S04]  /*b310*/  @P0 LOP3.LUT R7, R7, R6, RZ, 0x3c, !PT ;  /* 0x0000000607070212 */ /* 0x010fc800078e3cff */
[----:B------:R-:W-:-:S04]  /*b320*/  @P0 LOP3.LUT R6, R7, R6, RZ, 0x3c, !PT ;  /* 0x0000000607060212 */ /* 0x000fc800078e3cff */
[----:B------:R-:W-:-:S05]  /*b330*/  @P0 LOP3.LUT R7, R7, R6, RZ, 0x3c, !PT ;  /* 0x0000000607070212 */ /* 0x000fca00078e3cff */
[----:B------:R0:W4:Y:S04]  /*b340*/  @P0 LDG.E.U16 R5, [R6.64] ;  /* 0x0000000606050981 */ /* 0x000128000c1e1500 */
[----:B0-----:R-:W3:Y:S04]  /*b350*/  LDL R6, [R1+0x5f8] ;  /* 0x0005f80001067983 */ /* 0x001ee80000100800 */
[----:B------:R-:W3:Y:S01]  /*b360*/  LDL R7, [R1+0x5fc] ;  /* 0x0005fc0001077983 */ /* 0x000ee20000100800 */
[----:B------:R-:W-:Y:S02]  /*b370*/  ISETP.GT.AND P1, PT, R3, 0x49, PT ;  /* 0x000000490300780c */ /* 0x000fe40003f24270 */
[----:B--2---:R-:W-:-:S11]  /*b380*/  PRMT R21, RZ, 0x7610, R21 ;  /* 0x00007610ff157816 */ /* 0x004fd60000000015 */
[----:B---3--:R-:W-:-:S04]  /*b390*/  @P1 LOP3.LUT R7, R7, R6, RZ, 0x3c, !PT ;  /* 0x0000000607071212 */ /* 0x008fc800078e3cff */
[----:B------:R-:W-:-:S04]  /*b3a0*/  @P1 LOP3.LUT R6, R7, R6, RZ, 0x3c, !PT ;  /* 0x0000000607061212 */ /* 0x000fc800078e3cff */
[----:B------:R-:W-:-:S05]  /*b3b0*/  @P1 LOP3.LUT R7, R7, R6, RZ, 0x3c, !PT ;  /* 0x0000000607071212 */ /* 0x000fca00078e3cff */
[----:B------:R0:W2:Y:S04]  /*b3c0*/  @P1 LDG.E.U16 R21, [R6.64] ;  /* 0x0000000606151981 */ /* 0x0000a8000c1e1500 */
[----:B0-----:R-:W3:Y:S04]  /*b3d0*/  LDL R6, [R1+0x5f0] ;  /* 0x0005f00001067983 */ /* 0x001ee80000100800 */
[----:B------:R-:W3:Y:S01]  /*b3e0*/  LDL R7, [R1+0x5f4] ;  /* 0x0005f40001077983 */ /* 0x000ee20000100800 */
[----:B------:R-:W-:Y:S02]  /*b3f0*/  ISETP.GT.AND P2, PT, R3, 0x4a, PT ;  /* 0x0000004a0300780c */ /* 0x000fe40003f44270 */
[----:B------:R-:W-:-:S11]  /*b400*/  PRMT R13, RZ, 0x7610, R13 ;  /* 0x00007610ff0d7816 */ /* 0x000fd6000000000d */
[----:B---3--:R-:W-:-:S04]  /*b410*/  @P2 LOP3.LUT R7, R7, R6, RZ, 0x3c, !PT ;  /* 0x0000000607072212 */ /* 0x008fc800078e3cff */
[----:B------:R-:W-:-:S04]  /*b420*/  @P2 LOP3.LUT R6, R7, R6, RZ, 0x3c, !PT ;  /* 0x0000000607062212 */ /* 0x000fc800078e3cff */
[----:B------:R-:W-:-:S05]  /*b430*/  @P2 LOP3.LUT R7, R7, R6, RZ, 0x3c, !PT ;  /* 0x0000000607072212 */ /* 0x000fca00078e3cff */
[----:B------:R-:W3:Y:S04]  /*b440*/  @P2 LDG.E.U16 R13, [R6.64] ;  /* 0x00000006060d2981 */ /* 0x000ee8000c1e1500 */
[----:B--2---:R-:W-:Y:S01]  /*b450*/  STL [R1+0xf7c], R21 ;  /* 0x000f7c1501007387 */ /* 0x004fe20000100800 */
[----:B------:R-:W-:-:S03]  /*b460*/  ISETP.GT.AND P3, PT, R3, 0x4b, PT ;  /* 0x0000004b0300780c */ /* 0x000fc60003f64270 */
[----:B---3--:R0:W-:Y:S04]  /*b470*/  STL [R1+0x198], R13 ;  /* 0x0001980d01007387 */ /* 0x0081e80000100800 */
        /* <DEDUP_REMOVED lines=11> */
[----:B------:R-:W3:Y:S04]  /*b530*/  LDL R6, [R1+0x5e0] ;  /* 0x0005e00001067983 */ /* 0x000ee80000100800 */
[----:B------:R-:W3:Y:S01]  /*b540*/  LDL R7, [R1+0x5e4] ;  /* 0x0005e40001077983 */ /* 0x000ee20000100800 */
[----:B--2---:R-:W-:-:S02]  /*b550*/  PRMT R13, RZ, 0x7610, R13 ;  /* 0x00007610ff0d7816 */ /* 0x004fc4000000000d */
[----:B---3--:R-:W-:-:S04]  /*b560*/  @P0 LOP3.LUT R7, R7, R6, RZ, 0x3c, !PT ;  /* 0x0000000607070212 */ /* 0x008fc800078e3cff */
        /* <DEDUP_REMOVED lines=50> */
[----:B------:R0:W3:Y:S04]  /*b890*/  @P1 LDG.E.U16 R19, [R6.64] ;  /* 0x0000000606131981 */ /* 0x0000e8000c1e1500 */
[----:B0-----:R-:W2:Y:S04]  /*b8a0*/  LDL R6, [R1+0x5b0] ;  /* 0x0005b00001067983 */ /* 0x001ea80000100800 */
[----:B------:R-:W2:Y:S01]  /*b8b0*/  LDL R7, [R1+0x5b4] ;  /* 0x0005b40001077983 */ /* 0x000ea20000100800 */
[----:B------:R-:W-:Y:S02]  /*b8c0*/  ISETP.GT.AND P2, PT, R3, 0x52, PT ;  /* 0x000000520300780c */ /* 0x000fe40003f44270 */
[----:B------:R-:W-:-:S11]  /*b8d0*/  PRMT R8, RZ, 0x7610, R8 ;  /* 0x00007610ff087816 */ /* 0x000fd60000000008 */
[----:B--2---:R-:W-:-:S04]  /*b8e0*/  @P2 LOP3.LUT R7, R7, R6, RZ, 0x3c, !PT ;  /* 0x0000000607072212 */ /* 0x004fc800078e3cff */
[----:B------:R-:W-:-:S04]  /*b8f0*/  @P2 LOP3.LUT R6, R7, R6, RZ, 0x3c, !PT ;  /* 0x0000000607062212 */ /* 0x000fc800078e3cff */
[----:B------:R-:W-:-:S05]  /*b900*/  @P2 LOP3.LUT R7, R7, R6, RZ, 0x3c, !PT ;  /* 0x0000000607072212 */ /* 0x000fca00078e3cff */
[----:B------:R-:W2:Y:S04]  /*b910*/  @P2 LDG.E.U16 R8, [R6.64] ;  /* 0x0000000606082981 */ /* 0x000ea8000c1e1500 */
[----:B---3--:R-:W-:Y:S01]  /*b920*/  STL [R1+0xf78], R19 ;  /* 0x000f781301007387 */ /* 0x008fe20000100800 */
        /* <DEDUP_REMOVED lines=92> */
[----:B------:R-:W-:-:S02]  /*bef0*/  PRMT R29, RZ, 0x7610, R29 ;  /* 0x00007610ff1d7816 */ /* 0x000fc4000000001d */
[----:B--2---:R-:W-:-:S04]  /*bf00*/  @P4 LOP3.LUT R7, R7, R6, RZ, 0x3c, !PT ;  /* 0x0000000607074212 */ /* 0x004fc800078e3cff */
[----:B------:R-:W-:-:S04]  /*bf10*/  @P4 LOP3.LUT R6, R7, R6, RZ, 0x3c, !PT ;  /* 0x0000000607064212 */ /* 0x000fc800078e3cff */
[----:B------:R-:W-:-:S05]  /*bf20*/  @P4 LOP3.LUT R7, R7, R6, RZ, 0x3c, !PT ;  /* 0x0000000607074212 */ /* 0x000fca00078e3cff */
[----:B------:R0:W2:Y:S04]  /*bf30*/  @P4 LDG.E.U16 R29, [R6.64] ;  /* 0x00000006061d4981 */ /* 0x0000a8000c1e1500 */
[----:B0-----:R-:W4:Y:S04]  /*bf40*/  LDL R6, [R1+0x558] ;  /* 0x0005580001067983 */ /* 0x001f280000100800 */
[----:B------:R-:W4:Y:S01]  /*bf50*/  LDL R7, [R1+0x55c] ;  /* 0x00055c0001077983 */ /* 0x000f220000100800 */
[C---:B------:R-:W-:Y:S02]  /*bf60*/  ISETP.GT.AND P0, PT, R3.reuse, 0x5d, PT ;  /* 0x0000005d0300780c */ /* 0x040fe40003f04270 */
[----:B------:R-:W-:Y:S01]  /*bf70*/  PRMT R26, RZ, 0x7610, R26 ;  /* 0x00007610ff1a7816 */ /* 0x000fe2000000001a */
[----:B--2---:R0:W-:Y:S01]  /*bf80*/  STL [R1+0x1a8], R29 ;  /* 0x0001a81d01007387 */ /* 0x0041e20000100800 */
[----:B------:R-:W-:-:S02]  /*bf90*/  ISETP.GT.AND P1, PT, R3, 0x5e, PT ;  /* 0x0000005e0300780c */ /* 0x000fc40003f24270 */
[----:B---3--:R-:W-:Y:S01]  /*bfa0*/  PRMT R11, RZ, 0x7610, R11 ;  /* 0x00007610ff0b7816 */ /* 0x008fe2000000000b */
[----:B0-----:R-:W2:Y:S06]  /*bfb0*/  LDL R29, [R1+0x53c] ;  /* 0x00053c00011d7983 */ /* 0x001eac0000100800 */
[----:B----4-:R-:W-:-:S04]  /*bfc0*/  @P0 LOP3.LUT R7, R7, R6, RZ, 0x3c, !PT ;  /* 0x0000000607070212 */ /* 0x010fc800078e3cff */
[----:B------:R-:W-:-:S04]  /*bfd0*/  @P0 LOP3.LUT R6, R7, R6, RZ, 0x3c, !PT ;  /* 0x0000000607060212 */ /* 0x000fc800078e3cff */
[----:B------:R-:W-:-:S05]  /*bfe0*/  @P0 LOP3.LUT R7, R7, R6, RZ, 0x3c, !PT ;  /* 0x0000000607070212 */ /* 0x000fca00078e3cff */
[----:B------:R0:W3:Y:S04]  /*bff0*/  @P0 LDG.E.U16 R26, [R6.64] ;  /* 0x00000006061a0981 */ /* 0x0000e8000c1e1500 */
[----:B0-----:R-:W4:Y:S04]  /*c000*/  LDL R6, [R1+0x550] ;  /* 0x0005500001067983 */ /* 0x001f280000100800 */
[----:B------:R-:W4:Y:S02]  /*c010*/  LDL R7, [R1+0x554] ;  /* 0x0005540001077983 */ /* 0x000f240000100800 */
[----:B----4-:R-:W-:-:S04]  /*c020*/  @P1 LOP3.LUT R7, R7, R6, RZ, 0x3c, !PT ;  /* 0x0000000607071212 */ /* 0x010fc800078e3cff */
[----:B------:R-:W-:-:S04]  /*c030*/  @P1 LOP3.LUT R6, R7, R6, RZ, 0x3c, !PT ;  /* 0x0000000607061212 */ /* 0x000fc800078e3cff */
[----:B------:R-:W-:-:S05]  /*c040*/  @P1 LOP3.LUT R7, R7, R6, RZ, 0x3c, !PT ;  /* 0x0000000607071212 */ /* 0x000fca00078e3cff */
[----:B------:R-:W4:Y:S04]  /*c050*/  @P1 LDG.E.U16 R11, [R6.64] ;  /* 0x00000006060b1981 */ /* 0x000f28000c1e1500 */
[----:B---3--:R0:W-:Y:S04]  /*c060*/  STL [R1+0x1a4], R26 ;  /* 0x0001a41a01007387 */ /* 0x0081e80000100800 */
[----:B0-----:R-:W3:Y:S04]  /*c070*/  LDL R26, [R1+0x534] ;  /* 0x00053400011a7983 */ /* 0x001ee80000100800 */
        /* <DEDUP_REMOVED lines=9> */
[----:B------:R-:W2:Y:S01]  /*c110*/  @P2 LDG.E.U16 R15, [R6.64] ;  /* 0x00000006060f2981 */ /* 0x000ea2000c1e1500 */
[----:B------:R-:W-:-:S03]  /*c120*/  ISETP.GT.AND P3, PT, R3, 0x60, PT ;  /* 0x000000600300780c */ /* 0x000fc60003f64270 */
[----:B--2---:R0:W-:Y:S04]  /*c130*/  STL [R1+0x19c], R15 ;  /* 0x00019c0f01007387 */ /* 0x0041e80000100800 */
[----:B0-----:R-:W2:Y:S04]  /*c140*/  LDL.LU R15, [R1+0x1034] ;  /* 0x00103400010f7983 */ /* 0x001ea80000300800 */
[----:B------:R-:W2:Y:S04]  /*c150*/  LDL R6, [R1+0x540] ;  /* 0x0005400001067983 */ /* 0x000ea80000100800 */
[----:B------:R-:W2:Y:S01]  /*c160*/  LDL R7, [R1+0x544] ;  /* 0x0005440001077983 */ /* 0x000ea20000100800 */
[----:B----4-:R-:W-:-:S02]  /*c170*/  PRMT R11, RZ, 0x7610, R11 ;  /* 0x00007610ff0b7816 */ /* 0x010fc4000000000b */
[----:B------:R-:W-:Y:S02]  /*c180*/  ISETP.GT.AND P4, PT, R3, 0x61, PT ;  /* 0x000000610300780c */ /* 0x000fe40003f84270 */
[----:B--2---:R-:W-:-:S04]  /*c190*/  @P3 LOP3.LUT R7, R7, R6, RZ, 0x3c, !PT ;  /* 0x0000000607073212 */ /* 0x004fc800078e3cff */
[----:B------:R-:W-:-:S04]  /*c1a0*/  @P3 LOP3.LUT R6, R7, R6, RZ, 0x3c, !PT ;  /* 0x0000000607063212 */ /* 0x000fc800078e3cff */
[----:B------:R-:W-:-:S05]  /*c1b0*/  @P3 LOP3.LUT R7, R7, R6, RZ, 0x3c, !PT ;  /* 0x0000000607073212 */ /* 0x000fca00078e3cff */
[----:B------:R0:W2:Y:S04]  /*c1c0*/  @P3 LDG.E.U16 R11, [R6.64] ;  /* 0x00000006060b3981 */ /* 0x0000a8000c1e1500 */
[----:B0-----:R-:W4:Y:S01]  /*c1d0*/  LDL R7, [R1+0x538] ;  /* 0x0005380001077983 */ /* 0x001f220000100800 */
[----:B------:R-:W-:Y:S01]  /*c1e0*/  PRMT R15, RZ, 0x7610, R15 ;  /* 0x00007610ff0f7816 */ /* 0x000fe2000000000f */
[----:B------:R-:W-:Y:S01]  /*c1f0*/  @P4 IMAD.MOV.U32 R6, RZ, RZ, R29 ;  /* 0x000000ffff064224 */ /* 0x000fe200078e001d */
[----:B------:R-:W-:Y:S01]  /*c200*/  ISETP.GT.AND P0, PT, R3, 0x62, PT ;  /* 0x000000620300780c */ /* 0x000fe20003f04270 */
[----:B------:R-:W2:Y:S01]  /*c210*/  LDL R29, [R1+0x51c] ;  /* 0x00051c00011d7983 */ /* 0x000ea20000100800 */
[----:B------:R-:W-:-:S03]  /*c220*/  PRMT R10, RZ, 0x7610, R10 ;  /* 0x00007610ff0a7816 */ /* 0x000fc6000000000a */
[----:B----4-:R0:W4:Y:S04]  /*c230*/  @P4 LDG.E.U16 R15, [R6.64] ;  /* 0x00000006060f4981 */ /* 0x010128000c1e1500 */
[----:B0-----:R-:W2:Y:S04]  /*c240*/  LDL R7, [R1+0x530] ;  /* 0x0005300001077983 */ /* 0x001ea80000100800 */
[----:B---3--:R-:W-:-:S05]  /*c250*/  @P0 IMAD.MOV.U32 R6, RZ, RZ, R26 ;  /* 0x000000ffff060224 */ /* 0x008fca00078e001a */
[----:B--2---:R-:W2:Y:S04]  /*c260*/  @P0 LDG.E.U16 R10, [R6.64] ;  /* 0x00000006060a0981 */ /* 0x004ea8000c1e1500 */
[----:B----4-:R-:W-:Y:S04]  /*c270*/  STL [R1+0xf70], R15 ;  /* 0x000f700f01007387 */ /* 0x010fe80000100800 */
[----:B------:R-:W3:Y:S01]  /*c280*/  LDL R26, [R1+0x514] ;  /* 0x00051400011a7983 */ /* 0x000ee20000100800 */
[----:B------:R-:W-:-:S03]  /*c290*/  ISETP.GT.AND P1, PT, R3, 0x63, PT ;  /* 0x000000630300780c */ /* 0x000fc60003f24270 */
[----:B--2---:R0:W-:Y:S04]  /*c2a0*/  STL [R1+0x164], R10 ;  /* 0x0001640a01007387 */ /* 0x0041e80000100800 */
[----:B0-----:R-:W2:Y:S04]  /*c2b0*/  LDL.LU R10, [R1+0x1030] ;  /* 0x00103000010a7983 */ /* 0x001ea80000300800 */
        /* <DEDUP_REMOVED lines=20> */
[----:B------:R-:W4:Y:S02]  /*c400*/  LDL R7, [R1+0x518] ;  /* 0x0005180001077983 */ /* 0x000f240000100800 */
[----:B------:R-:W-:-:S02]  /*c410*/  @P1 IMAD.MOV.U32 R6, RZ, RZ, R29 ;  /* 0x000000ffff061224 */ /* 0x000fc400078e001d */
[----:B------:R-:W3:Y:S01]  /*c420*/  LDL R29, [R1+0x4c4] ;  /* 0x0004c400011d7983 */ /* 0x000ee20000100800 */
[----:B--2---:R-:W-:-:S06]  /*c430*/  PRMT R10, RZ, 0x7610, R10 ;  /* 0x00007610ff0a7816 */ /* 0x004fcc000000000a */
[----:B----4-:R-:W2:Y:S01]  /*c440*/  @P1 LDG.E.U16 R10, [R6.64] ;  /* 0x00000006060a1981 */ /* 0x010ea2000c1e1500 */
[----:B------:R-:W-:Y:S02]  /*c450*/  ISETP.GT.AND P0, PT, R3, 0x66, PT ;  /* 0x000000660300780c */ /* 0x000fe40003f04270 */
[----:B------:R-:W-:Y:S01]  /*c460*/  PRMT R9, RZ, 0x7610, R9 ;  /* 0x00007610ff097816 */ /* 0x000fe20000000009 */
[----:B--2---:R0:W-:Y:S04]  /*c470*/  STL [R1+0x18c], R10 ;  /* 0x00018c0a01007387 */ /* 0x0041e80000100800 */
[----:B0-----:R-:W2:Y:S04]  /*c480*/  LDL.LU R10, [R1+0x1024] ;  /* 0x00102400010a7983 */ /* 0x001ea80000300800 */
[----:B------:R-:W4:Y:S02]  /*c490*/  LDL R7, [R1+0x510] ;  /* 0x0005100001077983 */ /* 0x000f240000100800 */
[----:B---3--:R-:W-:-:S02]  /*c4a0*/  @P0 IMAD.MOV.U32 R6, RZ, RZ, R26 ;  /* 0x000000ffff060224 */ /* 0x008fc400078e001a */
[----:B------:R-:W3:Y:S04]  /*c4b0*/  LDL R26, [R1+0x484] ;  /* 0x00048400011a7983 */ /* 0x000ee80000100800 */
[----:B----4-:R-:W4:Y:S01]  /*c4c0*/  @P0 LDG.E.U16 R9, [R6.64] ;  /* 0x0000000606090981 */ /* 0x010f22000c1e1500 */
[----:B------:R-:W-:-:S03]  /*c4d0*/  ISETP.GT.AND P1, PT, R3, 0x67, PT ;  /* 0x000000670300780c */ /* 0x000fc60003f24270 */
[----:B----4-:R0:W-:Y:S04]  /*c4e0*/  STL [R1+0x184], R9 ;  /* 0x0001840901007387 */ /* 0x0101e80000100800 */
[----:B0-----:R-:W4:Y:S04]  /*c4f0*/  LDL.LU R9, [R1+0x1020] ;  /* 0x0010200001097983 */ /* 0x001f280000300800 */
[----:B------:R-:W2:Y:S04]  /*c500*/  LDL R6, [R1+0x508] ;  /* 0x0005080001067983 */ /* 0x000ea80000100800 */
[----:B------:R-:W2:Y:S01]  /*c510*/  LDL R7, [R1+0x50c] ;  /* 0x00050c0001077983 */ /* 0x000ea20000100800 */
[----:B------:R-:W-:-:S02]  /*c520*/  PRMT R14, RZ, 0x7610, R14 ;  /* 0x00007610ff0e7816 */ /* 0x000fc4000000000e */
        /* <DEDUP_REMOVED lines=9> */
[----:B------:R-:W-:-:S02]  /*c5c0*/  PRMT R10, RZ, 0x7610, R10 ;  /* 0x00007610ff0a7816 */ /* 0x000fc4000000000a */
[----:B------:R-:W-:Y:S02]  /*c5d0*/  ISETP.GT.AND P1, PT, R3, 0x70, PT ;  /* 0x000000700300780c */ /* 0x000fe40003f24270 */
[----:B--2---:R-:W-:-:S04]  /*c5e0*/  @P0 LOP3.LUT R7, R7, R6, RZ, 0x3c, !PT ;  /* 0x0000000607070212 */ /* 0x004fc800078e3cff */
[----:B------:R-:W-:-:S04]  /*c5f0*/  @P0 LOP3.LUT R6, R7, R6, RZ, 0x3c, !PT ;  /* 0x0000000607060212 */ /* 0x000fc800078e3cff */
[----:B------:R-:W-:-:S05]  /*c600*/  @P0 LOP3.LUT R7, R7, R6, RZ, 0x3c, !PT ;  /* 0x0000000607070212 */ /* 0x000fca00078e3cff */
[----:B------:R0:W2:Y:S04]  /*c610*/  @P0 LDG.E.U16 R10, [R6.64] ;  /* 0x00000006060a0981 */ /* 0x0000a8000c1e1500 */
[----:B0-----:R-:W2:Y:S01]  /*c620*/  LDL R7, [R1+0x4c0] ;  /* 0x0004c00001077983 */ /* 0x001ea20000100800 */
[----:B----4-:R-:W-:Y:S01]  /*c630*/  PRMT R9, RZ, 0x7610, R9 ;  /* 0x00007610ff097816 */ /* 0x010fe20000000009 */
[----:B------:R-:W-:Y:S01]  /*c640*/  @P1 IMAD.MOV.U32 R6, RZ, RZ, R29 ;  /* 0x000000ffff061224 */ /* 0x000fe200078e001d */
[----:B------:R-:W-:Y:S01]  /*c650*/  ISETP.GT.AND P2, PT, R3, 0x78, PT ;  /* 0x000000780300780c */ /* 0x000fe20003f44270 */
[----:B------:R-:W4:Y:S01]  /*c660*/  LDL R29, [R1+0x4ec] ;  /* 0x0004ec00011d7983 */ /* 0x000f220000100800 */
[----:B------:R-:W-:-:S03]  /*c670*/  PRMT R4, RZ, 0x7610, R4 ;  /* 0x00007610ff047816 */ /* 0x000fc60000000004 */
[----:B--2---:R0:W2:Y:S04]  /*c680*/  @P1 LDG.E.U16 R9, [R6.64] ;  /* 0x0000000606091981 */ /* 0x0040a8000c1e1500 */
[----:B0-----:R-:W2:Y:S04]  /*c690*/  LDL R7, [R1+0x480] ;  /* 0x0004800001077983 */ /* 0x001ea80000100800 */
[----:B---3--:R-:W-:Y:S01]  /*c6a0*/  @P2 IMAD.MOV.U32 R6, RZ, RZ, R26 ;  /* 0x000000ffff062224 */ /* 0x008fe200078e001a */
[----:B------:R-:W-:Y:S02]  /*c6b0*/  ISETP.GT.AND P0, PT, R3, 0x69, PT ;  /* 0x000000690300780c */ /* 0x000fe40003f04270 */
[----:B------:R-:W-:Y:S01]  /*c6c0*/  PRMT R14, RZ, 0x7610, R14 ;  /* 0x00007610ff0e7816 */ /* 0x000fe2000000000e */
[----:B------:R-:W3:Y:S04]  /*c6d0*/  LDL R26, [R1+0x4e4] ;  /* 0x0004e400011a7983 */ /* 0x000ee80000100800 */
[----:B--2---:R0:W2:Y:S04]  /*c6e0*/  @P2 LDG.E.U16 R4, [R6.64] ;  /* 0x0000000606042981 */ /* 0x0040a8000c1e1500 */
[----:B0-----:R-:W2:Y:S04]  /*c6f0*/  LDL R6, [R1+0x4f8] ;  /* 0x0004f80001067983 */ /* 0x001ea80000100800 */
[----:B------:R-:W2:Y:S02]  /*c700*/  LDL R7, [R1+0x4fc] ;  /* 0x0004fc0001077983 */ /* 0x000ea40000100800 */
[----:B--2---:R-:W-:-:S04]  /*c710*/  @P0 LOP3.LUT R7, R7, R6, RZ, 0x3c, !PT ;  /* 0x0000000607070212 */ /* 0x004fc800078e3cff */
[----:B------:R-:W-:-:S04]  /*c720*/  @P0 LOP3.LUT R6, R7, R6, RZ, 0x3c, !PT ;  /* 0x0000000607060212 */ /* 0x000fc800078e3cff */
[----:B------:R-:W-:-:S05]  /*c730*/  @P0 LOP3.LUT R7, R7, R6, RZ, 0x3c, !PT ;  /* 0x0000000607070212 */ /* 0x000fca00078e3cff */
[----:B------:R0:W2:Y:S04]  /*c740*/  @P0 LDG.E.U16 R14, [R6.64] ;  /* 0x00000006060e0981 */ /* 0x0000a8000c1e1500 */
        /* <DEDUP_REMOVED lines=8> */
[----:B------:R-:W-:Y:S01]  /*c7d0*/  STL [R1+0xf6c], R14 ;  /* 0x000f6c0e01007387 */ /* 0x000fe20000100800 */
[----:B------:R-:W-:-:S03]  /*c7e0*/  ISETP.GT.AND P0, PT, R3, 0x6b, PT ;  /* 0x0000006b0300780c */ /* 0x000fc60003f04270 */
[----:B--2---:R0:W-:Y:S04]  /*c7f0*/  STL [R1+0x140], R12 ;  /* 0x0001400c01007387 */ /* 0x0041e80000100800 */
[----:B0-----:R-:W2:Y:S04]  /*c800*/  LDL.LU R12, [R1+0x1018] ;  /* 0x00101800010c7983 */ /* 0x001ea80000300800 */
[----:B------:R-:W3:Y:S02]  /*c810*/  LDL R7, [R1+0x4e8] ;  /* 0x0004e80001077983 */ /* 0x000ee40000100800 */
[----:B----4-:R-:W-:-:S02]  /*c820*/  @P0 IMAD.MOV.U32 R6, RZ, RZ, R29 ;  /* 0x000000ffff060224 */ /* 0x010fc400078e001d */
[----:B------:R-:W4:Y:S01]  /*c830*/  LDL R29, [R1+0x4cc] ;  /* 0x0004cc00011d7983 */ /* 0x000f220000100800 */
[----:B--2---:R-:W-:-:S06]  /*c840*/  PRMT R12, RZ, 0x7610, R12 ;  /* 0x00007610ff0c7816 */ /* 0x004fcc000000000c */
[----:B---3--:R-:W2:Y:S01]  /*c850*/  @P0 LDG.E.U16 R12, [R6.64] ;  /* 0x00000006060c0981 */ /* 0x008ea2000c1e1500 */
[----:B------:R-:W-:-:S03]  /*c860*/  ISETP.GT.AND P1, PT, R3, 0x6c, PT ;  /* 0x0000006c0300780c */ /* 0x000fc60003f24270 */
[----:B--2---:R0:W-:Y:S04]  /*c870*/  STL [R1+0x178], R12 ;  /* 0x0001780c01007387 */ /* 0x0041e80000100800 */
[----:B0-----:R-:W2:Y:S04]  /*c880*/  LDL.LU R12, [R1+0x1014] ;  /* 0x00101400010c7983 */ /* 0x001ea80000300800 */
[----:B------:R-:W3:Y:S02]  /*c890*/  LDL R7, [R1+0x4e0] ;  /* 0x0004e00001077983 */ /* 0x000ee40000100800 */
[----:B------:R-:W-:-:S02]  /*c8a0*/  @P1 IMAD.MOV.U32 R6, RZ, RZ, R26 ;  /* 0x000000ffff061224 */ /* 0x000fc400078e001a */
[----:B------:R-:W4:Y:S01]  /*c8b0*/  LDL R26, [R1+0x4bc] ;  /* 0x0004bc00011a7983 */ /* 0x000f220000100800 */
[----:B--2---:R-:W-:-:S06]  /*c8c0*/  PRMT R12, RZ, 0x7610, R12 ;  /* 0x00007610ff0c7816 */ /* 0x004fcc000000000c */
[----:B---3--:R-:W2:Y:S01]  /*c8d0*/  @P1 LDG.E.U16 R12, [R6.64] ;  /* 0x00000006060c1981 */ /* 0x008ea2000c1e1500 */
[----:B------:R-:W-:-:S03]  /*c8e0*/  ISETP.GT.AND P0, PT, R3, 0x6d, PT ;  /* 0x0000006d0300780c */ /* 0x000fc60003f04270 */
[----:B--2---:R0:W-:Y:S04]  /*c8f0*/  STL [R1+0x174], R12 ;  /* 0x0001740c01007387 */ /* 0x0041e80000100800 */
[----:B0-----:R-:W2:Y:S04]  /*c900*/  LDL.LU R12, [R1+0x1010] ;  /* 0x00101000010c7983 */ /* 0x001ea80000300800 */
        /* <DEDUP_REMOVED lines=29> */
[----:B------:R-:W-:Y:S01]  /*cae0*/  @P1 IMAD.MOV.U32 R6, RZ, RZ, R26 ;  /* 0x000000ffff061224 */ /* 0x000fe200078e001a */
[----:B------:R-:W-:-:S02]  /*caf0*/  ISETP.GT.AND P0, PT, R3, 0x72, PT ;  /* 0x000000720300780c */ /* 0x000fc40003f04270 */
[----:B-1----:R-:W-:Y:S01]  /*cb00*/  PRMT R2, RZ, 0x7610, R2 ;  /* 0x00007610ff027816 */ /* 0x002fe20000000002 */
[----:B------:R-:W4:Y:S01]  /*cb10*/  LDL R26, [R1+0x49c] ;  /* 0x00049c00011a7983 */ /* 0x000f220000100800 */
[----:B--2---:R-:W-:-:S06]  /*cb20*/  PRMT R12, RZ, 0x7610, R12 ;  /* 0x00007610ff0c7816 */ /* 0x004fcc000000000c */
[----:B---3--:R0:W2:Y:S04]  /*cb30*/  @P1 LDG.E.U16 R12, [R6.64] ;  /* 0x00000006060c1981 */ /* 0x0080a8000c1e1500 */
[----:B0-----:R-:W3:Y:S04]  /*cb40*/  LDL R6, [R1+0x4b0] ;  /* 0x0004b00001067983 */ /* 0x001ee80000100800 */
[----:B------:R-:W3:Y:S02]  /*cb50*/  LDL R7, [R1+0x4b4] ;  /* 0x0004b40001077983 */ /* 0x000ee40000100800 */
        /* <DEDUP_REMOVED lines=54> */
[----:B----4-:R-:W-:Y:S01]  /*cec0*/  @P0 IMAD.MOV.U32 R6, RZ, RZ, R29 ;  /* 0x000000ffff060224 */ /* 0x010fe200078e001d */
[----:B------:R-:W-:-:S02]  /*ced0*/  ISETP.GT.AND P1, PT, R3, 0x7a, PT ;  /* 0x0000007a0300780c */ /* 0x000fc40003f24270 */
[----:B------:R-:W-:Y:S01]  /*cee0*/  PRMT R28, RZ, 0x7610, R28 ;  /* 0x00007610ff1c7816 */ /* 0x000fe2000000001c */
[----:B------:R-:W4:Y:S01]  /*cef0*/  LDL R29, [R1+0x45c] ;  /* 0x00045c00011d7983 */ /* 0x000f220000100800 */
[----:B--2---:R-:W-:-:S06]  /*cf00*/  PRMT R2, RZ, 0x7610, R2 ;  /* 0x00007610ff027816 */ /* 0x004fcc0000000002 */
[----:B---3--:R0:W2:Y:S04]  /*cf10*/  @P0 LDG.E.U16 R2, [R6.64] ;  /* 0x0000000606020981 */ /* 0x0080a8000c1e1500 */
[----:B0-----:R-:W3:Y:S01]  /*cf20*/  LDL R7, [R1+0x470] ;  /* 0x0004700001077983 */ /* 0x001ee20000100800 */
[----:B------:R-:W-:-:S03]  /*cf30*/  @P1 IMAD.MOV.U32 R6, RZ, RZ, R26 ;  /* 0x000000ffff061224 */ /* 0x000fc600078e001a */
[----:B------:R-:W2:Y:S04]  /*cf40*/  LDL R26, [R1+0x454] ;  /* 0x00045400011a7983 */ /* 0x000ea80000100800 */
[----:B---3--:R-:W3:Y:S01]  /*cf50*/  @P1 LDG.E.U16 R28, [R6.64] ;  /* 0x00000006061c1981 */ /* 0x008ee2000c1e1500 */
        /* <DEDUP_REMOVED lines=25> */
[----:B--2---:R-:W-:-:S06]  /*d0f0*/  PRMT R28, RZ, 0x7610, R28 ;  /* 0x00007610ff1c7816 */ /* 0x004fcc000000001c */
[----:B---3--:R-:W2:Y:S01]  /*d100*/  @P0 LDG.E.U16 R28, [R6.64] ;  /* 0x00000006061c0981 */ /* 0x008ea2000c1e1500 */
[----:B------:R-:W-:-:S03]  /*d110*/  ISETP.GT.AND P1, PT, R3, 0x7e, PT ;  /* 0x0000007e0300780c */ /* 0x000fc60003f24270 */
[----:B--2---:R0:W-:Y:S04]  /*d120*/  STL [R1+0x12c], R28 ;  /* 0x00012c1c01007387 */ /* 0x0041e80000100800 */
[----:B0-----:R-:W2:Y:S04]  /*d130*/  LDL.LU R28, [R1+0xfdc] ;  /* 0x000fdc00011c7983 */ /* 0x001ea80000300800 */
[----:B------:R-:W3:Y:S02]  /*d140*/  LDL R7, [R1+0x450] ;  /* 0x0004500001077983 */ /* 0x000ee40000100800 */
[----:B------:R-:W-:-:S02]  /*d150*/  @P1 IMAD.MOV.U32 R6, RZ, RZ, R26 ;  /* 0x000000ffff061224 */ /* 0x000fc400078e001a */
[----:B------:R-:W4:Y:S01]  /*d160*/  LDL.LU R26, [R1+0xc] ;  /* 0x00000c00011a7983 */ /* 0x000f220000300800 */
[----:B--2---:R-:W-:-:S06]  /*d170*/  PRMT R28, RZ, 0x7610, R28 ;  /* 0x00007610ff1c7816 */ /* 0x004fcc000000001c */
[----:B---3--:R-:W2:Y:S01]  /*d180*/  @P1 LDG.E.U16 R28, [R6.64] ;  /* 0x00000006061c1981 */ /* 0x008ea2000c1e1500 */
[----:B------:R-:W-:-:S03]  /*d190*/  ISETP.GT.AND P0, PT, R3, 0x7f, PT ;  /* 0x0000007f0300780c */ /* 0x000fc60003f04270 */
[----:B--2---:R0:W-:Y:S04]  /*d1a0*/  STL [R1+0x128], R28 ;  /* 0x0001281c01007387 */ /* 0x0041e80000100800 */
[----:B0-----:R-:W2:Y:S04]  /*d1b0*/  LDL.LU R28, [R1+0xfd8] ;  /* 0x000fd800011c7983 */ /* 0x001ea80000300800 */
[----:B------:R-:W3:Y:S04]  /*d1c0*/  LDL R6, [R1+0x448] ;  /* 0x0004480001067983 */ /* 0x000ee80000100800 */
[----:B------:R-:W3:Y:S04]  /*d1d0*/  LDL R7, [R1+0x44c] ;  /* 0x00044c0001077983 */ /* 0x000ee80000100800 */
[----:B------:R-:W0:Y:S01]  /*d1e0*/  S2R R29, SR_TID.X ;  /* 0x00000000001d7919 */ /* 0x000e220000002100 */
[----:B--2---:R-:W-:-:S02]  /*d1f0*/  PRMT R28, RZ, 0x7610, R28 ;  /* 0x00007610ff1c7816 */ /* 0x004fc4000000001c */
[----:B---3--:R-:W-:-:S04]  /*d200*/  @P0 LOP3.LUT R7, R7, R6, RZ, 0x3c, !PT ;  /* 0x0000000607070212 */ /* 0x008fc800078e3cff */
[----:B------:R-:W-:-:S04]  /*d210*/  @P0 LOP3.LUT R6, R7, R6, RZ, 0x3c, !PT ;  /* 0x0000000607060212 */ /* 0x000fc800078e3cff */
[----:B------:R-:W-:-:S05]  /*d220*/  @P0 LOP3.LUT R7, R7, R6, RZ, 0x3c, !PT ;  /* 0x0000000607070212 */ /* 0x000fca00078e3cff */
[----:B------:R-:W2:Y:S01]  /*d230*/  @P0 LDG.E.U16 R28, [R6.64] ;  /* 0x00000006061c0981 */ /* 0x000ea2000c1e1500 */
[----:B0-----:R-:W-:-:S04]  /*d240*/  LOP3.LUT R29, R29, 0x3f, RZ, 0xc0, !PT ;  /* 0x0000003f1d1d7812 */ /* 0x001fc800078ec0ff */
[----:B------:R-:W-:-:S04]  /*d250*/  LOP3.LUT R29, R29, 0x40, RZ, 0xfc, !PT ;  /* 0x000000401d1d7812 */ /* 0x000fc800078efcff */
[----:B------:R-:W-:Y:S02]  /*d260*/  ISETP.GE.AND P1, PT, R29, R3, PT ;  /* 0x000000031d00720c */ /* 0x000fe40003f26270 */
[----:B------:R-:W3:Y:S04]  /*d270*/  LDL.LU R29, [R1+0x4] ;  /* 0x00000400011d7983 */ /* 0x000ee80000300800 */
[----:B------:R-:W-:Y:S06]  /*d280*/  BAR.SYNC.DEFER_BLOCKING 0x0 ;  /* 0x0000000000007b1d */ /* 0x000fec0000010000 */
[----:B--2---:R0:W-:Y:S04]  /*d290*/  STL [R1+0x124], R28 ;  /* 0x0001241c01007387 */ /* 0x0041e80000100800 */
[----:B0-----:R-:W2:Y:S04]  /*d2a0*/  LDL.LU R28, [R1+0xfd4] ;  /* 0x000fd400011c7983 */ /* 0x001ea80000300800 */
[----:B------:R-:W3:Y:S04]  /*d2b0*/  LDL R6, [R1+0x438] ;  /* 0x0004380001067983 */ /* 0x000ee80000100800 */
[----:B------:R-:W3:Y:S01]  /*d2c0*/  LDL R7, [R1+0x43c] ;  /* 0x00043c0001077983 */ /* 0x000ee20000100800 */
[----:B--2---:R-:W-:-:S02]  /*d2d0*/  PRMT R28, RZ, 0x7610, R28 ;  /* 0x00007610ff1c7816 */ /* 0x004fc4000000001c */
[----:B---3--:R-:W-:-:S04]  /*d2e0*/  @!P1 LOP3.LUT R7, R7, R6, RZ, 0x3c, !PT ;  /* 0x0000000607079212 */ /* 0x008fc800078e3cff */
[----:B------:R-:W-:-:S04]  /*d2f0*/  @!P1 LOP3.LUT R6, R7, R6, RZ, 0x3c, !PT ;  /* 0x0000000607069212 */ /* 0x000fc800078e3cff */
[----:B------:R-:W-:-:S05]  /*d300*/  @!P1 LOP3.LUT R7, R7, R6, RZ, 0x3c, !PT ;  /* 0x0000000607079212 */ /* 0x000fca00078e3cff */
[----:B------:R-:W2:Y:S04]  /*d310*/  @!P1 LDG.E.U16 R28, [R6.64] ;  /* 0x00000006061c9981 */ /* 0x000ea8000c1e1500 */
        /* <DEDUP_REMOVED lines=55> */
[----:B------:R-:W2:Y:S04]  /*d690*/  LDL R6, [R1+0x3c8] ;  /* 0x0003c80001067983 */ /* 0x000ea80000100800 */
[----:B------:R-:W2:Y:S04]  /*d6a0*/  LDL R7, [R1+0x3cc] ;  /* 0x0003cc0001077983 */ /* 0x000ea80000100800 */
[----:B0-----:R-:W0:Y:S02]  /*d6b0*/  S2R R28, SR_TID.X ;  /* 0x00000000001c7919 */ /* 0x001e240000002100 */
[----:B0-----:R-:W-:-:S05]  /*d6c0*/  LOP3.LUT R28, R28, 0x3f, RZ, 0xc0, !PT ;  /* 0x0000003f1c1c7812 */ /* 0x001fca00078ec0ff */
[----:B------:R-:W-:-:S05]  /*d6d0*/  IMAD.SHL.U32 R28, R28, 0x2, RZ ;  /* 0x000000021c1c7824 */ /* 0x000fca00078e00ff */
[----:B----4-:R0:W-:Y:S02]  /*d6e0*/  STS.U16 [R28], R26 ;  /* 0x0000001a1c007388 */ /* 0x0101e40000000400 */
[----:B0-----:R-:W-:Y:S02]  /*d6f0*/  PRMT R28, RZ, 0x7610, R28 ;  /* 0x00007610ff1c7816 */ /* 0x001fe4000000001c */
[----:B------:R-:W3:Y:S01]  /*d700*/  LDL.LU R26, [R1+0xfb8] ;  /* 0x000fb800011a7983 */ /* 0x000ee20000300800 */
[----:B--2---:R-:W-:-:S04]  /*d710*/  @!P1 LOP3.LUT R7, R7, R6, RZ, 0x3c, !PT ;  /* 0x0000000607079212 */ /* 0x004fc800078e3cff */
        /* <DEDUP_REMOVED lines=9> */
[----:B------:R0:W-:Y:S02]  /*d7b0*/  STS.U16 [R28+0x400], R29 ;  /* 0x0004001d1c007388 */ /* 0x0001e40000000400 */
[----:B0-----:R-:W-:Y:S02]  /*d7c0*/  PRMT R28, RZ, 0x7610, R28 ;  /* 0x00007610ff1c7816 */ /* 0x001fe4000000001c */
[----:B------:R-:W4:Y:S01]  /*d7d0*/  LDL.LU R29, [R1+0xfb4] ;  /* 0x000fb400011d7983 */ /* 0x000f220000300800 */
        /* <DEDUP_REMOVED lines=10> */
[----:B----4-:R0:W-:Y:S02]  /*d880*/  STS.U16 [R28+0x800], R29 ;  /* 0x0008001d1c007388 */ /* 0x0101e40000000400 */
[----:B0-----:R-:W-:Y:S02]  /*d890*/  PRMT R28, RZ, 0x7610, R28 ;  /* 0x00007610ff1c7816 */ /* 0x001fe4000000001c */
        /* <DEDUP_REMOVED lines=10> */
[----:B---3--:R0:W-:Y:S02]  /*d940*/  STS.U16 [R28+0xc00], R26 ;  /* 0x000c001a1c007388 */ /* 0x0081e40000000400 */
        /* <DEDUP_REMOVED lines=43> */
[----:B------:R-:W2:Y:S01]  /*dc00*/  LDL R7, [R1+0x35c] ;  /* 0x00035c0001077983 */ /* 0x000ea20000100800 */
[----:B------:R-:W-:-:S02]  /*dc10*/  PRMT R27, RZ, 0x7610, R27 ;  /* 0x00007610ff1b7816 */ /* 0x000fc4000000001b */
[----:B--2---:R-:W-:-:S04]  /*dc20*/  @!P1 LOP3.LUT R7, R7, R6, RZ, 0x3c, !PT ;  /* 0x0000000607079212 */ /* 0x004fc800078e3cff */
[----:B------:R-:W-:-:S04]  /*dc30*/  @!P1 LOP3.LUT R6, R7, R6, RZ, 0x3c, !PT ;  /* 0x0000000607069212 */ /* 0x000fc800078e3cff */
[----:B------:R-:W-:-:S05]  /*dc40*/  @!P1 LOP3.LUT R7, R7, R6, RZ, 0x3c, !PT ;  /* 0x0000000607079212 */ /* 0x000fca00078e3cff */
[----:B------:R1:W2:Y:S04]  /*dc50*/  @!P1 LDG.E.U16 R27, [R6.64] ;  /* 0x00000006061b9981 */ /* 0x0002a8000c1e1500 */
[----:B-1----:R-:W3:Y:S04]  /*dc60*/  LDL R6, [R1+0x348] ;  /* 0x0003480001067983 */ /* 0x002ee80000100800 */
[----:B------:R-:W3:Y:S01]  /*dc70*/  LDL R7, [R1+0x34c] ;  /* 0x00034c0001077983 */ /* 0x000ee20000100800 */
[----:B------:R-:W-:-:S03]  /*dc80*/  PRMT R0, RZ, 0x7610, R0 ;  /* 0x00007610ff007816 */ /* 0x000fc60000000000 */
[----:B0-----:R-:W0:Y:S04]  /*dc90*/  S2R R28, SR_TID.X ;  /* 0x00000000001c7919 */ /* 0x001e280000002100 */
[----:B--2---:R1:W-:Y:S01]  /*dca0*/  STL [R1+0xa0], R27 ;  /* 0x0000a01b01007387 */ /* 0x0043e20000100800 */
[----:B---3--:R-:W-:-:S03]  /*dcb0*/  @!P1 LOP3.LUT R7, R7, R6, RZ, 0x3c, !PT ;  /* 0x0000000607079212 */ /* 0x008fc600078e3cff */
[----:B-1----:R-:W2:Y:S01]  /*dcc0*/  LDL R27, [R1+0x31c] ;  /* 0x00031c00011b7983 */ /* 0x002ea20000100800 */
[----:B------:R-:W-:-:S04]  /*dcd0*/  @!P1 LOP3.LUT R6, R7, R6, RZ, 0x3c, !PT ;  /* 0x0000000607069212 */ /* 0x000fc800078e3cff */
[----:B------:R-:W-:-:S05]  /*dce0*/  @!P1 LOP3.LUT R7, R7, R6, RZ, 0x3c, !PT ;  /* 0x0000000607079212 */ /* 0x000fca00078e3cff */
[----:B------:R1:W3:Y:S04]  /*dcf0*/  @!P1 LDG.E.U16 R0, [R6.64] ;  /* 0x0000000606009981 */ /* 0x0002e8000c1e1500 */
[----:B-1----:R-:W4:Y:S04]  /*dd00*/  LDL R6, [R1+0x338] ;  /* 0x0003380001067983 */ /* 0x002f280000100800 */
[----:B------:R-:W4:Y:S01]  /*dd10*/  LDL R7, [R1+0x33c] ;  /* 0x00033c0001077983 */ /* 0x000f220000100800 */
[----:B0-----:R-:W-:-:S05]  /*dd20*/  LOP3.LUT R28, R28, 0x3f, RZ, 0xc0, !PT ;  /* 0x0000003f1c1c7812 */ /* 0x001fca00078ec0ff */
[----:B------:R-:W-:-:S05]  /*dd30*/  IMAD.SHL.U32 R28, R28, 0x2, RZ ;  /* 0x000000021c1c7824 */ /* 0x000fca00078e00ff */
[----:B------:R-:W-:Y:S04]  /*dd40*/  STS.U16 [R28+0x1c00], R18 ;  /* 0x001c00121c007388 */ /* 0x000fe80000000400 */
[----:B------:R-:W-:Y:S04]  /*dd50*/  STS.U16 [R28+0x2000], R16 ;  /* 0x002000101c007388 */ /* 0x000fe80000000400 */
[----:B------:R0:W-:Y:S02]  /*dd60*/  STS.U16 [R28+0x2400], R5 ;  /* 0x002400051c007388 */ /* 0x0001e40000000400 */
[----:B0-----:R-:W-:-:S02]  /*dd70*/  PRMT R28, RZ, 0x7610, R28 ;  /* 0x00007610ff1c7816 */ /* 0x001fc4000000001c */
[----:B----4-:R-:W-:-:S04]  /*dd80*/  @!P1 LOP3.LUT R7, R7, R6, RZ, 0x3c, !PT ;  /* 0x0000000607079212 */ /* 0x010fc800078e3cff */
[----:B------:R-:W-:-:S04]  /*dd90*/  @!P1 LOP3.LUT R6, R7, R6, RZ, 0x3c, !PT ;  /* 0x0000000607069212 */ /* 0x000fc800078e3cff */
[----:B------:R-:W-:-:S05]  /*dda0*/  @!P1 LOP3.LUT R7, R7, R6, RZ, 0x3c, !PT ;  /* 0x0000000607079212 */ /* 0x000fca00078e3cff */
[----:B------:R-:W4:Y:S04]  /*ddb0*/  @!P1 LDG.E.U16 R28, [R6.64] ;  /* 0x00000006061c9981 */ /* 0x000f28000c1e1500 */
[----:B---3--:R0:W-:Y:S04]  /*ddc0*/  STL [R1+0x9c], R0 ;  /* 0x00009c0001007387 */ /* 0x0081e80000100800 */
[----:B0-----:R-:W3:Y:S04]  /*ddd0*/  LDL R0, [R1+0x30c] ;  /* 0x00030c0001007983 */ /* 0x001ee80000100800 */
[----:B----4-:R0:W-:Y:S04]  /*dde0*/  STL [R1+0x98], R28 ;  /* 0x0000981c01007387 */ /* 0x0101e80000100800 */
[----:B------:R-:W4:Y:S04]  /*ddf0*/  LDL R6, [R1+0x328] ;  /* 0x0003280001067983 */ /* 0x000f280000100800 */
[----:B------:R-:W4:Y:S01]  /*de00*/  LDL R7, [R1+0x32c] ;  /* 0x00032c0001077983 */ /* 0x000f220000100800 */
[----:B------:R-:W-:-:S02]  /*de10*/  PRMT R25, RZ, 0x7610, R25 ;  /* 0x00007610ff197816 */ /* 0x000fc40000000019 */
[----:B----4-:R-:W-:-:S04]  /*de20*/  @!P1 LOP3.LUT R7, R7, R6, RZ, 0x3c, !PT ;  /* 0x0000000607079212 */ /* 0x010fc800078e3cff */
[----:B------:R-:W-:-:S04]  /*de30*/  @!P1 LOP3.LUT R6, R7, R6, RZ, 0x3c, !PT ;  /* 0x0000000607069212 */ /* 0x000fc800078e3cff */
[----:B------:R-:W-:-:S05]  /*de40*/  @!P1 LOP3.LUT R7, R7, R6, RZ, 0x3c, !PT ;  /* 0x0000000607079212 */ /* 0x000fca00078e3cff */
[----:B------:R1:W4:Y:S04]  /*de50*/  @!P1 LDG.E.U16 R25, [R6.64] ;  /* 0x0000000606199981 */ /* 0x000328000c1e1500 */
[----:B-1----:R-:W3:Y:S01]  /*de60*/  LDL R7, [R1+0x318] ;  /* 0x0003180001077983 */ /* 0x002ee20000100800 */
[----:B------:R-:W-:Y:S01]  /*de70*/  PRMT R5, RZ, 0x7610, R5 ;  /* 0x00007610ff057816 */ /* 0x000fe20000000005 */
[----:B--2---:R-:W-:Y:S02]  /*de80*/  @!P1 IMAD.MOV.U32 R6, RZ, RZ, R27 ;  /* 0x000000ffff069224 */ /* 0x004fe400078e001b */
[----:B0-----:R-:W0:Y:S04]  /*de90*/  S2R R28, SR_TID.X ;  /* 0x00000000001c7919 */ /* 0x001e280000002100 */
[----:B----4-:R1:W-:Y:S04]  /*dea0*/  STL [R1+0x94], R25 ;  /* 0x0000941901007387 */ /* 0x0103e80000100800 */
[----:B-1----:R-:W2:Y:S04]  /*deb0*/  LDL.LU R25, [R1+0x18] ;  /* 0x0000180001197983 */ /* 0x002ea80000300800 */
[----:B---3--:R1:W3:Y:S04]  /*dec0*/  @!P1 LDG.E.U16 R5, [R6.64] ;  /* 0x0000000606059981 */ /* 0x0082e8000c1e1500 */
[----:B-1----:R-:W4:Y:S01]  /*ded0*/  LDL R7, [R1+0x308] ;  /* 0x0003080001077983 */ /* 0x002f220000100800 */
[----:B0-----:R-:W-:-:S05]  /*dee0*/  LOP3.LUT R28, R28, 0x3f, RZ, 0xc0, !PT ;  /* 0x0000003f1c1c7812 */ /* 0x001fca00078ec0ff */
[----:B------:R-:W-:Y:S02]  /*def0*/  IMAD.SHL.U32 R28, R28, 0x2, RZ ;  /* 0x000000021c1c7824 */ /* 0x000fe400078e00ff */
[----:B------:R-:W-:-:S03]  /*df00*/  @!P1 IMAD.MOV.U32 R6, RZ, RZ, R0 ;  /* 0x000000ffff069224 */ /* 0x000fc600078e0000 */
[----:B------:R-:W-:Y:S04]  /*df10*/  STS.U16 [R28+0x2800], R13 ;  /* 0x0028000d1c007388 */ /* 0x000fe80000000400 */
[----:B------:R-:W-:Y:S04]  /*df20*/  STS.U16 [R28+0x2c00], R8 ;  /* 0x002c00081c007388 */ /* 0x000fe80000000400 */
[----:B------:R0:W-:Y:S02]  /*df30*/  STS.U16 [R28+0x3000], R11 ;  /* 0x0030000b1c007388 */ /* 0x0001e40000000400 */
[----:B0-----:R-:W-:-:S06]  /*df40*/  PRMT R28, RZ, 0x7610, R28 ;  /* 0x00007610ff1c7816 */ /* 0x001fcc000000001c */
[----:B----4-:R-:W4:Y:S04]  /*df50*/  @!P1 LDG.E.U16 R28, [R6.64] ;  /* 0x00000006061c9981 */ /* 0x010f28000c1e1500 */
[----:B---3--:R0:W-:Y:S04]  /*df60*/  STL [R1+0x90], R5 ;  /* 0x0000900501007387 */ /* 0x0081e80000100800 */
[----:B0-----:R-:W3:Y:S04]  /*df70*/  LDL R5, [R1+0x2dc] ;  /* 0x0002dc0001057983 */ /* 0x001ee80000100800 */
[----:B------:R-:W2:Y:S04]  /*df80*/  LDL.LU R27, [R1+0x14] ;  /* 0x00001400011b7983 */ /* 0x000ea80000300800 */
[----:B------:R-:W2:Y:S04]  /*df90*/  LDL.LU R0, [R1+0x10] ;  /* 0x0000100001007983 */ /* 0x000ea80000300800 */
[----:B----4-:R0:W-:Y:S04]  /*dfa0*/  STL [R1+0x8c], R28 ;  /* 0x00008c1c01007387 */ /* 0x0101e80000100800 */
[----:B------:R-:W4:Y:S04]  /*dfb0*/  LDL R6, [R1+0x2f8] ;  /* 0x0002f80001067983 */ /* 0x000f280000100800 */
[----:B------:R-:W4:Y:S04]  /*dfc0*/  LDL R7, [R1+0x2fc] ;  /* 0x0002fc0001077983 */ /* 0x000f280000100800 */
[----:B0-----:R-:W0:Y:S02]  /*dfd0*/  S2R R28, SR_TID.X ;  /* 0x00000000001c7919 */ /* 0x001e240000002100 */
[----:B0-----:R-:W-:-:S05]  /*dfe0*/  LOP3.LUT R28, R28, 0x3f, RZ, 0xc0, !PT ;  /* 0x0000003f1c1c7812 */ /* 0x001fca00078ec0ff */
[----:B------:R-:W-:-:S05]  /*dff0*/  IMAD.SHL.U32 R28, R28, 0x2, RZ ;  /* 0x000000021c1c7824 */ /* 0x000fca00078e00ff */
[----:B------:R0:W-:Y:S02]  /*e000*/  STS.U16 [R28+0x3400], R10 ;  /* 0x0034000a1c007388 */ /* 0x0001e40000000400 */
[----:B0-----:R-:W-:Y:S02]  /*e010*/  PRMT R28, RZ, 0x7610, R28 ;  /* 0x00007610ff1c7816 */ /* 0x001fe4000000001c */
[----:B----4-:R-:W-:-:S04]  /*e020*/  @!P1 LOP3.LUT R7, R7, R6, RZ, 0x3c, !PT ;  /* 0x0000000607079212 */ /* 0x010fc800078e3cff */
[----:B------:R-:W-:-:S04]  /*e030*/  @!P1 LOP3.LUT R6, R7, R6, RZ, 0x3c, !PT ;  /* 0x0000000607069212 */ /* 0x000fc800078e3cff */
[----:B------:R-:W-:-:S05]  /*e040*/  @!P1 LOP3.LUT R7, R7, R6, RZ, 0x3c, !PT ;  /* 0x0000000607079212 */ /* 0x000fca00078e3cff */
[----:B------:R-:W4:Y:S04]  /*e050*/  @!P1 LDG.E.U16 R28, [R6.64] ;  /* 0x00000006061c9981 */ /* 0x000f28000c1e1500 */
        /* <DEDUP_REMOVED lines=13> */
[----:B------:R-:W4:Y:S04]  /*e130*/  LDL.LU R7, [R1+0x1c] ;  /* 0x00001c0001077983 */ /* 0x000f280000300800 */
[----:B0-----:R-:W0:Y:S02]  /*e140*/  S2R R28, SR_TID.X ;  /* 0x00000000001c7919 */ /* 0x001e240000002100 */
[----:B0-----:R-:W-:-:S05]  /*e150*/  LOP3.LUT R28, R28, 0x3f, RZ, 0xc0, !PT ;  /* 0x0000003f1c1c7812 */ /* 0x001fca00078ec0ff */
[----:B------:R-:W-:-:S05]  /*e160*/  IMAD.SHL.U32 R28, R28, 0x2, RZ ;  /* 0x000000021c1c7824 */ /* 0x000fca00078e00ff */
[----:B------:R0:W-:Y:S04]  /*e170*/  STS.U16 [R28+0x3c00], R4 ;  /* 0x003c00041c007388 */ /* 0x0001e80000000400 */
[----:B0-----:R-:W3:Y:S01]  /*e180*/  LDL R4, [R1+0x2d8] ;  /* 0x0002d80001047983 */ /* 0x001ee20000100800 */
[----:B------:R-:W-:Y:S02]  /*e190*/  PRMT R23, RZ, 0x7610, R23 ;  /* 0x00007610ff177816 */ /* 0x000fe40000000017 */
[----:B---3--:R-:W-:-:S04]  /*e1a0*/  @!P1 LOP3.LUT R5, R5, R4, RZ, 0x3c, !PT ;  /* 0x0000000405059212 */ /* 0x008fc800078e3cff */
[----:B------:R-:W-:-:S04]  /*e1b0*/  @!P1 LOP3.LUT R4, R5, R4, RZ, 0x3c, !PT ;  /* 0x0000000405049212 */ /* 0x000fc800078e3cff */
[----:B------:R-:W-:-:S05]  /*e1c0*/  @!P1 LOP3.LUT R5, R5, R4, RZ, 0x3c, !PT ;  /* 0x0000000405059212 */ /* 0x000fca00078e3cff */
[----:B------:R-:W3:Y:S04]  /*e1d0*/  @!P1 LDG.E.U16 R23, [R4.64] ;  /* 0x0000000604179981 */ /* 0x000ee8000c1e1500 */
[----:B---3--:R0:W-:Y:S04]  /*e1e0*/  STL [R1+0x80], R23 ;  /* 0x0000801701007387 */ /* 0x0081e80000100800 */
[----:B0-----:R-:W3:Y:S04]  /*e1f0*/  LDL.LU R23, [R1+0xfb0] ;  /* 0x000fb00001177983 */ /* 0x001ee80000300800 */
[----:B------:R-:W2:Y:S04]  /*e200*/  LDL R4, [R1+0x2c8] ;  /* 0x0002c80001047983 */ /* 0x000ea80000100800 */
[----:B------:R-:W2:Y:S04]  /*e210*/  LDL R5, [R1+0x2cc] ;  /* 0x0002cc0001057983 */ /* 0x000ea80000100800 */
[----:B------:R-:W0:Y:S01]  /*e220*/  S2R R28, SR_TID.X ;  /* 0x00000000001c7919 */ /* 0x000e220000002100 */
[----:B---3--:R-:W-:-:S02]  /*e230*/  PRMT R23, RZ, 0x7610, R23 ;  /* 0x00007610ff177816 */ /* 0x008fc40000000017 */
[----:B--2---:R-:W-:-:S04]  /*e240*/  @!P1 LOP3.LUT R5, R5, R4, RZ, 0x3c, !PT ;  /* 0x0000000405059212 */ /* 0x004fc800078e3cff */
[----:B------:R-:W-:-:S04]  /*e250*/  @!P1 LOP3.LUT R4, R5, R4, RZ, 0x3c, !PT ;  /* 0x0000000405049212 */ /* 0x000fc800078e3cff */
[----:B------:R-:W-:-:S05]  /*e260*/  @!P1 LOP3.LUT R5, R5, R4, RZ, 0x3c, !PT ;  /* 0x0000000405059212 */ /* 0x000fca00078e3cff */
[----:B------:R-:W2:Y:S01]  /*e270*/  @!P1 LDG.E.U16 R23, [R4.64] ;  /* 0x0000000604179981 */ /* 0x000ea2000c1e1500 */
[----:B0-----:R-:W-:-:S05]  /*e280*/  LOP3.LUT R28, R28, 0x3f, RZ, 0xc0, !PT ;  /* 0x0000003f1c1c7812 */ /* 0x001fca00078ec0ff */
[----:B------:R-:W-:-:S05]  /*e290*/  IMAD.SHL.U32 R28, R28, 0x2, RZ ;  /* 0x000000021c1c7824 */ /* 0x000fca00078e00ff */
[----:B------:R-:W-:-:S05]  /*e2a0*/  LOP3.LUT R28, R28, 0x10, RZ, 0x3c, !PT ;  /* 0x000000101c1c7812 */ /* 0x000fca00078e3cff */
[----:B----4-:R0:W-:Y:S04]  /*e2b0*/  STS.U16 [R28+0x80], R7 ;  /* 0x000080071c007388 */ /* 0x0101e80000000400 */
[----:B0-----:R-:W3:Y:S04]  /*e2c0*/  LDL R7, [R1+0x86c] ;  /* 0x00086c0001077983 */ /* 0x001ee80000100800 */
[----:B------:R-:W-:Y:S04]  /*e2d0*/  STS.U16 [R28+0x480], R25 ;  /* 0x000480191c007388 */ /* 0x000fe80000000400 */
[----:B--2---:R0:W-:Y:S04]  /*e2e0*/  STL [R1+0x7c], R23 ;  /* 0x00007c1701007387 */ /* 0x0041e80000100800 */
[----:B0-----:R-:W2:Y:S04]  /*e2f0*/  LDL.LU R23, [R1+0xfac] ;  /* 0x000fac0001177983 */ /* 0x001ea80000300800 */
[----:B------:R-:W4:Y:S04]  /*e300*/  LDL R4, [R1+0x2b8] ;  /* 0x0002b80001047983 */ /* 0x000f280000100800 */
[----:B------:R-:W4:Y:S04]  /*e310*/  LDL R5, [R1+0x2bc] ;  /* 0x0002bc0001057983 */ /* 0x000f280000100800 */
[----:B------:R-:W2:Y:S01]  /*e320*/  LDL.LU R25, [R1+0xfa8] ;  /* 0x000fa80001197983 */ /* 0x000ea20000300800 */
[----:B----4-:R-:W-:-:S04]  /*e330*/  @!P1 LOP3.LUT R5, R5, R4, RZ, 0x3c, !PT ;  /* 0x0000000405059212 */ /* 0x010fc800078e3cff */
[C---:B------:R-:W-:Y:S02]  /*e340*/  @!P1 LOP3.LUT R4, R5.reuse, R4, RZ, 0x3c, !PT ;  /* 0x0000000405049212 */ /* 0x040fe400078e3cff */
[----:B--2---:R-:W-:Y:S02]  /*e350*/  PRMT R25, RZ, 0x7610, R25 ;  /* 0x00007610ff197816 */ /* 0x004fe40000000019 */
[----:B------:R-:W-:-:S05]  /*e360*/  @!P1 LOP3.LUT R5, R5, R4, RZ, 0x3c, !PT ;  /* 0x0000000405059212 */ /* 0x000fca00078e3cff */
[----:B------:R-:W2:Y:S04]  /*e370*/  @!P1 LDG.E.U16 R25, [R4.64] ;  /* 0x0000000604199981 */ /* 0x000ea8000c1e1500 */
        /* <DEDUP_REMOVED lines=22> */
[----:B--2---:R0:W-:Y:S04]  /*e4e0*/  STL [R1+0x70], R0 ;  /* 0x0000700001007387 */ /* 0x0041e80000100800 */
[----:B0-----:R-:W2:Y:S04]  /*e4f0*/  LDL.LU R0, [R1+0xf94] ;  /* 0x000f940001007983 */ /* 0x001ea80000300800 */
[----:B------:R-:W4:Y:S04]  /*e500*/  LDL.LU R4, [R1+0x8] ;  /* 0x0000080001047983 */ /* 0x000f280000300800 */
[----:B------:R-:W3:Y:S01]  /*e510*/  LDL R5, [R1+0x860] ;  /* 0x0008600001057983 */ /* 0x000ee20000100800 */
[----:B--2---:R-:W-:-:S03]  /*e520*/  PRMT R0, RZ, 0x7610, R0 ;  /* 0x00007610ff007816 */ /* 0x004fc60000000000 */
[----:B----4-:R3:W-:Y:S02]  /*e530*/  STS.U16 [R28+0x1080], R4 ;  /* 0x001080041c007388 */ /* 0x0107e40000000400 */
[----:B---3--:R-:W-:Y:S02]  /*e540*/  @!P1 IMAD.MOV.U32 R4, RZ, RZ, R7 ;  /* 0x000000ffff049224 */ /* 0x008fe400078e0007 */
[----:B------:R-:W2:Y:S04]  /*e550*/  LDL R7, [R1+0x8a8] ;  /* 0x0008a80001077983 */ /* 0x000ea80000100800 */
[----:B------:R-:W3:Y:S04]  /*e560*/  @!P1 LDG.E.U16 R0, [R4.64] ;  /* 0x0000000604009981 */ /* 0x000ee8000c1e1500 */
[----:B---3--:R0:W-:Y:S04]  /*e570*/  STL [R1+0x6c], R0 ;  /* 0x00006c0001007387 */ /* 0x0081e80000100800 */
[----:B0-----:R-:W3:Y:S04]  /*e580*/  LDL.LU R0, [R1+0xf90] ;  /* 0x000f900001007983 */ /* 0x001ee80000300800 */
[----:B------:R-:W4:Y:S04]  /*e590*/  LDL R4, [R1+0x870] ;  /* 0x0008700001047983 */ /* 0x000f280000100800 */
[----:B------:R-:W4:Y:S04]  /*e5a0*/  LDL R5, [R1+0x87c] ;  /* 0x00087c0001057983 */ /* 0x000f280000100800 */
[----:B---3--:R0:W-:Y:S04]  /*e5b0*/  STS.U16 [R28+0x1480], R0 ;  /* 0x001480001c007388 */ /* 0x0081e80000000400 */
[----:B0-----:R-:W3:Y:S01]  /*e5c0*/  LDL.LU R0, [R1+0xf8c] ;  /* 0x000f8c0001007983 */ /* 0x001ee20000300800 */
[----:B----4-:R-:W-:-:S04]  /*e5d0*/  @!P1 LOP3.LUT R5, R5, R4, RZ, 0x3c, !PT ;  /* 0x0000000405059212 */ /* 0x010fc800078e3cff */
[----:B------:R-:W-:-:S04]  /*e5e0*/  @!P1 LOP3.LUT R4, R5, R4, RZ, 0x3c, !PT ;  /* 0x0000000405049212 */ /* 0x000fc800078e3cff */
[----:B------:R-:W-:Y:S02]  /*e5f0*/  @!P1 LOP3.LUT R5, R5, R4, RZ, 0x3c, !PT ;  /* 0x0000000405059212 */ /* 0x000fe400078e3cff */
[----:B---3--:R-:W-:-:S06]  /*e600*/  PRMT R0, RZ, 0x7610, R0 ;  /* 0x00007610ff007816 */ /* 0x008fcc0000000000 */
[----:B------:R0:W3:Y:S04]  /*e610*/  @!P1 LDG.E.U16 R0, [R4.64] ;  /* 0x0000000604009981 */ /* 0x0000e8000c1e1500 */
[----:B0-----:R-:W4:Y:S04]  /*e620*/  LDL R4, [R1+0x880] ;  /* 0x0008800001047983 */ /* 0x001f280000100800 */
[----:B------:R-:W4:Y:S01]  /*e630*/  LDL R5, [R1+0x88c] ;  /* 0x00088c0001057983 */ /* 0x000f220000100800 */
[----:B------:R-:W-:Y:S02]  /*e640*/  PRMT R25, RZ, 0x7610, R25 ;  /* 0x00007610ff197816 */ /* 0x000fe40000000019 */
[----:B----4-:R-:W-:-:S04]  /*e650*/  @!P1 LOP3.LUT R5, R5, R4, RZ, 0x3c, !PT ;  /* 0x0000000405059212 */ /* 0x010fc800078e3cff */
[----:B------:R-:W-:-:S04]  /*e660*/  @!P1 LOP3.LUT R4, R5, R4, RZ, 0x3c, !PT ;  /* 0x0000000405049212 */ /* 0x000fc800078e3cff */
[----:B------:R-:W-:-:S05]  /*e670*/  @!P1 LOP3.LUT R5, R5, R4, RZ, 0x3c, !PT ;  /* 0x0000000405059212 */ /* 0x000fca00078e3cff */
[----:B------:R-:W4:Y:S04]  /*e680*/  @!P1 LDG.E.U16 R25, [R4.64] ;  /* 0x0000000604199981 */ /* 0x000f28000c1e1500 */
[----:B---3--:R0:W-:Y:S04]  /*e690*/  STL [R1+0x68], R0 ;  /* 0x0000680001007387 */ /* 0x0081e80000100800 */
[----:B0-----:R-:W0:Y:S02]  /*e6a0*/  S2R R0, SR_TID.X ;  /* 0x0000000000007919 */ /* 0x001e240000002100 */
[----:B0-----:R-:W-:-:S04]  /*e6b0*/  LOP3.LUT R0, R0, 0x3f, RZ, 0xc0, !PT ;  /* 0x0000003f00007812 */ /* 0x001fc800078ec0ff */
[----:B------:R-:W-:Y:S01]  /*e6c0*/  ISETP.GE.AND P0, PT, R0, R3, PT ;  /* 0x000000030000720c */ /* 0x000fe20003f06270 */
[----:B----4-:R0:W-:Y:S04]  /*e6d0*/  STL [R1+0x64], R25 ;  /* 0x0000641901007387 */ /* 0x0101e80000100800 */
[----:B0-----:R-:W3:Y:S04]  /*e6e0*/  LDL.LU R25, [R1+0xf88] ;  /* 0x000f880001197983 */ /* 0x001ee80000300800 */
[----:B------:R-:W4:Y:S04]  /*e6f0*/  LDL R4, [R1+0x890] ;  /* 0x0008900001047983 */ /* 0x000f280000100800 */
[----:B------:R-:W4:Y:S04]  /*e700*/  LDL R5, [R1+0x89c] ;  /* 0x00089c0001057983 */ /* 0x000f280000100800 */
[----:B------:R-:W2:Y:S04]  /*e710*/  LDL.LU R0, [R1+0xf84] ;  /* 0x000f840001007983 */ /* 0x000ea80000300800 */
[----:B------:R-:W3:Y:S01]  /*e720*/  LDL R3, [R1+0x8a0] ;  /* 0x0008a00001037983 */ /* 0x000ee20000100800 */
[----:B----4-:R-:W-:-:S04]  /*e730*/  @!P1 LOP3.LUT R5, R5, R4, RZ, 0x3c, !PT ;  /* 0x0000000405059212 */ /* 0x010fc800078e3cff */
[C---:B------:R-:W-:Y:S02]  /*e740*/  @!P1 LOP3.LUT R4, R5.reuse, R4, RZ, 0x3c, !PT ;  /* 0x0000000405049212 */ /* 0x040fe400078e3cff */
[----:B--2---:R-:W-:Y:S02]  /*e750*/  PRMT R0, RZ, 0x7610, R0 ;  /* 0x00007610ff007816 */ /* 0x004fe40000000000 */
[----:B------:R-:W-:-:S05]  /*e760*/  @!P1 LOP3.LUT R5, R5, R4, RZ, 0x3c, !PT ;  /* 0x0000000405059212 */ /* 0x000fca00078e3cff */
[----:B------:R-:W2:Y:S04]  /*e770*/  @!P1 LDG.E.U16 R0, [R4.64] ;  /* 0x0000000604009981 */ /* 0x000ea8000c1e1500 */
[----:B--2---:R0:W-:Y:S04]  /*e780*/  STL [R1+0x4], R0 ;  /* 0x0000040001007387 */ /* 0x0041e80000100800 */
[----:B0-----:R-:W2:Y:S01]  /*e790*/  LDL.LU R0, [R1+0xf80] ;  /* 0x000f800001007983 */ /* 0x001ea20000300800 */
[----:B------:R-:W-:Y:S02]  /*e7a0*/  @!P1 IMAD.MOV.U32 R4, RZ, RZ, R7 ;  /* 0x000000ffff049224 */ /* 0x000fe400078e0007 */
[----:B---3--:R-:W-:Y:S01]  /*e7b0*/  @!P1 IMAD.MOV.U32 R5, RZ, RZ, R3 ;  /* 0x000000ffff059224 */ /* 0x008fe200078e0003 */
[----:B------:R-:W-:Y:S01]  /*e7c0*/  PRMT R21, RZ, 0x7610, R21 ;  /* 0x00007610ff157816 */ /* 0x000fe20000000015 */
[----:B------:R-:W3:Y:S04]  /*e7d0*/  LDL R7, [R1+0x400] ;  /* 0x0004000001077983 */ /* 0x000ee80000100800 */
[----:B------:R-:W4:Y:S01]  /*e7e0*/  LDL R3, [R1+0x404] ;  /* 0x0004040001037983 */ /* 0x000f220000100800 */
[----:B--2---:R-:W-:-:S06]  /*e7f0*/  PRMT R0, RZ, 0x7610, R0 ;  /* 0x00007610ff007816 */ /* 0x004fcc0000000000 */
[----:B------:R0:W2:Y:S04]  /*e800*/  @!P1 LDG.E.U16 R0, [R4.64] ;  /* 0x0000000604009981 */ /* 0x0000a8000c1e1500 */
[----:B0-----:R-:W2:Y:S04]  /*e810*/  LDL R4, [R1+0x440] ;  /* 0x0004400001047983 */ /* 0x001ea80000100800 */
[----:B------:R-:W2:Y:S02]  /*e820*/  LDL R5, [R1+0x444] ;  /* 0x0004440001057983 */ /* 0x000ea40000100800 */
[----:B--2---:R-:W-:-:S04]  /*e830*/  @!P0 LOP3.LUT R5, R5, R4, RZ, 0x3c, !PT ;  /* 0x0000000405058212 */ /* 0x004fc800078e3cff */
[----:B------:R-:W-:-:S04]  /*e840*/  @!P0 LOP3.LUT R4, R5, R4, RZ, 0x3c, !PT ;  /* 0x0000000405048212 */ /* 0x000fc800078e3cff */
[----:B------:R-:W-:-:S05]  /*e850*/  @!P0 LOP3.LUT R5, R5, R4, RZ, 0x3c, !PT ;  /* 0x0000000405058212 */ /* 0x000fca00078e3cff */
[----:B------:R-:W2:Y:S04]  /*e860*/  @!P0 LDG.E.U16 R21, [R4.64] ;  /* 0x0000000604158981 */ /* 0x000ea8000c1e1500 */
[----:B------:R-:W-:Y:S04]  /*e870*/  STL [R1+0xf08], R0 ;  /* 0x000f080001007387 */ /* 0x000fe80000100800 */
[----:B--2---:R0:W-:Y:S04]  /*e880*/  STL [R1+0x60], R21 ;  /* 0x0000601501007387 */ /* 0x0041e80000100800 */
[----:B0-----:R-:W2:Y:S04]  /*e890*/  LDL.LU R21, [R1+0xf7c] ;  /* 0x000f7c0001157983 */ /* 0x001ea80000300800 */
[----:B------:R-:W2:Y:S04]  /*e8a0*/  LDL R4, [R1+0x430] ;  /* 0x0004300001047983 */ /* 0x000ea80000100800 */
[----:B------:R-:W2:Y:S01]  /*e8b0*/  LDL R5, [R1+0x434] ;  /* 0x0004340001057983 */ /* 0x000ea20000100800 */
[----:B------:R-:W-:-:S02]  /*e8c0*/  PRMT R19, RZ, 0x7610, R19 ;  /* 0x00007610ff137816 */ /* 0x000fc40000000013 */
[----:B--2---:R-:W-:-:S04]  /*e8d0*/  @!P0 LOP3.LUT R5, R5, R4, RZ, 0x3c, !PT ;  /* 0x0000000405058212 */ /* 0x004fc800078e3cff */
[----:B------:R-:W-:-:S04]  /*e8e0*/  @!P0 LOP3.LUT R4, R5, R4, RZ, 0x3c, !PT ;  /* 0x0000000405048212 */ /* 0x000fc800078e3cff */
[----:B------:R-:W-:-:S05]  /*e8f0*/  @!P0 LOP3.LUT R5, R5, R4, RZ, 0x3c, !PT ;  /* 0x0000000405058212 */ /* 0x000fca00078e3cff */
[----:B------:R-:W2:Y:S04]  /*e900*/  @!P0 LDG.E.U16 R19, [R4.64] ;  /* 0x0000000604138981 */ /* 0x000ea8000c1e1500 */
        /* <DEDUP_REMOVED lines=14> */
[----:B------:R-:W-:Y:S02]  /*e9f0*/  PRMT R14, RZ, 0x7610, R14 ;  /* 0x00007610ff0e7816 */ /* 0x000fe4000000000e */
[----:B--2---:R-:W-:-:S04]  /*ea00*/  @!P0 LOP3.LUT R5, R5, R4, RZ, 0x3c, !PT ;  /* 0x0000000405058212 */ /* 0x004fc800078e3cff */
[----:B------:R-:W-:-:S04]  /*ea10*/  @!P0 LOP3.LUT R4, R5, R4, RZ, 0x3c, !PT ;  /* 0x0000000405048212 */ /* 0x000fc800078e3cff */
[----:B------:R-:W-:-:S05]  /*ea20*/  @!P0 LOP3.LUT R5, R5, R4, RZ, 0x3c, !PT ;  /* 0x0000000405058212 */ /* 0x000fca00078e3cff */
[----:B------:R4:W2:Y:S02]  /*ea30*/  @!P0 LDG.E.U16 R15, [R4.64] ;  /* 0x00000006040f8981 */ /* 0x0008a4000c1e1500 */
[----:B----4-:R-:W-:Y:S02]  /*ea40*/  @!P0 IMAD.MOV.U32 R4, RZ, RZ, R3 ;  /* 0x000000ffff048224 */ /* 0x010fe400078e0003 */
[----:B---3--:R-:W-:-:S05]  /*ea50*/  @!P0 IMAD.MOV.U32 R5, RZ, RZ, R7 ;  /* 0x000000ffff058224 */ /* 0x008fca00078e0007 */
[----:B------:R-:W3:Y:S04]  /*ea60*/  @!P0 LDG.E.U16 R14, [R4.64] ;  /* 0x00000006040e8981 */ /* 0x000ee8000c1e1500 */
[----:B--2---:R0:W-:Y:S04]  /*ea70*/  STL [R1+0x14], R15 ;  /* 0x0000140f01007387 */ /* 0x0041e80000100800 */
[----:B0-----:R-:W2:Y:S04]  /*ea80*/  LDL.LU R15, [R1+0xf70] ;  /* 0x000f7000010f7983 */ /* 0x001ea80000300800 */
[----:B------:R-:W4:Y:S04]  /*ea90*/  LDL R7, [R1+0x3d0] ;  /* 0x0003d00001077983 */ /* 0x000f280000100800 */
[----:B------:R-:W2:Y:S04]  /*eaa0*/  LDL R3, [R1+0x3d4] ;  /* 0x0003d40001037983 */ /* 0x000ea80000100800 */
[----:B---3--:R0:W-:Y:S04]  /*eab0*/  STL [R1+0x10], R14 ;  /* 0x0000100e01007387 */ /* 0x0081e80000100800 */
[----:B0-----:R-:W3:Y:S04]  /*eac0*/  LDL.LU R14, [R1+0xf6c] ;  /* 0x000f6c00010e7983 */ /* 0x001ee80000300800 */
[----:B------:R-:W2:Y:S04]  /*ead0*/  LDL R4, [R1+0x3f0] ;  /* 0x0003f00001047983 */ /* 0x000ea80000100800 */
[----:B------:R-:W2:Y:S01]  /*eae0*/  LDL R5, [R1+0x3f4] ;  /* 0x0003f40001057983 */ /* 0x000ea20000100800 */
[----:B------:R-:W-:-:S02]  /*eaf0*/  PRMT R6, RZ, 0x7610, R6 ;  /* 0x00007610ff067816 */ /* 0x000fc40000000006 */
[----:B--2---:R-:W-:-:S04]  /*eb00*/  @!P0 LOP3.LUT R5, R5, R4, RZ, 0x3c, !PT ;  /* 0x0000000405058212 */ /* 0x004fc800078e3cff */
[----:B------:R-:W-:-:S04]  /*eb10*/  @!P0 LOP3.LUT R4, R5, R4, RZ, 0x3c, !PT ;  /* 0x0000000405048212 */ /* 0x000fc800078e3cff */
[----:B------:R-:W-:-:S05]  /*eb20*/  @!P0 LOP3.LUT R5, R5, R4, RZ, 0x3c, !PT ;  /* 0x0000000405058212 */ /* 0x000fca00078e3cff */
[----:B------:R0:W2:Y:S04]  /*eb30*/  @!P0 LDG.E.U16 R6, [R4.64] ;  /* 0x0000000604068981 */ /* 0x0000a8000c1e1500 */
[----:B0-----:R-:W2:Y:S04]  /*eb40*/  LDL R4, [R1+0x3e0] ;  /* 0x0003e00001047983 */ /* 0x001ea80000100800 */
[----:B------:R-:W2:Y:S01]  /*eb50*/  LDL R5, [R1+0x3e4] ;  /* 0x0003e40001057983 */ /* 0x000ea20000100800 */
[----:B------:R-:W-:-:S03]  /*eb60*/  PRMT R0, RZ, 0x7610, R0 ;  /* 0x00007610ff007816 */ /* 0x000fc60000000000 */
[----:B------:R-:W-:Y:S04]  /*eb70*/  STS.U16 [R28+0x1880], R27 ;  /* 0x0018801b1c007388 */ /* 0x000fe80000000400 */
[----:B------:R-:W-:Y:S04]  /*eb80*/  STS.U16 [R28+0x1c80], R25 ;  /* 0x001c80191c007388 */ /* 0x000fe80000000400 */
[----:B------:R-:W-:Y:S04]  /*eb90*/  STS.U16 [R28+0x2080], R23 ;  /* 0x002080171c007388 */ /* 0x000fe80000000400 */
[----:B------:R-:W-:Y:S04]  /*eba0*/  STS.U16 [R28+0x2480], R21 ;  /* 0x002480151c007388 */ /* 0x000fe80000000400 */
[----:B------:R-:W-:Y:S04]  /*ebb0*/  STS.U16 [R28+0x2880], R19 ;  /* 0x002880131c007388 */ /* 0x000fe80000000400 */
[----:B------:R-:W-:Y:S04]  /*ebc0*/  STS.U16 [R28+0x2c80], R17 ;  /* 0x002c80111c007388 */ /* 0x000fe80000000400 */
[----:B------:R-:W-:Y:S04]  /*ebd0*/  STS.U16 [R28+0x3080], R15 ;  /* 0x0030800f1c007388 */ /* 0x000fe80000000400 */
[----:B---3--:R-:W-:Y:S01]  /*ebe0*/  STS.U16 [R28+0x3480], R14 ;  /* 0x0034800e1c007388 */ /* 0x008fe20000000400 */
[----:B--2---:R-:W-:-:S04]  /*ebf0*/  @!P0 LOP3.LUT R5, R5, R4, RZ, 0x3c, !PT ;  /* 0x0000000405058212 */ /* 0x004fc800078e3cff */
[----:B------:R-:W-:-:S04]  /*ec00*/  @!P0 LOP3.LUT R4, R5, R4, RZ, 0x3c, !PT ;  /* 0x0000000405048212 */ /* 0x000fc800078e3cff */
[----:B------:R-:W-:-:S05]  /*ec10*/  @!P0 LOP3.LUT R5, R5, R4, RZ, 0x3c, !PT ;  /* 0x0000000405058212 */ /* 0x000fca00078e3cff */
[----:B------:R0:W2:Y:S04]  /*ec20*/  @!P0 LDG.E.U16 R0, [R4.64] ;  /* 0x0000000604008981 */ /* 0x0000a8000c1e1500 */
[----:B------:R1:W-:Y:S04]  /*ec30*/  STS.U16 [R28+0x3880], R12 ;  /* 0x0038800c1c007388 */ /* 0x0003e80000000400 */
[----:B-1----:R-:W1:Y:S01]  /*ec40*/  S2R R28, SR_TID.X ;  /* 0x00000000001c7919 */ /* 0x002e620000002100 */
[----:B------:R-:W-:-:S03]  /*ec50*/  PRMT R29, RZ, 0x7610, R29 ;  /* 0x00007610ff1d7816 */ /* 0x000fc6000000001d */
[----:B------:R3:W-:Y:S04]  /*ec60*/  STL [R1+0xc], R6 ;  /* 0x00000c0601007387 */ /* 0x0007e80000100800 */
[----:B---3--:R-:W3:Y:S04]  /*ec70*/  LDL.LU R6, [R1+0x214] ;  /* 0x0002140001067983 */ /* 0x008ee80000300800 */
[----:B0-----:R-:W3:Y:S01]  /*ec80*/  LDL R5, [R1+0x3c4] ;  /* 0x0003c40001057983 */ /* 0x001ee20000100800 */
[----:B-1----:R-:W-:-:S05]  /*ec90*/  LOP3.LUT R28, R28, 0x3f, RZ, 0xc0, !PT ;  /* 0x0000003f1c1c7812 */ /* 0x002fca00078ec0ff */
[----:B------:R-:W-:-:S05]  /*eca0*/  IMAD.SHL.U32 R28, R28, 0x2, RZ ;  /* 0x000000021c1c7824 */ /* 0x000fca00078e00ff */
[----:B------:R-:W-:-:S05]  /*ecb0*/  LOP3.LUT R4, R28, 0x10, RZ, 0x3c, !PT ;  /* 0x000000101c047812 */ /* 0x000fca00078e3cff */
[----:B------:R0:W-:Y:S02]  /*ecc0*/  STS.U16 [R4+0x3c80], R2 ;  /* 0x003c800204007388 */ /* 0x0001e40000000400 */
[----:B0-----:R-:W-:Y:S02]  /*ecd0*/  @!P0 IMAD.MOV.U32 R2, RZ, RZ, R3 ;  /* 0x000000ffff028224 */ /* 0x001fe400078e0003 */
[----:B----4-:R-:W-:Y:S01]  /*ece0*/  @!P0 IMAD.MOV.U32 R3, RZ, RZ, R7 ;  /* 0x000000ffff038224 */ /* 0x010fe200078e0007 */
[----:B------:R-:W-:-:S04]  /*ecf0*/  LOP3.LUT R4, R28, 0x20, RZ, 0x3c, !PT ;  /* 0x000000201c047812 */ /* 0x000fc800078e3cff */
[----:B------:R0:W4:Y:S04]  /*ed00*/  @!P0 LDG.E.U16 R29, [R2.64] ;  /* 0x00000006021d8981 */ /* 0x000128000c1e1500 */
[----:B--2---:R1:W-:Y:S04]  /*ed10*/  STL [R1+0xf0c], R0 ;  /* 0x000f0c0001007387 */ /* 0x0043e80000100800 */
[----:B------:R-:W2:Y:S04]  /*ed20*/  LDL.LU R28, [R1+0x240] ;  /* 0x00024000011c7983 */ /* 0x000ea80000300800 */
[----:B------:R-:W2:Y:S04]  /*ed30*/  LDL R7, [R1+0x3a0] ;  /* 0x0003a00001077983 */ /* 0x000ea80000100800 */
[----:B-1----:R-:W2:Y:S04]  /*ed40*/  LDL R0, [R1+0x3a4] ;  /* 0x0003a40001007983 */ /* 0x002ea80000100800 */
[----:B0-----:R-:W2:Y:S04]  /*ed50*/  LDL.LU R2, [R1+0x254] ;  /* 0x0002540001027983 */ /* 0x001ea80000300800 */
[----:B------:R-:W3:Y:S01]  /*ed60*/  LDL R3, [R1+0x3c0] ;  /* 0x0003c00001037983 */ /* 0x000ee20000100800 */
[----:B------:R-:W-:-:S03]  /*ed70*/  PRMT R27, RZ, 0x7610, R27 ;  /* 0x00007610ff1b7816 */ /* 0x000fc6000000001b */
[----:B----4-:R0:W-:Y:S04]  /*ed80*/  STL [R1+0xf10], R29 ;  /* 0x000f101d01007387 */ /* 0x0101e80000100800 */
[----:B0-----:R-:W4:Y:S04]  /*ed90*/  LDL.LU R29, [R1+0x22c] ;  /* 0x00022c00011d7983 */ /* 0x001f280000300800 */
[----:B--2---:R3:W-:Y:S02]  /*eda0*/  STS.U16 [R4+0x100], R2 ;  /* 0x0001000204007388 */ /* 0x0047e40000000400 */
[----:B---3--:R-:W-:Y:S01]  /*edb0*/  @!P0 IMAD.MOV.U32 R2, RZ, RZ, R5 ;  /* 0x000000ffff028224 */ /* 0x008fe200078e0005 */
[----:B------:R-:W-:Y:S01]  /*edc0*/  PRMT R26, RZ, 0x7610, R26 ;  /* 0x00007610ff1a7816 */ /* 0x000fe2000000001a */
[----:B------:R-:W2:Y:S04]  /*edd0*/  LDL R5, [R1+0x394] ;  /* 0x0003940001057983 */ /* 0x000ea80000100800 */
[----:B------:R0:W3:Y:S04]  /*ede0*/  @!P0 LDG.E.U16 R27, [R2.64] ;  /* 0x00000006021b8981 */ /* 0x0000e8000c1e1500 */
[----:B0-----:R-:W2:Y:S04]  /*edf0*/  LDL R2, [R1+0x3b0] ;  /* 0x0003b00001027983 */ /* 0x001ea80000100800 */
[----:B------:R-:W2:Y:S02]  /*ee00*/  LDL R3, [R1+0x3b4] ;  /* 0x0003b40001037983 */ /* 0x000ea40000100800 */
[----:B--2---:R-:W-:-:S04]  /*ee10*/  @!P0 LOP3.LUT R3, R3, R2, RZ, 0x3c, !PT ;  /* 0x0000000203038212 */ /* 0x004fc800078e3cff */
[----:B------:R-:W-:-:S04]  /*ee20*/  @!P0 LOP3.LUT R2, R3, R2, RZ, 0x3c, !PT ;  /* 0x0000000203028212 */ /* 0x000fc800078e3cff */
[----:B------:R-:W-:-:S05]  /*ee30*/  @!P0 LOP3.LUT R3, R3, R2, RZ, 0x3c, !PT ;  /* 0x0000000203038212 */ /* 0x000fca00078e3cff */
[----:B------:R0:W2:Y:S01]  /*ee40*/  @!P0 LDG.E.U16 R26, [R2.64] ;  /* 0x00000006021a8981 */ /* 0x0000a2000c1e1500 */
[----:B------:R-:W-:-:S03]  /*ee50*/  PRMT R25, RZ, 0x7610, R25 ;  /* 0x00007610ff197816 */ /* 0x000fc60000000019 */
[----:B---3--:R1:W-:Y:S01]  /*ee60*/  STL [R1+0xf20], R27 ;  /* 0x000f201b01007387 */ /* 0x0083e20000100800 */
[----:B0-----:R-:W-:Y:S02]  /*ee70*/  @!P0 IMAD.MOV.U32 R2, RZ, RZ, R0 ;  /* 0x000000ffff028224 */ /* 0x001fe400078e0000 */
[----:B------:R-:W-:Y:S01]  /*ee80*/  @!P0 IMAD.MOV.U32 R3, RZ, RZ, R7 ;  /* 0x000000ffff038224 */ /* 0x000fe200078e0007 */
[----:B-1----:R-:W3:Y:S04]  /*ee90*/  LDL.LU R27, [R1+0x1e8] ;  /* 0x0001e800011b7983 */ /* 0x002ee80000300800 */
[----:B------:R0:W3:Y:S04]  /*eea0*/  @!P0 LDG.E.U16 R25, [R2.64] ;  /* 0x0000000602198981 */ /* 0x0000e8000c1e1500 */
[----:B--2---:R1:W-:Y:S04]  /*eeb0*/  STL [R1+0xf24], R26 ;  /* 0x000f241a01007387 */ /* 0x0043e80000100800 */
[----:B-1----:R-:W2:Y:S01]  /*eec0*/  LDL R26, [R1+0x390] ;  /* 0x00039000011a7983 */ /* 0x002ea20000100800 */
[----:B------:R-:W-:Y:S01]  /*eed0*/  PRMT R24, RZ, 0x7610, R24 ;  /* 0x00007610ff187816 */ /* 0x000fe20000000018 */
[----:B0-----:R-:W-:-:S02]  /*eee0*/  @!P0 IMAD.MOV.U32 R2, RZ, RZ, R5 ;  /* 0x000000ffff028224 */ /* 0x001fc400078e0005 */
[----:B------:R-:W-:Y:S04]  /*eef0*/  STS.U16 [R4+0x500], R28 ;  /* 0x0005001c04007388 */ /* 0x000fe80000000400 */
[----:B----4-:R0:W-:Y:S04]  /*ef00*/  STS.U16 [R4+0x900], R29 ;  /* 0x0009001d04007388 */ /* 0x0101e80000000400 */
[----:B------:R1:W-:Y:S04]  /*ef10*/  STS.U16 [R4+0xd00], R6 ;  /* 0x000d000604007388 */ /* 0x0003e80000000400 */
[----:B0-----:R-:W4:Y:S04]  /*ef20*/  LDL R29, [R1+0x384] ;  /* 0x00038400011d7983 */ /* 0x001f280000100800 */
[----:B------:R-:W4:Y:S04]  /*ef30*/  LDL.LU R7, [R1+0x1c4] ;  /* 0x0001c40001077983 */ /* 0x000f280000300800 */
[----:B---3--:R0:W-:Y:S04]  /*ef40*/  STL [R1+0xf18], R25 ;  /* 0x000f181901007387 */ /* 0x0081e80000100800 */
[----:B-1----:R-:W3:Y:S04]  /*ef50*/  LDL R6, [R1+0x370] ;  /* 0x0003700001067983 */ /* 0x002ee80000100800 */
[----:B------:R-:W3:Y:S04]  /*ef60*/  LDL R0, [R1+0x374] ;  /* 0x0003740001007983 */ /* 0x000ee80000100800 */
[----:B0-----:R-:W3:Y:S01]  /*ef70*/  LDL R25, [R1+0x364] ;  /* 0x0003640001197983 */ /* 0x001ee20000100800 */
[----:B--2---:R-:W-:-:S03]  /*ef80*/  @!P0 IMAD.MOV.U32 R3, RZ, RZ, R26 ;  /* 0x000000ffff038224 */ /* 0x004fc600078e001a */
[----:B------:R-:W2:Y:S04]  /*ef90*/  LDL R26, [R1+0x360] ;  /* 0x00036000011a7983 */ /* 0x000ea80000100800 */
[----:B------:R-:W2:Y:S04]  /*efa0*/  LDL.LU R5, [R1+0x1b0] ;  /* 0x0001b00001057983 */ /* 0x000ea80000300800 */
[----:B------:R0:W2:Y:S04]  /*efb0*/  @!P0 LDG.E.U16 R24, [R2.64] ;  /* 0x0000000602188981 */ /* 0x0000a8000c1e1500 */
[----:B0-----:R-:W2:Y:S04]  /*efc0*/  LDL.LU R2, [R1+0x1fc] ;  /* 0x0001fc0001027983 */ /* 0x001ea80000300800 */
[----:B------:R-:W3:Y:S01]  /*efd0*/  LDL R3, [R1+0x380] ;  /* 0x0003800001037983 */ /* 0x000ee20000100800 */
[----:B------:R-:W-:-:S02]  /*efe0*/  PRMT R23, RZ, 0x7610, R23 ;  /* 0x00007610ff177816 */ /* 0x000fc40000000017 */
[----:B------:R-:W-:Y:S01]  /*eff0*/  PRMT R22, RZ, 0x7610, R22 ;  /* 0x00007610ff167816 */ /* 0x000fe20000000016 */
[----:B--2---:R4:W-:Y:S02]  /*f000*/  STS.U16 [R4+0x1100], R2 ;  /* 0x0011000204007388 */ /* 0x0049e40000000400 */
[----:B----4-:R-:W-:-:S05]  /*f010*/  @!P0 IMAD.MOV.U32 R2, RZ, RZ, R29 ;  /* 0x000000ffff028224 */ /* 0x010fca00078e001d */
[----:B---3--:R0:W2:Y:S02]  /*f020*/  @!P0 LDG.E.U16 R23, [R2.64] ;  /* 0x0000000602178981 */ /* 0x0080a4000c1e1500 */
[----:B0-----:R-:W-:Y:S02]  /*f030*/  @!P0 IMAD.MOV.U32 R2, RZ, RZ, R0 ;  /* 0x000000ffff028224 */ /* 0x001fe400078e0000 */
[----:B------:R-:W-:-:S05]  /*f040*/  @!P0 IMAD.MOV.U32 R3, RZ, RZ, R6 ;  /* 0x000000ffff038224 */ /* 0x000fca00078e0006 */
[----:B------:R0:W3:Y:S04]  /*f050*/  @!P0 LDG.E.U16 R22, [R2.64] ;  /* 0x0000000602168981 */ /* 0x0000e8000c1e1500 */
[----:B------:R1:W-:Y:S04]  /*f060*/  STL [R1+0xf1c], R24 ;  /* 0x000f1c1801007387 */ /* 0x0003e80000100800 */
[----:B------:R4:W-:Y:S04]  /*f070*/  STS.U16 [R4+0x1500], R27 ;  /* 0x0015001b04007388 */ /* 0x0009e80000000400 */
[----:B-1----:R-:W3:Y:S04]  /*f080*/  LDL.LU R24, [R1+0x1d8] ;  /* 0x0001d80001187983 */ /* 0x002ee80000300800 */
[----:B------:R-:W3:Y:S01]  /*f090*/  LDL.LU R29, [R1+0x198] ;  /* 0x00019800011d7983 */ /* 0x000ee20000300800 */
[----:B0-----:R-:W-:-:S03]  /*f0a0*/  @!P0 IMAD.MOV.U32 R2, RZ, RZ, R25 ;  /* 0x000000ffff028224 */ /* 0x001fc600078e0019 */
[----:B--2---:R-:W-:Y:S04]  /*f0b0*/  STL [R1+0xf14], R23 ;  /* 0x000f141701007387 */ /* 0x004fe80000100800 */
[----:B----4-:R-:W2:Y:S04]  /*f0c0*/  LDL R27, [R1+0x350] ;  /* 0x00035000011b7983 */ /* 0x010ea80000100800 */
[----:B------:R-:W4:Y:S04]  /*f0d0*/  LDL R0, [R1+0x354] ;  /* 0x0003540001007983 */ /* 0x000f280000100800 */
[----:B------:R-:W4:Y:S04]  /*f0e0*/  LDL.LU R6, [R1+0x188] ;  /* 0x0001880001067983 */ /* 0x000f280000300800 */
[----:B---3--:R0:W-:Y:S04]  /*f0f0*/  STL [R1+0xf28], R22 ;  /* 0x000f281601007387 */ /* 0x0081e80000100800 */
[----:B------:R-:W3:Y:S04]  /*f100*/  LDL R25, [R1+0x340] ;  /* 0x0003400001197983 */ /* 0x000ee80000100800 */
[----:B0-----:R-:W3:Y:S01]  /*f110*/  LDL R22, [R1+0x344] ;  /* 0x0003440001167983 */ /* 0x001ee20000100800 */
[----:B------:R-:W-:Y:S01]  /*f120*/  PRMT R21, RZ, 0x7610, R21 ;  /* 0x00007610ff157816 */ /* 0x000fe20000000015 */
[----:B------:R-:W-:Y:S01]  /*f130*/  @!P0 IMAD.MOV.U32 R3, RZ, RZ, R26 ;  /* 0x000000ffff038224 */ /* 0x000fe200078e001a */
[----:B------:R-:W-:Y:S01]  /*f140*/  PRMT R20, RZ, 0x7610, R20 ;  /* 0x00007610ff147816 */ /* 0x000fe20000000014 */
[----:B------:R-:W3:Y:S04]  /*f150*/  LDL.LU R26, [R1+0x17c] ;  /* 0x00017c00011a7983 */ /* 0x000ee80000300800 */
[----:B------:R2:W3:Y:S01]  /*f160*/  @!P0 LDG.E.U16 R21, [R2.64] ;  /* 0x0000000602158981 */ /* 0x0004e2000c1e1500 */
[----:B------:R-:W-:Y:S01]  /*f170*/  PRMT R19, RZ, 0x7610, R19 ;  /* 0x00007610ff137816 */ /* 0x000fe20000000013 */
[----:B--2---:R-:W-:-:S02]  /*f180*/  @!P0 IMAD.MOV.U32 R3, RZ, RZ, R27 ;  /* 0x000000ffff038224 */ /* 0x004fc400078e001b */
[----:B----4-:R-:W-:-:S05]  /*f190*/  @!P0 IMAD.MOV.U32 R2, RZ, RZ, R0 ;  /* 0x000000ffff028224 */ /* 0x010fca00078e0000 */
[----:B------:R3:W2:Y:S02]  /*f1a0*/  @!P0 LDG.E.U16 R20, [R2.64] ;  /* 0x0000000602148981 */ /* 0x0006a4000c1e1500 */
[----:B---3--:R-:W-:Y:S02]  /*f1b0*/  @!P0 IMAD.MOV.U32 R3, RZ, RZ, R25 ;  /* 0x000000ffff038224 */ /* 0x008fe400078e0019 */
[----:B------:R-:W-:-:S05]  /*f1c0*/  @!P0 IMAD.MOV.U32 R2, RZ, RZ, R22 ;  /* 0x000000ffff028224 */ /* 0x000fca00078e0016 */
[----:B------:R-:W3:Y:S04]  /*f1d0*/  @!P0 LDG.E.U16 R19, [R2.64] ;  /* 0x0000000602138981 */ /* 0x000ee8000c1e1500 */
[----:B------:R0:W-:Y:S04]  /*f1e0*/  STS.U16 [R4+0x1900], R24 ;  /* 0x0019001804007388 */ /* 0x0001e80000000400 */
[----:B------:R-:W-:Y:S04]  /*f1f0*/  STL [R1+0xf2c], R21 ;  /* 0x000f2c1501007387 */ /* 0x000fe80000100800 */
[----:B------:R-:W4:Y:S04]  /*f200*/  LDL R23, [R1+0x334] ;  /* 0x0003340001177983 */ /* 0x000f280000100800 */
[----:B0-----:R-:W4:Y:S04]  /*f210*/  LDL R24, [R1+0x330] ;  /* 0x0003300001187983 */ /* 0x001f280000100800 */
[----:B------:R0:W-:Y:S04]  /*f220*/  STS.U16 [R4+0x1d00], R7 ;  /* 0x001d000704007388 */ /* 0x0001e80000000400 */
[----:B------:R1:W-:Y:S04]  /*f230*/  STS.U16 [R4+0x2100], R5 ;  /* 0x0021000504007388 */ /* 0x0003e80000000400 */
[----:B0-----:R-:W4:Y:S04]  /*f240*/  LDL.LU R7, [R1+0x164] ;  /* 0x0001640001077983 */ /* 0x001f280000300800 */
[----:B--2---:R-:W-:Y:S04]  /*f250*/  STL [R1+0xf30], R20 ;  /* 0x000f301401007387 */ /* 0x004fe80000100800 */
[----:B-1----:R-:W2:Y:S04]  /*f260*/  LDL R5, [R1+0x320] ;  /* 0x0003200001057983 */ /* 0x002ea80000100800 */
[----:B------:R-:W2:Y:S04]  /*f270*/  LDL R0, [R1+0x324] ;  /* 0x0003240001007983 */ /* 0x000ea80000100800 */
[----:B------:R-:W2:Y:S04]  /*f280*/  LDL.LU R27, [R1+0x140] ;  /* 0x00014000011b7983 */ /* 0x000ea80000300800 */
[----:B---3--:R0:W-:Y:S04]  /*f290*/  STL [R1+0xf34], R19 ;  /* 0x000f341301007387 */ /* 0x0081e80000100800 */
[----:B------:R-:W3:Y:S04]  /*f2a0*/  LDL R22, [R1+0x310] ;  /* 0x0003100001167983 */ /* 0x000ee80000100800 */
[----:B------:R-:W3:Y:S01]  /*f2b0*/  LDL R21, [R1+0x314] ;  /* 0x0003140001157983 */ /* 0x000ee20000100800 */
[----:B------:R-:W-:Y:S01]  /*f2c0*/  PRMT R18, RZ, 0x7610, R18 ;  /* 0x00007610ff127816 */ /* 0x000fe20000000012 */
[----:B----4-:R-:W-:Y:S01]  /*f2d0*/  @!P0 IMAD.MOV.U32 R2, RZ, RZ, R23 ;  /* 0x000000ffff028224 */ /* 0x010fe200078e0017 */
[----:B------:R-:W-:Y:S01]  /*f2e0*/  PRMT R17, RZ, 0x7610, R17 ;  /* 0x00007610ff117816 */ /* 0x000fe20000000011 */
[----:B0-----:R-:W4:Y:S01]  /*f2f0*/  LDL R19, [R1+0x304] ;  /* 0x0003040001137983 */ /* 0x001f220000100800 */
[----:B------:R-:W-:Y:S01]  /*f300*/  @!P0 IMAD.MOV.U32 R3, RZ, RZ, R24 ;  /* 0x000000ffff038224 */ /* 0x000fe200078e0018 */
[----:B------:R-:W-:-:S02]  /*f310*/  PRMT R16, RZ, 0x7610, R16 ;  /* 0x00007610ff107816 */ /* 0x000fc40000000010 */
[----:B------:R-:W4:Y:S04]  /*f320*/  LDL R20, [R1+0x300] ;  /* 0x0003000001147983 */ /* 0x000f280000100800 */
[----:B------:R2:W4:Y:S02]  /*f330*/  @!P0 LDG.E.U16 R18, [R2.64] ;  /* 0x0000000602128981 */ /* 0x000524000c1e1500 */
[----:B--2---:R-:W-:Y:S02]  /*f340*/  @!P0 IMAD.MOV.U32 R3, RZ, RZ, R5 ;  /* 0x000000ffff038224 */ /* 0x004fe400078e0005 */
[----:B------:R-:W-:-:S05]  /*f350*/  @!P0 IMAD.MOV.U32 R2, RZ, RZ, R0 ;  /* 0x000000ffff028224 */ /* 0x000fca00078e0000 */
[----:B------:R3:W2:Y:S02]  /*f360*/  @!P0 LDG.E.U16 R17, [R2.64] ;  /* 0x0000000602118981 */ /* 0x0006a4000c1e1500 */
[----:B---3--:R-:W-:Y:S02]  /*f370*/  @!P0 IMAD.MOV.U32 R3, RZ, RZ, R22 ;  /* 0x000000ffff038224 */ /* 0x008fe400078e0016 */
[----:B------:R-:W-:-:S05]  /*f380*/  @!P0 IMAD.MOV.U32 R2, RZ, RZ, R21 ;  /* 0x000000ffff028224 */ /* 0x000fca00078e0015 */
[----:B------:R0:W3:Y:S04]  /*f390*/  @!P0 LDG.E.U16 R16, [R2.64] ;  /* 0x0000000602108981 */ /* 0x0000e8000c1e1500 */
[----:B------:R1:W-:Y:S04]  /*f3a0*/  STS.U16 [R4+0x2500], R29 ;  /* 0x0025001d04007388 */ /* 0x0003e80000000400 */
[----:B------:R0:W-:Y:S04]  /*f3b0*/  STS.U16 [R4+0x2900], R6 ;  /* 0x0029000604007388 */ /* 0x0001e80000000400 */
[----:B-1----:R-:W3:Y:S04]  /*f3c0*/  LDL.LU R29, [R1+0x118] ;  /* 0x00011800011d7983 */ /* 0x002ee80000300800 */
[----:B----4-:R-:W-:Y:S04]  /*f3d0*/  STL [R1+0xf38], R18 ;  /* 0x000f381201007387 */ /* 0x010fe80000100800 */
[----:B0-----:R-:W4:Y:S04]  /*f3e0*/  LDL R6, [R1+0x2f0] ;  /* 0x0002f00001067983 */ /* 0x001f280000100800 */
[----:B------:R-:W4:Y:S01]  /*f3f0*/  LDL R0, [R1+0x2f4] ;  /* 0x0002f40001007983 */ /* 0x000f220000100800 */
[----:B------:R-:W-:-:S03]  /*f400*/  @!P0 IMAD.MOV.U32 R2, RZ, RZ, R19 ;  /* 0x000000ffff028224 */ /* 0x000fc600078e0013 */
[----:B------:R-:W4:Y:S04]  /*f410*/  LDL.LU R5, [R1+0xfc] ;  /* 0x0000fc0001057983 */ /* 0x000f280000300800 */
[----:B------:R-:W-:Y:S01]  /*f420*/  STS.U16 [R4+0x2d00], R26 ;  /* 0x002d001a04007388 */ /* 0x000fe20000000400 */
[----:B------:R-:W-:-:S03]  /*f430*/  PRMT R15, RZ, 0x7610, R15 ;  /* 0x00007610ff0f7816 */ /* 0x000fc6000000000f */
[----:B------:R0:W-:Y:S01]  /*f440*/  STS.U16 [R4+0x3100], R7 ;  /* 0x0031000704007388 */ /* 0x0001e20000000400 */
[----:B------:R-:W-:-:S05]  /*f450*/  @!P0 IMAD.MOV.U32 R3, RZ, RZ, R20 ;  /* 0x000000ffff038224 */ /* 0x000fca00078e0014 */
[----:B------:R4:W4:Y:S04]  /*f460*/  @!P0 LDG.E.U16 R15, [R2.64] ;  /* 0x00000006020f8981 */ /* 0x000928000c1e1500 */
[----:B--2---:R1:W-:Y:S04]  /*f470*/  STL [R1+0xf3c], R17 ;  /* 0x000f3c1101007387 */ /* 0x0043e80000100800 */
[----:B---3--:R2:W-:Y:S04]  /*f480*/  STL [R1+0xf40], R16 ;  /* 0x000f401001007387 */ /* 0x0085e80000100800 */
[----:B0-----:R-:W3:Y:S04]  /*f490*/  LDL.LU R7, [R1+0x290] ;  /* 0x0002900001077983 */ /* 0x001ee80000300800 */
[----:B------:R-:W3:Y:S04]  /*f4a0*/  LDL R19, [R1+0x2e0] ;  /* 0x0002e00001137983 */ /* 0x000ee80000100800 */
[----:B------:R-:W3:Y:S01]  /*f4b0*/  LDL R18, [R1+0x2e4] ;  /* 0x0002e40001127983 */ /* 0x000ee20000100800 */
[----:B------:R-:W-:-:S02]  /*f4c0*/  PRMT R14, RZ, 0x7610, R14 ;  /* 0x00007610ff0e7816 */ /* 0x000fc4000000000e */
[----:B------:R-:W-:Y:S01]  /*f4d0*/  PRMT R12, RZ, 0x7610, R12 ;  /* 0x00007610ff0c7816 */ /* 0x000fe2000000000c */
[----:B----4-:R-:W-:Y:S02]  /*f4e0*/  @!P0 IMAD.MOV.U32 R3, RZ, RZ, R6 ;  /* 0x000000ffff038224 */ /* 0x010fe400078e0006 */
[----:B------:R-:W-:-:S05]  /*f4f0*/  @!P0 IMAD.MOV.U32 R2, RZ, RZ, R0 ;  /* 0x000000ffff028224 */ /* 0x000fca00078e0000 */
[----:B------:R3:W4:Y:S04]  /*f500*/  @!P0 LDG.E.U16 R14, [R2.64] ;  /* 0x00000006020e8981 */ /* 0x000728000c1e1500 */
[----:B------:R-:W-:Y:S04]  /*f510*/  STL [R1+0xf44], R15 ;  /* 0x000f440f01007387 */ /* 0x000fe80000100800 */
[----:B------:R-:W4:Y:S04]  /*f520*/  LDL.LU R25, [R1+0x280] ;  /* 0x0002800001197983 */ /* 0x000f280000300800 */
[----:B-1----:R-:W4:Y:S04]  /*f530*/  LDL R17, [R1+0x2d0] ;  /* 0x0002d00001117983 */ /* 0x002f280000100800 */
[----:B--2---:R-:W2:Y:S04]  /*f540*/  LDL R16, [R1+0x2d4] ;  /* 0x0002d40001107983 */ /* 0x004ea80000100800 */
[----:B------:R-:W2:Y:S04]  /*f550*/  LDL R6, [R1+0x2c0] ;  /* 0x0002c00001067983 */ /* 0x000ea80000100800 */
[----:B------:R-:W2:Y:S04]  /*f560*/  LDL R0, [R1+0x2c4] ;  /* 0x0002c40001007983 */ /* 0x000ea80000100800 */
[----:B------:R-:W2:Y:S01]  /*f570*/  LDL.LU R26, [R1+0x274] ;  /* 0x00027400011a7983 */ /* 0x000ea20000300800 */
[----:B---3--:R-:W-:-:S02]  /*f580*/  @!P0 IMAD.MOV.U32 R3, RZ, RZ, R19 ;  /* 0x000000ffff038224 */ /* 0x008fc400078e0013 */
[----:B------:R-:W-:-:S05]  /*f590*/  @!P0 IMAD.MOV.U32 R2, RZ, RZ, R18 ;  /* 0x000000ffff028224 */ /* 0x000fca00078e0012 */
[----:B------:R0:W3:Y:S04]  /*f5a0*/  @!P0 LDG.E.U16 R12, [R2.64] ;  /* 0x00000006020c8981 */ /* 0x0000e8000c1e1500 */
[----:B------:R1:W-:Y:S04]  /*f5b0*/  STS.U16 [R4+0x3500], R27 ;  /* 0x0035001b04007388 */ /* 0x0003e80000000400 */
[----:B------:R-:W-:Y:S01]  /*f5c0*/  STS.U16 [R4+0x3900], R29 ;  /* 0x0039001d04007388 */ /* 0x000fe20000000400 */
[----:B------:R-:W-:-:S03]  /*f5d0*/  PRMT R10, RZ, 0x7610, R10 ;  /* 0x00007610ff0a7816 */ /* 0x000fc6000000000a */
[----:B------:R0:W-:Y:S04]  /*f5e0*/  STS.U16 [R4+0x3d00], R5 ;  /* 0x003d000504007388 */ /* 0x0001e80000000400 */
[----:B----4-:R4:W-:Y:S04]  /*f5f0*/  STL [R1+0xf48], R14 ;  /* 0x000f480e01007387 */ /* 0x0109e80000100800 */
[----:B-1----:R-:W4:Y:S01]  /*f600*/  LDL.LU R27, [R1+0x260] ;  /* 0x00026000011b7983 */ /* 0x002f220000300800 */
[----:B------:R-:W-:Y:S01]  /*f610*/  PRMT R8, RZ, 0x7610, R8 ;  /* 0x00007610ff087816 */ /* 0x000fe20000000008 */
[----:B0-----:R-:W-:-:S02]  /*f620*/  @!P0 IMAD.MOV.U32 R3, RZ, RZ, R17 ;  /* 0x000000ffff038224 */ /* 0x001fc400078e0011 */
[----:B--2---:R-:W-:-:S05]  /*f630*/  @!P0 IMAD.MOV.U32 R2, RZ, RZ, R16 ;  /* 0x000000ffff028224 */ /* 0x004fca00078e0010 */
[----:B------:R0:W2:Y:S02]  /*f640*/  @!P0 LDG.E.U16 R10, [R2.64] ;  /* 0x00000006020a8981 */ /* 0x0000a4000c1e1500 */
[----:B0-----:R-:W-:Y:S02]  /*f650*/  @!P0 IMAD.MOV.U32 R2, RZ, RZ, R0 ;  /* 0x000000ffff028224 */ /* 0x001fe400078e0000 */
[----:B------:R-:W-:-:S05]  /*f660*/  @!P0 IMAD.MOV.U32 R3, RZ, RZ, R6 ;  /* 0x000000ffff038224 */ /* 0x000fca00078e0006 */
[----:B------:R0:W2:Y:S04]  /*f670*/  @!P0 LDG.E.U16 R8, [R2.64] ;  /* 0x0000000602088981 */ /* 0x0000a8000c1e1500 */
[----:B---3--:R1:W-:Y:S04]  /*f680*/  STL [R1+0xf4c], R12 ;  /* 0x000f4c0c01007387 */ /* 0x0083e80000100800 */
[----:B------:R-:W3:Y:S04]  /*f690*/  LDL R5, [R1+0x2b4] ;  /* 0x0002b40001057983 */ /* 0x000ee80000100800 */
[----:B------:R-:W3:Y:S04]  /*f6a0*/  LDL R4, [R1+0x844] ;  /* 0x0008440001047983 */ /* 0x000ee80000100800 */
[----:B------:R-:W3:Y:S04]  /*f6b0*/  LDL.LU R29, [R1+0x248] ;  /* 0x00024800011d7983 */ /* 0x000ee80000300800 */
[----:B----4-:R-:W4:Y:S04]  /*f6c0*/  LDL R14, [R1+0x848] ;  /* 0x00084800010e7983 */ /* 0x010f280000100800 */
[----:B-1----:R-:W4:Y:S04]  /*f6d0*/  LDL R12, [R1+0x854] ;  /* 0x00085400010c7983 */ /* 0x002f280000100800 */
[----:B------:R-:W1:Y:S01]  /*f6e0*/  S2R R28, SR_TID.X ;  /* 0x00000000001c7919 */ /* 0x000e620000002100 */
[----:B0-----:R-:W-:-:S02]  /*f6f0*/  PRMT R2, RZ, 0x7610, R2 ;  /* 0x00007610ff027816 */ /* 0x001fc40000000002 */
[----:B------:R-:W-:Y:S02]  /*f700*/  PRMT R3, RZ, 0x7610, R3 ;  /* 0x00007610ff037816 */ /* 0x000fe40000000003 */
[----:B-1----:R-:W-:-:S05]  /*f710*/  LOP3.LUT R28, R28, 0x3f, RZ, 0xc0, !PT ;  /* 0x0000003f1c1c7812 */ /* 0x002fca00078ec0ff */
[----:B------:R-:W-:-:S05]  /*f720*/  IMAD.SHL.U32 R28, R28, 0x2, RZ ;  /* 0x000000021c1c7824 */ /* 0x000fca00078e00ff */
[----:B------:R-:W-:Y:S01]  /*f730*/  LOP3.LUT R15, R28, 0x30, RZ, 0x3c, !PT ;  /* 0x000000301c0f7812 */ /* 0x000fe200078e3cff */
[----:B--2---:R-:W-:Y:S04]  /*f740*/  STL [R1+0xf50], R10 ;  /* 0x000f500a01007387 */ /* 0x004fe80000100800 */
[----:B------:R0:W-:Y:S04]  /*f750*/  STS.U16 [R15+0x180], R7 ;  /* 0x000180070f007388 */ /* 0x0001e80000000400 */
[----:B------:R-:W2:Y:S04]  /*f760*/  LDL R6, [R1+0x864] ;  /* 0x0008640001067983 */ /* 0x000ea80000100800 */
[----:B0-----:R-:W2:Y:S04]  /*f770*/  LDL R7, [R1+0x858] ;  /* 0x0008580001077983 */ /* 0x001ea80000100800 */
[----:B------:R-:W2:Y:S04]  /*f780*/  LDL.LU R0, [R1+0x230] ;  /* 0x0002300001007983 */ /* 0x000ea80000300800 */
[----:B------:R0:W-:Y:S04]  /*f790*/  STL [R1+0xf54], R8 ;  /* 0x000f540801007387 */ /* 0x0001e80000100800 */
[----:B------:R-:W2:Y:S04]  /*f7a0*/  LDL R10, [R1+0x868] ;  /* 0x00086800010a7983 */ /* 0x000ea80000100800 */
[----:B0-----:R-:W2:Y:S04]  /*f7b0*/  LDL R8, [R1+0x874] ;  /* 0x0008740001087983 */ /* 0x001ea80000100800 */
[----:B---3--:R4:W3:Y:S02]  /*f7c0*/  @!P0 LDG.E.U16 R2, [R4.64] ;  /* 0x0000000604028981 */ /* 0x0088e4000c1e1500 */
[----:B----4-:R-:W-:-:S02]  /*f7d0*/  @!P0 IMAD.MOV.U32 R5, RZ, RZ, R14 ;  /* 0x000000ffff058224 */ /* 0x010fc400078e000e */
[----:B------:R-:W-:-:S05]  /*f7e0*/  @!P0 IMAD.MOV.U32 R4, RZ, RZ, R12 ;  /* 0x000000ffff048224 */ /* 0x000fca00078e000c */
[----:B------:R0:W4:Y:S02]  /*f7f0*/  @!P0 LDG.E.U16 R3, [R4.64] ;  /* 0x0000000604038981 */ /* 0x000124000c1e1500 */
[----:B0-----:R-:W-:Y:S02]  /*f800*/  PRMT R4, RZ, 0x7610, R4 ;  /* 0x00007610ff047816 */ /* 0x001fe40000000004 */
[----:B------:R-:W-:-:S04]  /*f810*/  PRMT R5, RZ, 0x7610, R5 ;  /* 0x00007610ff057816 */ /* 0x000fc80000000005 */
[----:B--2---:R0:W2:Y:S02]  /*f820*/  @!P0 LDG.E.U16 R4, [R6.64] ;  /* 0x0000000606048981 */ /* 0x0040a4000c1e1500 */
[----:B0-----:R-:W-:Y:S02]  /*f830*/  @!P0 IMAD.MOV.U32 R7, RZ, RZ, R10 ;  /* 0x000000ffff078224 */ /* 0x001fe400078e000a */
[----:B------:R-:W-:-:S05]  /*f840*/  @!P0 IMAD.MOV.U32 R6, RZ, RZ, R8 ;  /* 0x000000ffff068224 */ /* 0x000fca00078e0008 */
[----:B------:R-:W2:Y:S04]  /*f850*/  @!P0 LDG.E.U16 R5, [R6.64] ;  /* 0x0000000606058981 */ /* 0x000ea8000c1e1500 */
[----:B---3--:R0:W-:Y:S04]  /*f860*/  STL [R1+0xf58], R2 ;  /* 0x000f580201007387 */ /* 0x0081e80000100800 */
[----:B----4-:R1:W-:Y:S04]  /*f870*/  STL [R1+0xf5c], R3 ;  /* 0x000f5c0301007387 */ /* 0x0103e80000100800 */
[----:B0-----:R-:W3:Y:S04]  /*f880*/  LDL R2, [R1+0x884] ;  /* 0x0008840001027983 */ /* 0x001ee80000100800 */
[----:B-1----:R-:W4:Y:S01]  /*f890*/  LDL R3, [R1+0x878] ;  /* 0x0008780001037983 */ /* 0x002f220000100800 */
[----:B------:R-:W-:-:S03]  /*f8a0*/  PRMT R9, RZ, 0x7610, R9 ;  /* 0x00007610ff097816 */ /* 0x000fc60000000009 */
[----:B------:R0:W-:Y:S04]  /*f8b0*/  STS.U16 [R15+0x580], R25 ;  /* 0x000580190f007388 */ /* 0x0001e80000000400 */
[----:B------:R1:W-:Y:S04]  /*f8c0*/  STS.U16 [R15+0x980], R26 ;  /* 0x0009801a0f007388 */ /* 0x0003e80000000400 */
[----:B0-----:R-:W4:Y:S04]  /*f8d0*/  LDL.LU R25, [R1+0x220] ;  /* 0x0002200001197983 */ /* 0x001f280000300800 */
[----:B------:R0:W-:Y:S04]  /*f8e0*/  STS.U16 [R15+0xd80], R27 ;  /* 0x000d801b0f007388 */ /* 0x0001e80000000400 */
[----:B------:R0:W-:Y:S04]  /*f8f0*/  STS.U16 [R15+0x1180], R29 ;  /* 0x0011801d0f007388 */ /* 0x0001e80000000400 */
[----:B------:R0:W-:Y:S04]  /*f900*/  STS.U16 [R15+0x1580], R0 ;  /* 0x001580000f007388 */ /* 0x0001e80000000400 */
[----:B--2---:R2:W-:Y:S04]  /*f910*/  STL [R1+0xf60], R4 ;  /* 0x000f600401007387 */ /* 0x0045e80000100800 */
[----:B------:R-:W4:Y:S04]  /*f920*/  LDL.LU R8, [R1+0x20c] ;  /* 0x00020c0001087983 */ /* 0x000f280000300800 */
[----:B------:R-:W4:Y:S04]  /*f930*/  LDL.LU R10, [R1+0x1f8] ;  /* 0x0001f800010a7983 */ /* 0x000f280000300800 */
[----:B-1----:R-:W4:Y:S04]  /*f940*/  LDL.LU R26, [R1+0x1e0] ;  /* 0x0001e000011a7983 */ /* 0x002f280000300800 */
[----:B------:R-:W4:Y:S04]  /*f950*/  LDL.LU R12, [R1+0x1c8] ;  /* 0x0001c800010c7983 */ /* 0x000f280000300800 */
[----:B0-----:R-:W4:Y:S04]  /*f960*/  LDL.LU R27, [R1+0x1ac] ;  /* 0x0001ac00011b7983 */ /* 0x001f280000300800 */
[----:B------:R-:W4:Y:S04]  /*f970*/  LDL.LU R29, [R1+0x194] ;  /* 0x00019400011d7983 */ /* 0x000f280000300800 */
[----:B------:R0:W-:Y:S04]  /*f980*/  STL [R1+0xf64], R5 ;  /* 0x000f640501007387 */ /* 0x0001e80000100800 */
[----:B------:R-:W4:Y:S04]  /*f990*/  LDL.LU R0, [R1+0x178] ;  /* 0x0001780001007983 */ /* 0x000f280000300800 */
[----:B--2---:R-:W2:Y:S04]  /*f9a0*/  LDL R4, [R1+0x894] ;  /* 0x0008940001047983 */ /* 0x004ea80000100800 */
[----:B0-----:R-:W2:Y:S01]  /*f9b0*/  LDL R5, [R1+0x888] ;  /* 0x0008880001057983 */ /* 0x001ea20000100800 */
[----:B---3--:R-:W-:-:S03]  /*f9c0*/  @!P0 IMAD.MOV.U32 R6, RZ, RZ, R2 ;  /* 0x000000ffff068224 */ /* 0x008fc600078e0002 */
[----:B------:R-:W3:Y:S01]  /*f9d0*/  LDL R2, [R1+0x8a4] ;  /* 0x0008a40001027983 */ /* 0x000ee20000100800 */
[----:B----4-:R-:W-:-:S03]  /*f9e0*/  @!P0 IMAD.MOV.U32 R7, RZ, RZ, R3 ;  /* 0x000000ffff078224 */ /* 0x010fc600078e0003 */
[----:B------:R-:W4:Y:S04]  /*f9f0*/  LDL R3, [R1+0x898] ;  /* 0x0008980001037983 */ /* 0x000f280000100800 */
[----:B------:R-:W2:Y:S04]  /*fa00*/  @!P0 LDG.E.U16 R9, [R6.64] ;  /* 0x0000000606098981 */ /* 0x000ea8000c1e1500 */
[----:B------:R-:W3:Y:S04]  /*fa10*/  LDL.LU R14, [R1+0x160] ;  /* 0x00016000010e7983 */ /* 0x000ee80000300800 */
[----:B------:R-:W3:Y:S04]  /*fa20*/  LDL.LU R16, [R1+0x148] ;  /* 0x0001480001107983 */ /* 0x000ee80000300800 */
[----:B------:R-:W3:Y:S04]  /*fa30*/  LDL.LU R17, [R1+0x2ac] ;  /* 0x0002ac0001117983 */ /* 0x000ee80000300800 */
[----:B------:R-:W3:Y:S04]  /*fa40*/  LDL.LU R18, [R1+0x29c] ;  /* 0x00029c0001127983 */ /* 0x000ee80000300800 */
[----:B------:R-:W3:Y:S04]  /*fa50*/  LDL.LU R19, [R1+0x288] ;  /* 0x0002880001137983 */ /* 0x000ee80000300800 */
[----:B------:R-:W3:Y:S04]  /*fa60*/  LDL.LU R22, [R1+0x270] ;  /* 0x0002700001167983 */ /* 0x000ee80000300800 */
[----:B------:R-:W3:Y:S04]  /*fa70*/  LDL.LU R23, [R1+0x25c] ;  /* 0x00025c0001177983 */ /* 0x000ee80000300800 */
[----:B------:R-:W4:Y:S04]  /*fa80*/  LDL.LU R24, [R1+0x244] ;  /* 0x0002440001187983 */ /* 0x000f280000300800 */
[----:B------:R0:W-:Y:S04]  /*fa90*/  STS.U16 [R15+0x1980], R25 ;  /* 0x001980190f007388 */ /* 0x0001e80000000400 */
[----:B------:R-:W-:Y:S04]  /*faa0*/  STS.U16 [R15+0x1d80], R8 ;  /* 0x001d80080f007388 */ /* 0x000fe80000000400 */
[----:B------:R-:W-:Y:S04]  /*fab0*/  STS.U16 [R15+0x2180], R10 ;  /* 0x0021800a0f007388 */ /* 0x000fe80000000400 */
[----:B------:R1:W-:Y:S04]  /*fac0*/  STS.U16 [R15+0x2580], R26 ;  /* 0x0025801a0f007388 */ /* 0x0003e80000000400 */
[----:B------:R-:W-:Y:S04]  /*fad0*/  STS.U16 [R15+0x2980], R12 ;  /* 0x0029800c0f007388 */ /* 0x000fe80000000400 */
[----:B------:R0:W-:Y:S04]  /*fae0*/  STS.U16 [R15+0x2d80], R27 ;  /* 0x002d801b0f007388 */ /* 0x0001e80000000400 */
[----:B------:R-:W-:Y:S04]  /*faf0*/  STS.U16 [R15+0x3180], R29 ;  /* 0x0031801d0f007388 */ /* 0x000fe80000000400 */
[----:B------:R0:W-:Y:S04]  /*fb00*/  STS.U16 [R15+0x3580], R0 ;  /* 0x003580000f007388 */ /* 0x0001e80000000400 */
[----:B--2---:R-:W-:Y:S04]  /*fb10*/  STL [R1+0xf68], R9 ;  /* 0x000f680901007387 */ /* 0x004fe80000100800 */
[----:B------:R-:W2:Y:S04]  /*fb20*/  LDL.LU R20, [R1+0x228] ;  /* 0x0002280001147983 */ /* 0x000ea80000300800 */
[----:B------:R-:W2:Y:S04]  /*fb30*/  LDL.LU R21, [R1+0x210] ;  /* 0x0002100001157983 */ /* 0x000ea80000300800 */
[----:B0-----:R-:W2:Y:S04]  /*fb40*/  LDL.LU R25, [R1+0x1f4] ;  /* 0x0001f40001197983 */ /* 0x001ea80000300800 */
[----:B-1----:R-:W2:Y:S04]  /*fb50*/  LDL.LU R26, [R1+0x1dc] ;  /* 0x0001dc00011a7983 */ /* 0x002ea80000300800 */
[----:B------:R-:W2:Y:S04]  /*fb60*/  LDL.LU R27, [R1+0x1c0] ;  /* 0x0001c000011b7983 */ /* 0x000ea80000300800 */
[----:B------:R-:W2:Y:S01]  /*fb70*/  LDL.LU R0, [R1+0x1a8] ;  /* 0x0001a80001007983 */ /* 0x000ea20000300800 */
[----:B------:R-:W-:Y:S01]  /*fb80*/  PRMT R11, RZ, 0x7610, R11 ;  /* 0x00007610ff0b7816 */ /* 0x000fe2000000000b */
[----:B------:R-:W-:Y:S01]  /*fb90*/  @!P0 IMAD.MOV.U32 R6, RZ, RZ, R4 ;  /* 0x000000ffff068224 */ /* 0x000fe200078e0004 */
[----:B------:R-:W-:Y:S01]  /*fba0*/  LOP3.LUT R29, R28, 0x40, RZ, 0x3c, !PT ;  /* 0x000000401c1d7812 */ /* 0x000fe200078e3cff */
[----:B------:R-:W-:Y:S01]  /*fbb0*/  @!P0 IMAD.MOV.U32 R7, RZ, RZ, R5 ;  /* 0x000000ffff078224 */ /* 0x000fe200078e0005 */
[----:B---3--:R-:W-:Y:S01]  /*fbc0*/  STS.U16 [R15+0x3980], R14 ;  /* 0x0039800e0f007388 */ /* 0x008fe20000000400 */
[----:B------:R-:W-:-:S03]  /*fbd0*/  PRMT R13, RZ, 0x7610, R13 ;  /* 0x00007610ff0d7816 */ /* 0x000fc6000000000d */
[----:B------:R-:W-:Y:S04]  /*fbe0*/  STS.U16 [R15+0x3d80], R16 ;  /* 0x003d80100f007388 */ /* 0x000fe80000000400 */
[----:B------:R0:W3:Y:S04]  /*fbf0*/  @!P0 LDG.E.U16 R11, [R6.64] ;  /* 0x00000006060b8981 */ /* 0x0000e8000c1e1500 */
[----:B------:R-:W-:Y:S04]  /*fc00*/  STS.U16 [R29+0x200], R17 ;  /* 0x000200111d007388 */ /* 0x000fe80000000400 */
[----:B------:R-:W-:Y:S01]  /*fc10*/  STS.U16 [R29+0x600], R18 ;  /* 0x000600121d007388 */ /* 0x000fe20000000400 */
[----:B0-----:R-:W-:-:S02]  /*fc20*/  @!P0 IMAD.MOV.U32 R6, RZ, RZ, R2 ;  /* 0x000000ffff068224 */ /* 0x001fc400078e0002 */
[----:B----4-:R-:W-:Y:S01]  /*fc30*/  @!P0 IMAD.MOV.U32 R7, RZ, RZ, R3 ;  /* 0x000000ffff078224 */ /* 0x010fe200078e0003 */
[----:B------:R-:W-:Y:S04]  /*fc40*/  STS.U16 [R29+0xa00], R19 ;  /* 0x000a00131d007388 */ /* 0x000fe80000000400 */
[----:B------:R0:W-:Y:S04]  /*fc50*/  STS.U16 [R29+0xe00], R22 ;  /* 0x000e00161d007388 */ /* 0x0001e80000000400 */
[----:B------:R1:W-:Y:S04]  /*fc60*/  STS.U16 [R29+0x1200], R23 ;  /* 0x001200171d007388 */ /* 0x0003e80000000400 */
[----:B------:R4:W-:Y:S04]  /*fc70*/  STS.U16 [R29+0x1600], R24 ;  /* 0x001600181d007388 */ /* 0x0009e80000000400 */
[----:B0-----:R-:W3:Y:S04]  /*fc80*/  LDL.LU R22, [R1+0x190] ;  /* 0x0001900001167983 */ /* 0x001ee80000300800 */
[----:B-1----:R-:W3:Y:S04]  /*fc90*/  LDL.LU R23, [R1+0x174] ;  /* 0x0001740001177983 */ /* 0x002ee80000300800 */
[----:B------:R0:W3:Y:S04]  /*fca0*/  @!P0 LDG.E.U16 R13, [R6.64] ;  /* 0x00000006060d8981 */ /* 0x0000e8000c1e1500 */
[----:B----4-:R-:W4:Y:S04]  /*fcb0*/  LDL.LU R24, [R1+0x15c] ;  /* 0x00015c0001187983 */ /* 0x010f280000300800 */
[----:B0-----:R-:W3:Y:S04]  /*fcc0*/  LDL.LU R6, [R1+0x144] ;  /* 0x0001440001067983 */ /* 0x001ee80000300800 */
[----:B------:R-:W4:Y:S04]  /*fcd0*/  LDL.LU R7, [R1+0x2a8] ;  /* 0x0002a80001077983 */ /* 0x000f280000300800 */
[----:B------:R-:W4:Y:S04]  /*fce0*/  LDL.LU R9, [R1+0x298] ;  /* 0x0002980001097983 */ /* 0x000f280000300800 */
[----:B------:R-:W4:Y:S04]  /*fcf0*/  LDL.LU R5, [R1+0x284] ;  /* 0x0002840001057983 */ /* 0x000f280000300800 */
[----:B------:R-:W4:Y:S04]  /*fd00*/  LDL.LU R4, [R1+0x26c] ;  /* 0x00026c0001047983 */ /* 0x000f280000300800 */
[----:B------:R-:W4:Y:S04]  /*fd10*/  LDL.LU R3, [R1+0x258] ;  /* 0x0002580001037983 */ /* 0x000f280000300800 */
[----:B------:R-:W4:Y:S04]  /*fd20*/  LDL.LU R8, [R1+0x23c] ;  /* 0x00023c0001087983 */ /* 0x000f280000300800 */
[----:B------:R-:W4:Y:S04]  /*fd30*/  LDL.LU R10, [R1+0x224] ;  /* 0x00022400010a7983 */ /* 0x000f280000300800 */
[----:B--2---:R-:W-:Y:S04]  /*fd40*/  STS.U16 [R29+0x1a00], R20 ;  /* 0x001a00141d007388 */ /* 0x004fe80000000400 */
[----:B------:R-:W-:Y:S04]  /*fd50*/  STS.U16 [R29+0x1e00], R21 ;  /* 0x001e00151d007388 */ /* 0x000fe80000000400 */
[----:B------:R0:W-:Y:S04]  /*fd60*/  STS.U16 [R29+0x2200], R25 ;  /* 0x002200191d007388 */ /* 0x0001e80000000400 */
[----:B------:R1:W-:Y:S04]  /*fd70*/  STS.U16 [R29+0x2600], R26 ;  /* 0x0026001a1d007388 */ /* 0x0003e80000000400 */
[----:B0-----:R-:W2:Y:S04]  /*fd80*/  LDL.LU R25, [R1+0x208] ;  /* 0x0002080001197983 */ /* 0x001ea80000300800 */
[----:B------:R-:W2:Y:S04]  /*fd90*/  LDL.LU R12, [R1+0x1f0] ;  /* 0x0001f000010c7983 */ /* 0x000ea80000300800 */
[----:B------:R-:W2:Y:S04]  /*fda0*/  LDL.LU R14, [R1+0x1d4] ;  /* 0x0001d400010e7983 */ /* 0x000ea80000300800 */
[----:B------:R-:W2:Y:S04]  /*fdb0*/  LDL.LU R15, [R1+0x1bc] ;  /* 0x0001bc00010f7983 */ /* 0x000ea80000300800 */
[----:B-1----:R-:W2:Y:S04]  /*fdc0*/  LDL.LU R26, [R1+0x1a4] ;  /* 0x0001a400011a7983 */ /* 0x002ea80000300800 */
[----:B------:R-:W-:Y:S04]  /*fdd0*/  STS.U16 [R29+0x2a00], R27 ;  /* 0x002a001b1d007388 */ /* 0x000fe80000000400 */
[----:B------:R-:W2:Y:S04]  /*fde0*/  LDL.LU R16, [R1+0x18c] ;  /* 0x00018c0001107983 */ /* 0x000ea80000300800 */
[----:B------:R0:W-:Y:S04]  /*fdf0*/  STS.U16 [R29+0x2e00], R0 ;  /* 0x002e00001d007388 */ /* 0x0001e80000000400 */
[----:B0-----:R-:W2:Y:S04]  /*fe00*/  LDL.LU R0, [R1+0x170] ;  /* 0x0001700001007983 */ /* 0x001ea80000300800 */
[----:B------:R-:W2:Y:S04]  /*fe10*/  LDL.LU R17, [R1+0x158] ;  /* 0x0001580001117983 */ /* 0x000ea80000300800 */
[----:B------:R-:W2:Y:S04]  /*fe20*/  LDL.LU R18, [R1+0x12c] ;  /* 0x00012c0001127983 */ /* 0x000ea80000300800 */
[----:B------:R-:W2:Y:S04]  /*fe30*/  LDL.LU R19, [R1+0x2a4] ;  /* 0x0002a40001137983 */ /* 0x000ea80000300800 */
[----:B------:R-:W2:Y:S04]  /*fe40*/  LDL.LU R20, [R1+0x294] ;  /* 0x0002940001147983 */ /* 0x000ea80000300800 */
[----:B------:R-:W2:Y:S01]  /*fe50*/  LDL.LU R27, [R1+0x27c] ;  /* 0x00027c00011b7983 */ /* 0x000ea20000300800 */
[----:B------:R-:W-:-:S03]  /*fe60*/  LOP3.LUT R2, R28, 0x50, RZ, 0x3c, !PT ;  /* 0x000000501c027812 */ /* 0x000fc600078e3cff */
[----:B---3--:R-:W-:Y:S04]  /*fe70*/  STS.U16 [R29+0x3200], R22 ;  /* 0x003200161d007388 */ /* 0x008fe80000000400 */
[----:B------:R-:W-:Y:S04]  /*fe80*/  STS.U16 [R29+0x3600], R23 ;  /* 0x003600171d007388 */ /* 0x000fe80000000400 */
[----:B----4-:R-:W-:Y:S04]  /*fe90*/  STS.U16 [R29+0x3a00], R24 ;  /* 0x003a00181d007388 */ /* 0x010fe80000000400 */
[----:B------:R-:W-:Y:S04]  /*fea0*/  STS.U16 [R29+0x3e00], R6 ;  /* 0x003e00061d007388 */ /* 0x000fe80000000400 */
[----:B------:R-:W-:Y:S04]  /*feb0*/  STS.U16 [R2+0x280], R7 ;  /* 0x0002800702007388 */ /* 0x000fe80000000400 */
[----:B------:R-:W-:Y:S04]  /*fec0*/  STS.U16 [R2+0x680], R9 ;  /* 0x0006800902007388 */ /* 0x000fe80000000400 */
[----:B------:R-:W-:Y:S04]  /*fed0*/  STS.U16 [R2+0xa80], R5 ;  /* 0x000a800502007388 */ /* 0x000fe80000000400 */
[----:B------:R0:W-:Y:S04]  /*fee0*/  STS.U16 [R2+0xe80], R4 ;  /* 0x000e800402007388 */ /* 0x0001e80000000400 */
[----:B------:R-:W-:Y:S04]  /*fef0*/  STS.U16 [R2+0x1280], R3 ;  /* 0x0012800302007388 */ /* 0x000fe80000000400 */
[----:B------:R-:W-:Y:S04]  /*ff00*/  STS.U16 [R2+0x1680], R8 ;  /* 0x0016800802007388 */ /* 0x000fe80000000400 */
[----:B------:R-:W-:Y:S01]  /*ff10*/  STS.U16 [R2+0x1a80], R10 ;  /* 0x001a800a02007388 */ /* 0x000fe20000000400 */
[----:B0-----:R-:W-:-:S03]  /*ff20*/  LOP3.LUT R4, R28, 0x60, RZ, 0x3c, !PT ;  /* 0x000000601c047812 */ /* 0x001fc600078e3cff */
[----:B------:R-:W3:Y:S04]  /*ff30*/  LDL.LU R21, [R1+0x268] ;  /* 0x0002680001157983 */ /* 0x000ee80000300800 */
[----:B------:R-:W4:Y:S04]  /*ff40*/  LDL.LU R22, [R1+0x250] ;  /* 0x0002500001167983 */ /* 0x000f280000300800 */
[----:B------:R-:W4:Y:S04]  /*ff50*/  LDL.LU R23, [R1+0x238] ;  /* 0x0002380001177983 */ /* 0x000f280000300800 */
[----:B------:R-:W4:Y:S04]  /*ff60*/  LDL.LU R24, [R1+0x21c] ;  /* 0x00021c0001187983 */ /* 0x000f280000300800 */
[----:B--2---:R0:W-:Y:S04]  /*ff70*/  STS.U16 [R2+0x1e80], R25 ;  /* 0x001e801902007388 */ /* 0x0041e80000000400 */
[----:B------:R-:W-:Y:S04]  /*ff80*/  STS.U16 [R2+0x2280], R12 ;  /* 0x0022800c02007388 */ /* 0x000fe80000000400 */
[----:B------:R-:W-:Y:S04]  /*ff90*/  STS.U16 [R2+0x2680], R14 ;  /* 0x0026800e02007388 */ /* 0x000fe80000000400 */
[----:B------:R-:W-:Y:S04]  /*ffa0*/  STS.U16 [R2+0x2a80], R15 ;  /* 0x002a800f02007388 */ /* 0x000fe80000000400 */
[----:B------:R1:W-:Y:S04]  /*ffb0*/  STS.U16 [R2+0x2e80], R26 ;  /* 0x002e801a02007388 */ /* 0x0003e80000000400 */
[----:B0-----:R-:W2:Y:S04]  /*ffc0*/  LDL.LU R25, [R1+0x204] ;  /* 0x0002040001197983 */ /* 0x001ea80000300800 */
[----:B------:R-:W-:Y:S04]  /*ffd0*/  STS.U16 [R2+0x3280], R16 ;  /* 0x0032801002007388 */ /* 0x000fe80000000400 */
[----:B-1----:R-:W2:Y:S04]  /*ffe0*/  LDL.LU R26, [R1+0x1ec] ;  /* 0x0001ec00011a7983 */ /* 0x002ea80000300800 */
[----:B------:R0:W-:Y:S04]  /*fff0*/  STS.U16 [R2+0x3680], R0 ;  /* 0x0036800002007388 */ /* 0x0001e80000000400 */
[----:B------:R-:W-:Y:S04]  /*10000*/  STS.U16 [R2+0x3a80], R17 ;  /* 0x003a801102007388 */ /* 0x000fe80000000400 */
[----:B------:R-:W-:Y:S04]  /*10010*/  STS.U16 [R2+0x3e80], R18 ;  /* 0x003e801202007388 */ /* 0x000fe80000000400 */
[----:B------:R-:W-:Y:S04]  /*10020*/  STS.U16 [R4+0x300], R19 ;  /* 0x0003001304007388 */ /* 0x000fe80000000400 */
[----:B------:R-:W-:Y:S04]  /*10030*/  STS.U16 [R4+0x700], R20 ;  /* 0x0007001404007388 */ /* 0x000fe80000000400 */
[----:B0-----:R-:W2:Y:S04]  /*10040*/  LDL.LU R0, [R1+0x1d0] ;  /* 0x0001d00001007983 */ /* 0x001ea80000300800 */
[----:B------:R0:W-:Y:S04]  /*10050*/  STS.U16 [R4+0xb00], R27 ;  /* 0x000b001b04007388 */ /* 0x0001e80000000400 */
[----:B0-----:R-:W2:Y:S04]  /*10060*/  LDL.LU R27, [R1+0x1b8] ;  /* 0x0001b800011b7983 */ /* 0x001ea80000300800 */
[----:B------:R-:W2:Y:S04]  /*10070*/  LDL.LU R28, [R1+0x1a0] ;  /* 0x0001a000011c7983 */ /* 0x000ea80000300800 */
[----:B------:R-:W2:Y:S04]  /*10080*/  LDL.LU R6, [R1+0x184] ;  /* 0x0001840001067983 */ /* 0x000ea80000300800 */
[----:B------:R-:W2:Y:S04]  /*10090*/  LDL.LU R9, [R1+0x16c] ;  /* 0x00016c0001097983 */ /* 0x000ea80000300800 */
[----:B------:R-:W2:Y:S04]  /*100a0*/  LDL.LU R5, [R1+0x154] ;  /* 0x0001540001057983 */ /* 0x000ea80000300800 */
[----:B------:R-:W2:Y:S04]  /*100b0*/  LDL.LU R3, [R1+0x128] ;  /* 0x0001280001037983 */ /* 0x000ea80000300800 */
[----:B------:R-:W2:Y:S04]  /*100c0*/  LDL.LU R2, [R1+0x2a0] ;  /* 0x0002a00001027983 */ /* 0x000ea80000300800 */
[----:B------:R-:W2:Y:S04]  /*100d0*/  LDL.LU R8, [R1+0x28c] ;  /* 0x00028c0001087983 */ /* 0x000ea80000300800 */
[----:B------:R-:W2:Y:S04]  /*100e0*/  LDL.LU R10, [R1+0x278] ;  /* 0x00027800010a7983 */ /* 0x000ea80000300800 */
[----:B---3--:R-:W-:Y:S04]  /*100f0*/  STS.U16 [R4+0xf00], R21 ;  /* 0x000f001504007388 */ /* 0x008fe80000000400 */
[----:B----4-:R-:W-:Y:S04]  /*10100*/  STS.U16 [R4+0x1300], R22 ;  /* 0x0013001604007388 */ /* 0x010fe80000000400 */
[----:B------:R-:W-:Y:S04]  /*10110*/  STS.U16 [R4+0x1700], R23 ;  /* 0x0017001704007388 */ /* 0x000fe80000000400 */
[----:B------:R0:W-:Y:S04]  /*10120*/  STS.U16 [R4+0x1b00], R24 ;  /* 0x001b001804007388 */ /* 0x0001e80000000400 */
[----:B------:R-:W3:Y:S04]  /*10130*/  LDL.LU R12, [R1+0x264] ;  /* 0x00026400010c7983 */ /* 0x000ee80000300800 */
[----:B------:R-:W4:Y:S04]  /*10140*/  LDL.LU R14, [R1+0x24c] ;  /* 0x00024c00010e7983 */ /* 0x000f280000300800 */
[----:B0-----:R-:W3:Y:S04]  /*10150*/  LDL.LU R24, [R1+0x234] ;  /* 0x0002340001187983 */ /* 0x001ee80000300800 */
[----:B------:R-:W3:Y:S04]  /*10160*/  LDL.LU R15, [R1+0x218] ;  /* 0x00021800010f7983 */ /* 0x000ee80000300800 */
[----:B------:R-:W3:Y:S04]  /*10170*/  LDL.LU R16, [R1+0x200] ;  /* 0x0002000001107983 */ /* 0x000ee80000300800 */
[----:B------:R-:W3:Y:S04]  /*10180*/  LDL.LU R17, [R1+0x1e4] ;  /* 0x0001e40001117983 */ /* 0x000ee80000300800 */
[----:B------:R-:W3:Y:S04]  /*10190*/  LDL.LU R7, [R1+0x1cc] ;  /* 0x0001cc0001077983 */ /* 0x000ee80000300800 */
[----:B------:R-:W4:Y:S04]  /*101a0*/  LDL.LU R18, [R1+0x1b4] ;  /* 0x0001b40001127983 */ /* 0x000f280000300800 */
[----:B------:R-:W4:Y:S04]  /*101b0*/  LDL.LU R19, [R1+0x19c] ;  /* 0x00019c0001137983 */ /* 0x000f280000300800 */
[----:B------:R-:W4:Y:S04]  /*101c0*/  LDL.LU R23, [R1+0x180] ;  /* 0x0001800001177983 */ /* 0x000f280000300800 */
[----:B------:R-:W4:Y:S04]  /*101d0*/  LDL.LU R20, [R1+0x168] ;  /* 0x0001680001147983 */ /* 0x000f280000300800 */
[----:B------:R-:W4:Y:S04]  /*101e0*/  LDL.LU R21, [R1+0x150] ;  /* 0x0001500001157983 */ /* 0x000f280000300800 */
[----:B------:R-:W4:Y:S04]  /*101f0*/  LDL.LU R22, [R1+0x120] ;  /* 0x0001200001167983 */ /* 0x000f280000300800 */
[----:B--2---:R-:W-:Y:S04]  /*10200*/  STS.U16 [R4+0x1f00], R25 ;  /* 0x001f001904007388 */ /* 0x004fe80000000400 */
[----:B------:R0:W-:Y:S04]  /*10210*/  STS.U16 [R4+0x2300], R26 ;  /* 0x0023001a04007388 */ /* 0x0001e80000000400 */
[----:B0-----:R-:W2:Y:S04]  /*10220*/  LDL.LU R26, [R1+0xf8] ;  /* 0x0000f800011a7983 */ /* 0x001ea80000300800 */
[----:B------:R0:W-:Y:S04]  /*10230*/  STS.U16 [R4+0x2700], R0 ;  /* 0x0027000004007388 */ /* 0x0001e80000000400 */
[----:B0-----:R-:W2:Y:S04]  /*10240*/  LDL.LU R0, [R1+0x98] ;  /* 0x0000980001007983 */ /* 0x001ea80000300800 */
[----:B------:R0:W-:Y:S04]  /*10250*/  STS.U16 [R4+0x2b00], R27 ;  /* 0x002b001b04007388 */ /* 0x0001e80000000400 */
[----:B------:R1:W-:Y:S04]  /*10260*/  STS.U16 [R4+0x2f00], R28 ;  /* 0x002f001c04007388 */ /* 0x0003e80000000400 */
[----:B0-----:R-:W2:Y:S04]  /*10270*/  LDL.LU R27, [R1+0x78] ;  /* 0x00007800011b7983 */ /* 0x001ea80000300800 */
[----:B-1----:R-:W0:Y:S04]  /*10280*/  S2R R28, SR_TID.X ;  /* 0x00000000001c7919 */ /* 0x002e280000002100 */
[----:B------:R1:W-:Y:S04]  /*10290*/  STS.U16 [R4+0x3300], R6 ;  /* 0x0033000604007388 */ /* 0x0003e80000000400 */
[----:B------:R-:W2:Y:S01]  /*102a0*/  LDL.LU R25, [R1+0x60] ;  /* 0x0000600001197983 */ /* 0x000ea20000300800 */
[----:B0-----:R-:W-:-:S05]  /*102b0*/  LOP3.LUT R28, R28, 0x3f, RZ, 0xc0, !PT ;  /* 0x0000003f1c1c7812 */ /* 0x001fca00078ec0ff */
[----:B------:R-:W-:-:S05]  /*102c0*/  IMAD.SHL.U32 R28, R28, 0x2, RZ ;  /* 0x000000021c1c7824 */ /* 0x000fca00078e00ff */
[----:B-1----:R-:W-:Y:S02]  /*102d0*/  LOP3.LUT R6, R28, 0x70, RZ, 0x3c, !PT ;  /* 0x000000701c067812 */ /* 0x002fe400078e3cff */
[----:B------:R-:W2:Y:S04]  /*102e0*/  LDL.LU R28, [R1+0x124] ;  /* 0x00012400011c7983 */ /* 0x000ea80000300800 */
[----:B------:R0:W-:Y:S04]  /*102f0*/  STS.U16 [R4+0x3700], R9 ;  /* 0x0037000904007388 */ /* 0x0001e80000000400 */
[----:B------:R1:W-:Y:S04]  /*10300*/  STS.U16 [R4+0x3b00], R5 ;  /* 0x003b000504007388 */ /* 0x0003e80000000400 */
[----:B------:R0:W-:Y:S04]  /*10310*/  STS.U16 [R4+0x3f00], R3 ;  /* 0x003f000304007388 */ /* 0x0001e80000000400 */
[----:B------:R0:W-:Y:S04]  /*10320*/  STS.U16 [R6+0x380], R2 ;  /* 0x0003800206007388 */ /* 0x0001e80000000400 */
[----:B------:R0:W-:Y:S04]  /*10330*/  STS.U16 [R6+0x780], R8 ;  /* 0x0007800806007388 */ /* 0x0001e80000000400 */
[----:B------:R0:W-:Y:S04]  /*10340*/  STS.U16 [R6+0xb80], R10 ;  /* 0x000b800a06007388 */ /* 0x0001e80000000400 */
[----:B---3--:R3:W-:Y:S04]  /*10350*/  STS.U16 [R6+0xf80], R12 ;  /* 0x000f800c06007388 */ /* 0x0087e80000000400 */
[----:B----4-:R4:W-:Y:S04]  /*10360*/  STS.U16 [R6+0x1380], R14 ;  /* 0x0013800e06007388 */ /* 0x0109e80000000400 */
[----:B------:R0:W-:Y:S04]  /*10370*/  STS.U16 [R6+0x1780], R24 ;  /* 0x0017801806007388 */ /* 0x0001e80000000400 */
        /* <DEDUP_REMOVED lines=9> */
[----:B0-----:R-:W2:Y:S04]  /*10410*/  LDL.LU R9, [R1+0xf68] ;  /* 0x000f680001097983 */ /* 0x001ea80000300800 */
[----:B-1----:R-:W2:Y:S04]  /*10420*/  LDL.LU R5, [R1+0xf64] ;  /* 0x000f640001057983 */ /* 0x002ea80000300800 */
[----:B------:R-:W2:Y:S04]  /*10430*/  LDL.LU R4, [R1+0xf60] ;  /* 0x000f600001047983 */ /* 0x000ea80000300800 */
[----:B------:R-:W2:Y:S04]  /*10440*/  LDL.LU R3, [R1+0xf5c] ;  /* 0x000f5c0001037983 */ /* 0x000ea80000300800 */
[----:B------:R-:W2:Y:S04]  /*10450*/  LDL.LU R2, [R1+0xf58] ;  /* 0x000f580001027983 */ /* 0x000ea80000300800 */
[----:B------:R-:W2:Y:S04]  /*10460*/  LDL.LU R8, [R1+0xf54] ;  /* 0x000f540001087983 */ /* 0x000ea80000300800 */
[----:B------:R-:W2:Y:S04]  /*10470*/  LDL.LU R10, [R1+0xf50] ;  /* 0x000f5000010a7983 */ /* 0x000ea80000300800 */
[----:B---3--:R-:W3:Y:S04]  /*10480*/  LDL.LU R12, [R1+0xf4c] ;  /* 0x000f4c00010c7983 */ /* 0x008ee80000300800 */
[----:B----4-:R-:W4:Y:S01]  /*10490*/  LDL.LU R14, [R1+0xf48] ;  /* 0x000f4800010e7983 */ /* 0x010f220000300800 */
[----:B------:R-:W3:Y:S03]  /*104a0*/  LDL.LU R24, [R1+0xf4] ;  /* 0x0000f40001187983 */ /* 0x000ee60000300800 */
[----:B------:R-:W3:Y:S01]  /*104b0*/  LDL.LU R15, [R1+0xf44] ;  /* 0x000f4400010f7983 */ /* 0x000ee20000300800 */
[----:B------:R-:W3:Y:S02]  /*104c0*/  LDL.LU R16, [R1+0xf40] ;  /* 0x000f400001107983 */ /* 0x000ee40000300800 */
[----:B------:R-:W3:Y:S02]  /*104d0*/  LDL.LU R17, [R1+0xf3c] ;  /* 0x000f3c0001117983 */ /* 0x000ee40000300800 */
[----:B------:R-:W3:Y:S01]  /*104e0*/  LDL.LU R7, [R1+0x74] ;  /* 0x0000740001077983 */ /* 0x000ee20000300800 */
[----:B------:R-:W3:Y:S01]  /*104f0*/  LDL.LU R18, [R1+0xf38] ;  /* 0x000f380001127983 */ /* 0x000ee20000300800 */
[----:B------:R-:W3:Y:S02]  /*10500*/  LDL.LU R19, [R1+0xf34] ;  /* 0x000f340001137983 */ /* 0x000ee40000300800 */
[----:B------:R-:W4:Y:S02]  /*10510*/  LDL.LU R23, [R1+0x114] ;  /* 0x0001140001177983 */ /* 0x000f240000300800 */
[----:B------:R-:W4:Y:S01]  /*10520*/  LDL.LU R20, [R1+0xf30] ;  /* 0x000f300001147983 */ /* 0x000f220000300800 */
[----:B------:R-:W4:Y:S04]  /*10530*/  LDL.LU R21, [R1+0xf2c] ;  /* 0x000f2c0001157983 */ /* 0x000f280000300800 */
[----:B--2---:R0:W-:Y:S04]  /*10540*/  STS.U16 [R6+0x3f80], R28 ;  /* 0x003f801c06007388 */ /* 0x0041e80000000400 */
[----:B0-----:R-:W0:Y:S02]  /*10550*/  S2R R28, SR_TID.X ;  /* 0x00000000001c7919 */ /* 0x001e240000002100 */
[----:B0-----:R-:W-:-:S05]  /*10560*/  LOP3.LUT R28, R28, 0x3f, RZ, 0xc0, !PT ;  /* 0x0000003f1c1c7812 */ /* 0x001fca00078ec0ff */
[----:B------:R-:W-:-:S05]  /*10570*/  IMAD.SHL.U32 R28, R28, 0x2, RZ ;  /* 0x000000021c1c7824 */ /* 0x000fca00078e00ff */
[----:B------:R0:W-:Y:S04]  /*10580*/  STS.U16 [R28+0x4080], R22 ;  /* 0x004080161c007388 */ /* 0x0001e80000000400 */
[----:B------:R1:W-:Y:S04]  /*10590*/  STS.U16 [R28+0x4880], R26 ;  /* 0x0048801a1c007388 */ /* 0x0003e80000000400 */
[----:B------:R2:W-:Y:S04]  /*105a0*/  STS.U16 [R28+0x5080], R0 ;  /* 0x005080001c007388 */ /* 0x0005e80000000400 */
[----:B------:R2:W-:Y:S04]  /*105b0*/  STS.U16 [R28+0x5880], R27 ;  /* 0x0058801b1c007388 */ /* 0x0005e80000000400 */
[----:B0-----:R-:W4:Y:S01]  /*105c0*/  LDL.LU R22, [R1+0xf28] ;  /* 0x000f280001167983 */ /* 0x001f220000300800 */
[----:B-1----:R-:W4:Y:S02]  /*105d0*/  LDL.LU R26, [R1+0xf24] ;  /* 0x000f2400011a7983 */ /* 0x002f240000300800 */
[----:B--2---:R-:W2:Y:S02]  /*105e0*/  LDL.LU R0, [R1+0x14] ;  /* 0x0000140001007983 */ /* 0x004ea40000300800 */
[----:B------:R-:W2:Y:S01]  /*105f0*/  LDL.LU R27, [R1+0xf20] ;  /* 0x000f2000011b7983 */ /* 0x000ea20000300800 */
[----:B------:R0:W-:Y:S02]  /*10600*/  STS.U16 [R28+0x4000], R25 ;  /* 0x004000191c007388 */ /* 0x0001e40000000400 */
[----:B0-----:R-:W-:-:S02]  /*10610*/  LOP3.LUT R25, R28, 0x10, RZ, 0x3c, !PT ;  /* 0x000000101c197812 */ /* 0x001fc400078e3cff */
[----:B------:R-:W-:Y:S04]  /*10620*/  STS.U16 [R28+0x5800], R8 ;  /* 0x005800081c007388 */ /* 0x000fe80000000400 */
[----:B---3--:R-:W-:Y:S04]  /*10630*/  STS.U16 [R28+0x5000], R19 ;  /* 0x005000131c007388 */ /* 0x008fe80000000400 */
[----:B--2---:R0:W-:Y:S04]  /*10640*/  STS.U16 [R28+0x4800], R27 ;  /* 0x0048001b1c007388 */ /* 0x0041e80000000400 */
[----:B0-----:R-:W2:Y:S01]  /*10650*/  LDL.LU R27, [R1+0x11c] ;  /* 0x00011c00011b7983 */ /* 0x001ea20000300800 */
[----:B------:R-:W3:Y:S02]  /*10660*/  LDL.LU R19, [R1+0x18] ;  /* 0x0000180001137983 */ /* 0x000ee40000300800 */
[----:B------:R-:W2:Y:S02]  /*10670*/  LDL.LU R8, [R1+0x1c] ;  /* 0x00001c0001087983 */ /* 0x000ea40000300800 */
[----:B------:R-:W3:Y:S01]  /*10680*/  LDL.LU R28, [R1+0x94] ;  /* 0x00009400011c7983 */ /* 0x000ee20000300800 */
[----:B--2---:R0:W-:Y:S01]  /*10690*/  STS.U16 [R25+0x4100], R8 ;  /* 0x0041000819007388 */ /* 0x0041e20000000400 */
[----:B------:R-:W-:Y:S02]  /*106a0*/  STS.U16 [R25+0x4180], R27 ;  /* 0x0041801b19007388 */ /* 0x000fe40000000400 */
[----:B----4-:R1:W-:Y:S02]  /*106b0*/  STS.U16 [R25+0x4900], R26 ;  /* 0x0049001a19007388 */ /* 0x0103e40000000400 */
[----:B------:R2:W-:Y:S01]  /*106c0*/  STS.U16 [R25+0x4980], R24 ;  /* 0x0049801819007388 */ /* 0x0005e20000000400 */
[----:B------:R-:W-:Y:S01]  /*106d0*/  STS.U16 [R25+0x5100], R18 ;  /* 0x0051001219007388 */ /* 0x000fe20000000400 */
[----:B---3--:R3:W-:Y:S02]  /*106e0*/  STS.U16 [R25+0x5180], R28 ;  /* 0x0051801c19007388 */ /* 0x0087e40000000400 */
[----:B------:R3:W-:Y:S01]  /*106f0*/  STS.U16 [R25+0x5980], R7 ;  /* 0x0059800719007388 */ /* 0x0007e20000000400 */
[----:B0-----:R-:W4:Y:S01]  /*10700*/  LDL.LU R8, [R1+0xac] ;  /* 0x0000ac0001087983 */ /* 0x001f220000300800 */
[----:B-1----:R-:W4:Y:S02]  /*10710*/  LDL.LU R26, [R1+0x110] ;  /* 0x00011000011a7983 */ /* 0x002f240000300800 */
[----:B--2---:R-:W2:Y:S02]  /*10720*/  LDL.LU R24, [R1+0xf1c] ;  /* 0x000f1c0001187983 */ /* 0x004ea40000300800 */
[----:B------:R0:W-:Y:S01]  /*10730*/  STS.U16 [R25+0x5900], R2 ;  /* 0x0059000219007388 */ /* 0x0001e20000000400 */
[----:B---3--:R-:W3:Y:S01]  /*10740*/  LDL.LU R28, [R1+0x8c] ;  /* 0x00008c00011c7983 */ /* 0x008ee20000300800 */
[----:B------:R-:W2:Y:S03]  /*10750*/  LDL.LU R7, [R1+0x6c] ;  /* 0x00006c0001077983 */ /* 0x000ea60000300800 */
[----:B0-----:R-:W2:Y:S04]  /*10760*/  LDL.LU R25, [R1+0xf18] ;  /* 0x000f180001197983 */ /* 0x001ea80000300800 */
[----:B------:R-:W0:Y:S01]  /*10770*/  S2R R27, SR_TID.X ;  /* 0x00000000001b7919 */ /* 0x000e220000002100 */
[----:B------:R-:W3:Y:S01]  /*10780*/  LDL.LU R2, [R1+0x70] ;  /* 0x0000700001027983 */ /* 0x000ee20000300800 */
[----:B0-----:R-:W-:-:S05]  /*10790*/  LOP3.LUT R27, R27, 0x3f, RZ, 0xc0, !PT ;  /* 0x0000003f1b1b7812 */ /* 0x001fca00078ec0ff */
[----:B------:R-:W-:-:S05]  /*107a0*/  IMAD.SHL.U32 R18, R27, 0x2, RZ ;  /* 0x000000021b127824 */ /* 0x000fca00078e00ff */
[----:B------:R-:W-:-:S05]  /*107b0*/  LOP3.LUT R18, R18, 0x20, RZ, 0x3c, !PT ;  /* 0x0000002012127812 */ /* 0x000fca00078e3cff */
[----:B------:R0:W-:Y:S01]  /*107c0*/  STS.U16 [R18+0x4200], R19 ;  /* 0x0042001312007388 */ /* 0x0001e20000000400 */
[----:B------:R1:W-:Y:S03]  /*107d0*/  STS.U16 [R18+0x4280], R23 ;  /* 0x0042801712007388 */ /* 0x0003e60000000400 */
[----:B0-----:R-:W3:Y:S01]  /*107e0*/  LDL.LU R19, [R1+0x10] ;  /* 0x0000100001137983 */ /* 0x001ee20000300800 */
[----:B-1----:R-:W3:Y:S03]  /*107f0*/  LDL.LU R23, [R1+0x10c] ;  /* 0x00010c0001177983 */ /* 0x002ee60000300800 */
[----:B--2---:R0:W-:Y:S04]  /*10800*/  STS.U16 [R18+0x4a00], R25 ;  /* 0x004a001912007388 */ /* 0x0041e80000000400 */
[----:B0-----:R-:W2:Y:S01]  /*10810*/  LDL.LU R25, [R1+0xf0] ;  /* 0x0000f00001197983 */ /* 0x001ea20000300800 */
[----:B------:R-:W-:-:S03]  /*10820*/  IMAD.SHL.U32 R27, R27, 0x2, RZ ;  /* 0x000000021b1b7824 */ /* 0x000fc600078e00ff */
[----:B--2---:R0:W-:Y:S01]  /*10830*/  STS.U16 [R18+0x4a80], R25 ;  /* 0x004a801912007388 */ /* 0x0041e20000000400 */
[----:B------:R1:W-:Y:S03]  /*10840*/  STS.U16 [R18+0x5200], R17 ;  /* 0x0052001112007388 */ /* 0x0003e60000000400 */
[----:B0-----:R-:W2:Y:S01]  /*10850*/  LDL.LU R25, [R1+0xa8] ;  /* 0x0000a80001197983 */ /* 0x001ea20000300800 */
[----:B-1----:R-:W2:Y:S01]  /*10860*/  LDL.LU R17, [R1+0x90] ;  /* 0x0000900001117983 */ /* 0x002ea20000300800 */
[----:B------:R-:W-:Y:S02]  /*10870*/  LOP3.LUT R27, R27, 0x30, RZ, 0x3c, !PT ;  /* 0x000000301b1b7812 */ /* 0x000fe400078e3cff */
[----:B--2---:R-:W-:Y:S01]  /*10880*/  STS.U16 [R18+0x5280], R17 ;  /* 0x0052801112007388 */ /* 0x004fe20000000400 */
[----:B---3--:R-:W-:Y:S02]  /*10890*/  STS.U16 [R18+0x5a80], R2 ;  /* 0x005a800212007388 */ /* 0x008fe40000000400 */
[----:B------:R-:W-:Y:S02]  /*108a0*/  STS.U16 [R18+0x5a00], R3 ;  /* 0x005a000312007388 */ /* 0x000fe40000000400 */
[----:B------:R0:W-:Y:S01]  /*108b0*/  STS.U16 [R27+0x4300], R0 ;  /* 0x004300001b007388 */ /* 0x0001e20000000400 */
[----:B----4-:R-:W-:Y:S01]  /*108c0*/  STS.U16 [R27+0x4380], R26 ;  /* 0x0043801a1b007388 */ /* 0x010fe20000000400 */
[----:B------:R1:W-:Y:S02]  /*108d0*/  STS.U16 [R27+0x4b00], R24 ;  /* 0x004b00181b007388 */ /* 0x0003e40000000400 */
[----:B------:R2:W-:Y:S01]  /*108e0*/  STS.U16 [R27+0x4b80], R8 ;  /* 0x004b80081b007388 */ /* 0x0005e20000000400 */
[----:B0-----:R-:W3:Y:S01]  /*108f0*/  LDL.LU R0, [R1+0x88] ;  /* 0x0000880001007983 */ /* 0x001ee20000300800 */
[----:B------:R-:W4:Y:S02]  /*10900*/  LDL.LU R3, [R1+0x84] ;  /* 0x0000840001037983 */ /* 0x000f240000300800 */
[----:B------:R-:W3:Y:S02]  /*10910*/  LDL.LU R17, [R1+0x64] ;  /* 0x0000640001117983 */ /* 0x000ee40000300800 */
[----:B------:R-:W3:Y:S01]  /*10920*/  LDL.LU R2, [R1+0x104] ;  /* 0x0001040001027983 */ /* 0x000ee20000300800 */
[----:B-1----:R-:W3:Y:S01]  /*10930*/  LDL.LU R24, [R1+0xa4] ;  /* 0x0000a40001187983 */ /* 0x002ee20000300800 */
[----:B------:R-:W3:Y:S02]  /*10940*/  LDL.LU R18, [R1+0xa0] ;  /* 0x0000a00001127983 */ /* 0x000ee40000300800 */
[----:B------:R-:W3:Y:S02]  /*10950*/  LDL.LU R26, [R1+0x80] ;  /* 0x00008000011a7983 */ /* 0x000ee40000300800 */
[----:B--2---:R-:W2:Y:S01]  /*10960*/  LDL.LU R8, [R1+0x4] ;  /* 0x0000040001087983 */ /* 0x004ea20000300800 */
[----:B------:R0:W-:Y:S01]  /*10970*/  STS.U16 [R27+0x5300], R16 ;  /* 0x005300101b007388 */ /* 0x0001e20000000400 */
[----:B------:R1:W-:Y:S02]  /*10980*/  STS.U16 [R27+0x5380], R28 ;  /* 0x0053801c1b007388 */ /* 0x0003e40000000400 */
[----:B------:R1:W-:Y:S02]  /*10990*/  STS.U16 [R27+0x5b80], R7 ;  /* 0x005b80071b007388 */ /* 0x0003e40000000400 */
[----:B------:R1:W-:Y:S01]  /*109a0*/  STS.U16 [R27+0x5b00], R4 ;  /* 0x005b00041b007388 */ /* 0x0003e20000000400 */
[----:B------:R1:W-:Y:S01]  /*109b0*/  STS.U16 [R29+0x4400], R19 ;  /* 0x004400131d007388 */ /* 0x0003e20000000400 */
[----:B------:R1:W-:Y:S03]  /*109c0*/  STS.U16 [R29+0x4480], R23 ;  /* 0x004480171d007388 */ /* 0x0003e60000000400 */
[----:B0-----:R-:W2:Y:S01]  /*109d0*/  LDL.LU R16, [R1+0x108] ;  /* 0x0001080001107983 */ /* 0x001ea20000300800 */
[----:B-1----:R-:W2:Y:S03]  /*109e0*/  LDL.LU R28, [R1+0x100] ;  /* 0x00010000011c7983 */ /* 0x002ea60000300800 */
[----:B------:R-:W2:Y:S01]  /*109f0*/  LDL.LU R7, [R1+0x9c] ;  /* 0x00009c0001077983 */ /* 0x000ea20000300800 */
[----:B------:R-:W2:Y:S03]  /*10a00*/  LDL.LU R4, [R1+0xc] ;  /* 0x00000c0001047983 */ /* 0x000ea60000300800 */
[----:B------:R-:W2:Y:S01]  /*10a10*/  LDL.LU R19, [R1+0x7c] ;  /* 0x00007c0001137983 */ /* 0x000ea20000300800 */
[----:B------:R-:W2:Y:S03]  /*10a20*/  LDL.LU R23, [R1+0xf14] ;  /* 0x000f140001177983 */ /* 0x000ea60000300800 */
[----:B--2---:R0:W-:Y:S04]  /*10a30*/  STS.U16 [R29+0x4c00], R23 ;  /* 0x004c00171d007388 */ /* 0x0041e80000000400 */
[----:B0-----:R-:W0:Y:S04]  /*10a40*/  S2R R23, SR_TID.X ;  /* 0x0000000000177919 */ /* 0x001e280000002100 */
[----:B------:R-:W2:Y:S01]  /*10a50*/  LDL.LU R29, [R1+0xf10] ;  /* 0x000f1000011d7983 */ /* 0x000ea20000300800 */
[----:B0-----:R-:W-:-:S05]  /*10a60*/  LOP3.LUT R23, R23, 0x3f, RZ, 0xc0, !PT ;  /* 0x0000003f17177812 */ /* 0x001fca00078ec0ff */
[----:B------:R-:W-:-:S05]  /*10a70*/  IMAD.SHL.U32 R23, R23, 0x2, RZ ;  /* 0x0000000217177824 */ /* 0x000fca00078e00ff */
[----:B------:R-:W-:-:S05]  /*10a80*/  LOP3.LUT R23, R23, 0x40, RZ, 0x3c, !PT ;  /* 0x0000004017177812 */ /* 0x000fca00078e3cff */
[----:B------:R-:W-:Y:S01]  /*10a90*/  STS.U16 [R23+0x4c80], R25 ;  /* 0x004c801917007388 */ /* 0x000fe20000000400 */
[----:B------:R0:W-:Y:S02]  /*10aa0*/  STS.U16 [R23+0x5400], R15 ;  /* 0x0054000f17007388 */ /* 0x0001e40000000400 */
[----:B---3--:R1:W-:Y:S01]  /*10ab0*/  STS.U16 [R23+0x5480], R0 ;  /* 0x0054800017007388 */ /* 0x0083e20000000400 */
[----:B0-----:R-:W3:Y:S01]  /*10ac0*/  LDL.LU R15, [R1+0x68] ;  /* 0x00006800010f7983 */ /* 0x001ee20000300800 */
[----:B-1----:R-:W2:Y:S03]  /*10ad0*/  LDL.LU R0, [R1+0xf0c] ;  /* 0x000f0c0001007983 */ /* 0x002ea60000300800 */
[----:B------:R-:W0:Y:S02]  /*10ae0*/  S2R R27, SR_TID.X ;  /* 0x00000000001b7919 */ /* 0x000e240000002100 */
[----:B0-----:R-:W-:-:S05]  /*10af0*/  LOP3.LUT R27, R27, 0x3f, RZ, 0xc0, !PT ;  /* 0x0000003f1b1b7812 */ /* 0x001fca00078ec0ff */
[C---:B------:R-:W-:Y:S02]  /*10b00*/  IMAD.SHL.U32 R25, R27.reuse, 0x2, RZ ;  /* 0x000000021b197824 */ /* 0x040fe400078e00ff */
[----:B------:R-:W-:-:S03]  /*10b10*/  IMAD.SHL.U32 R27, R27, 0x2, RZ ;  /* 0x000000021b1b7824 */ /* 0x000fc600078e00ff */
[----:B------:R-:W-:Y:S02]  /*10b20*/  LOP3.LUT R25, R25, 0x50, RZ, 0x3c, !PT ;  /* 0x0000005019197812 */ /* 0x000fe400078e3cff */
[----:B------:R-:W-:Y:S01]  /*10b30*/  LOP3.LUT R27, R27, 0x60, RZ, 0x3c, !PT ;  /* 0x000000601b1b7812 */ /* 0x000fe200078e3cff */
[----:B---3--:R-:W-:Y:S01]  /*10b40*/  STS.U16 [R23+0x5c80], R15 ;  /* 0x005c800f17007388 */ /* 0x008fe20000000400 */
[----:B------:R-:W-:Y:S02]  /*10b50*/  STS.U16 [R23+0x5c00], R5 ;  /* 0x005c000517007388 */ /* 0x000fe40000000400 */
[----:B------:R-:W-:Y:S02]  /*10b60*/  STS.U16 [R25+0x4500], R4 ;  /* 0x0045000419007388 */ /* 0x000fe40000000400 */
[----:B------:R-:W-:Y:S01]  /*10b70*/  STS.U16 [R25+0x4580], R16 ;  /* 0x0045801019007388 */ /* 0x000fe20000000400 */
[----:B------:R-:W-:Y:S01]  /*10b80*/  STS.U16 [R25+0x4d00], R22 ;  /* 0x004d001619007388 */ /* 0x000fe20000000400 */
[----:B------:R-:W-:Y:S02]  /*10b90*/  STS.U16 [R25+0x4d80], R24 ;  /* 0x004d801819007388 */ /* 0x000fe40000000400 */
[----:B------:R-:W-:Y:S02]  /*10ba0*/  STS.U16 [R25+0x5500], R14 ;  /* 0x0055000e19007388 */ /* 0x000fe40000000400 */
[----:B----4-:R-:W-:Y:S01]  /*10bb0*/  STS.U16 [R25+0x5580], R3 ;  /* 0x0055800319007388 */ /* 0x010fe20000000400 */
[----:B------:R-:W-:Y:S01]  /*10bc0*/  STS.U16 [R25+0x5d80], R17 ;  /* 0x005d801119007388 */ /* 0x000fe20000000400 */
[----:B------:R-:W-:Y:S02]  /*10bd0*/  STS.U16 [R25+0x5d00], R9 ;  /* 0x005d000919007388 */ /* 0x000fe40000000400 */
[----:B--2---:R0:W-:Y:S02]  /*10be0*/  STS.U16 [R27+0x4600], R0 ;  /* 0x004600001b007388 */ /* 0x0041e40000000400 */
[----:B0-----:R-:W2:Y:S01]  /*10bf0*/  LDL.LU R0, [R1+0xf08] ;  /* 0x000f080001007983 */ /* 0x001ea20000300800 */
[----:B------:R-:W-:Y:S02]  /*10c00*/  STS.U16 [R27+0x4680], R2 ;  /* 0x004680021b007388 */ /* 0x000fe40000000400 */
[----:B------:R-:W-:Y:S02]  /*10c10*/  STS.U16 [R27+0x4e00], R21 ;  /* 0x004e00151b007388 */ /* 0x000fe40000000400 */
[----:B------:R-:W-:Y:S01]  /*10c20*/  STS.U16 [R27+0x4e80], R18 ;  /* 0x004e80121b007388 */ /* 0x000fe20000000400 */
[----:B------:R-:W-:Y:S01]  /*10c30*/  STS.U16 [R27+0x5600], R12 ;  /* 0x0056000c1b007388 */ /* 0x000fe20000000400 */
[----:B------:R-:W-:Y:S02]  /*10c40*/  STS.U16 [R27+0x5680], R26 ;  /* 0x0056801a1b007388 */ /* 0x000fe40000000400 */
[----:B------:R-:W-:Y:S02]  /*10c50*/  STS.U16 [R27+0x5e80], R8 ;  /* 0x005e80081b007388 */ /* 0x000fe40000000400 */
[----:B------:R0:W-:Y:S01]  /*10c60*/  STS.U16 [R27+0x5e00], R11 ;  /* 0x005e000b1b007388 */ /* 0x0001e20000000400 */
[----:B------:R-:W-:Y:S04]  /*10c70*/  STS.U16 [R6+0x4700], R29 ;  /* 0x0047001d06007388 */ /* 0x000fe80000000400 */
[----:B------:R-:W3:Y:S04]  /*10c80*/  LDL R3, [R1+0x8d4] ;  /* 0x0008d40001037983 */ /* 0x000ee80000100800 */
[----:B0-----:R-:W0:Y:S01]  /*10c90*/  S2R R27, SR_TID.X ;  /* 0x00000000001b7919 */ /* 0x001e220000002100 */
[----:B------:R-:W-:Y:S02]  /*10ca0*/  STS.U16 [R6+0x4780], R28 ;  /* 0x0047801c06007388 */ /* 0x000fe40000000400 */
[----:B------:R-:W-:Y:S02]  /*10cb0*/  STS.U16 [R6+0x4f00], R20 ;  /* 0x004f001406007388 */ /* 0x000fe40000000400 */
[----:B------:R0:W-:Y:S01]  /*10cc0*/  STS.U16 [R6+0x4f80], R7 ;  /* 0x004f800706007388 */ /* 0x0001e20000000400 */
[----:B------:R-:W-:Y:S01]  /*10cd0*/  STS.U16 [R6+0x5700], R10 ;  /* 0x0057000a06007388 */ /* 0x000fe20000000400 */
[----:B------:R-:W-:Y:S02]  /*10ce0*/  STS.U16 [R6+0x5780], R19 ;  /* 0x0057801306007388 */ /* 0x000fe40000000400 */
[----:B0-----:R-:W-:-:S05]  /*10cf0*/  IMAD.SHL.U32 R7, R27, 0x2, RZ ;  /* 0x000000021b077824 */ /* 0x001fca00078e00ff */
[----:B------:R-:W-:-:S04]  /*10d00*/  LOP3.LUT R17, R7, 0x10, RZ, 0xc0, !PT ;  /* 0x0000001007117812 */ /* 0x000fc800078ec0ff */
[----:B------:R-:W-:Y:S01]  /*10d10*/  LOP3.LUT R17, R17, 0x20, R27, 0xf8, !PT ;  /* 0x0000002011117812 */ /* 0x000fe200078ef81b */
[----:B--2---:R0:W-:Y:S01]  /*10d20*/  STS.U16 [R6+0x5f80], R0 ;  /* 0x005f800006007388 */ /* 0x0041e20000000400 */
[----:B------:R-:W-:Y:S02]  /*10d30*/  STS.U16 [R6+0x5f00], R13 ;  /* 0x005f000d06007388 */ /* 0x000fe40000000400 */
[----:B------:R-:W-:Y:S01]  /*10d40*/  BAR.SYNC.DEFER_BLOCKING 0x0 ;  /* 0x0000000000007b1d */ /* 0x000fe20000010000 */
[----:B0-----:R-:W-:-:S05]  /*10d50*/  LOP3.LUT R0, R27, 0x7, RZ, 0xc0, !PT ;  /* 0x000000071b007812 */ /* 0x001fca00078ec0ff */
[C---:B------:R-:W-:Y:S02]  /*10d60*/  IMAD R16, R0.reuse, 0x90, RZ ;  /* 0x0000009000107824 */ /* 0x040fe400078e02ff */
[----:B------:R-:W-:Y:S02]  /*10d70*/  IMAD R0, R0, 0x110, RZ ;  /* 0x0000011000007824 */ /* 0x000fe400078e02ff */
[----:B------:R-:W-:-:S03]  /*10d80*/  IMAD.SHL.U32 R27, R27, 0x40, RZ ;  /* 0x000000401b1b7824 */ /* 0x000fc600078e00ff */
[----:B------:R-:W-:Y:S02]  /*10d90*/  LOP3.LUT R4, R0, 0x30, R7, 0x78, !PT ;  /* 0x0000003000047812 */ /* 0x000fe400078e7807 */
[----:B------:R-:W-:-:S03]  /*10da0*/  LOP3.LUT R16, R16, R17, RZ, 0x3c, !PT ;  /* 0x0000001110107212 */ /* 0x000fc600078e3cff */
[----:B------:R-:W0:Y:S01]  /*10db0*/  LDSM.16.M88.4 R20, [R4+0x4000] ;  /* 0x004000000414783b */ /* 0x000e220000000200 */
[----:B------:R-:W-:-:S03]  /*10dc0*/  LOP3.LUT R16, R16, 0x400, R27, 0xf8, !PT ;  /* 0x0000040010107812 */ /* 0x000fc600078ef81b */
[----:B------:R-:W1:Y:S01]  /*10dd0*/  LDSM.16.M88.4 R12, [R4+0x4800] ;  /* 0x00480000040c783b */ /* 0x000e620000000200 */
[----:B------:R-:W2:Y:S04]  /*10de0*/  LDSM.16.M88.4 R24, [R4+0x5000] ;  /* 0x005000000418783b */ /* 0x000ea80000000200 */
[----:B------:R-:W4:Y:S01]  /*10df0*/  LDSM.16.M88.4 R4, [R4+0x5800] ;  /* 0x005800000404783b */ /* 0x000f220000000200 */
[----:B------:R-:W-:Y:S03]  /*10e00*/  LDSM.16.MT88.4 R8, [R16] ;  /* 0x000000001008783b */ /* 0x000fe60000004200 */
[----:B------:R-:W-:Y:S01]  /*10e10*/  LDSM.16.MT88.4 R16, [R16+0x800] ;  /* 0x000800001010783b */ /* 0x000fe20000004200 */
[----:B0-----:R-:W-:Y:S03]  /*10e20*/  STL.64 [R1+0x10], R20 ;  /* 0x0000101401007387 */ /* 0x001fe60000100a00 */
[----:B------:R-:W-:Y:S02]  /*10e30*/  STL.64 [R1+0x18], R22 ;  /* 0x0000181601007387 */ /* 0x000fe40000100a00 */
[----:B-1----:R-:W-:Y:S02]  /*10e40*/  STL.64 [R1+0x8], R14 ;  /* 0x0000080e01007387 */ /* 0x002fe40000100a00 */
[----:B--2---:R-:W-:Y:S01]  /*10e50*/  STL.64 [R1+0xef0], R26 ;  /* 0x000ef01a01007387 */ /* 0x004fe20000100a00 */
[----:B------:R0:W-:Y:S01]  /*10e60*/  STL.64 [R1+0xee8], R24 ;  /* 0x000ee81801007387 */ /* 0x0001e20000100a00 */
[----:B------:R-:W-:-:S02]  /*10e70*/  IMAD.MOV.U32 R2, RZ, RZ, R12 ;  /* 0x000000ffff027224 */ /* 0x000fc400078e000c */
[----:B------:R-:W-:Y:S01]  /*10e80*/  IMAD.MOV.U32 R0, RZ, RZ, R13 ;  /* 0x000000ffff007224 */ /* 0x000fe200078e000d */
[----:B---3--:R-:W-:Y:S04]  /*10e90*/  LDSM.16.MT88.4 R20, [R3+0x800] ;  /* 0x000800000314783b */ /* 0x008fe80000004200 */
[----:B------:R-:W1:Y:S04]  /*10ea0*/  LDSM.16.MT88.4 R12, [R3] ;  /* 0x00000000030c783b */ /* 0x000e680000004200 */
[----:B0-----:R-:W2:Y:S01]  /*10eb0*/  LDL.LU.64 R24, [R1+0xe0] ;  /* 0x0000e00001187983 */ /* 0x001ea20000300a00 */
[----:B------:R-:W2:Y:S02]  /*10ec0*/  LDL.LU.64 R26, [R1+0xe8] ;  /* 0x0000e800011a7983 */ /* 0x000ea40000300a00 */
[----:B----4-:R-:W-:Y:S02]  /*10ed0*/  STL.64 [R1+0xf00], R6 ;  /* 0x000f000601007387 */ /* 0x010fe40000100a00 */
[----:B------:R0:W-:Y:S02]  /*10ee0*/  STL.64 [R1+0xef8], R4 ;  /* 0x000ef80401007387 */ /* 0x0001e40000100a00 */
[----:B0-----:R-:W2:Y:S04]  /*10ef0*/  LDL.LU.64 R4, [R1+0x10] ;  /* 0x0000100001047983 */ /* 0x001ea80000300a00 */
[----:B-1----:R-:W-:Y:S01]  /*10f00*/  STL.64 [R1+0xee0], R14 ;  /* 0x000ee00e01007387 */ /* 0x002fe20000100a00 */
[----:B------:R0:W-:Y:S03]  /*10f10*/  STL.64 [R1+0xed8], R12 ;  /* 0x000ed80c01007387 */ /* 0x0001e60000100a00 */
[----:B0-----:R-:W3:Y:S01]  /*10f20*/  LDL.LU.64 R12, [R1+0xc0] ;  /* 0x0000c000010c7983 */ /* 0x001ee20000300a00 */
[----:B------:R-:W3:Y:S02]  /*10f30*/  LDL.LU.64 R14, [R1+0xc8] ;  /* 0x0000c800010e7983 */ /* 0x000ee40000300a00 */
[----:B------:R-:W-:Y:S02]  /*10f40*/  STL [R1+0xe94], R16 ;  /* 0x000e941001007387 */ /* 0x000fe40000100800 */
[----:B------:R0:W-:Y:S01]  /*10f50*/  STL [R1+0xe90], R17 ;  /* 0x000e901101007387 */ /* 0x0001e20000100800 */
[----:B------:R-:W-:Y:S01]  /*10f60*/  STL [R1+0xe8c], R18 ;  /* 0x000e8c1201007387 */ /* 0x000fe20000100800 */
[----:B------:R1:W-:Y:S03]  /*10f70*/  STL [R1+0xe88], R19 ;  /* 0x000e881301007387 */ /* 0x0003e60000100800 */
[----:B0-----:R-:W4:Y:S01]  /*10f80*/  LDL.LU.64 R16, [R1+0xd0] ;  /* 0x0000d00001107983 */ /* 0x001f220000300a00 */
[----:B-1----:R-:W4:Y:S02]  /*10f90*/  LDL.LU.64 R18, [R1+0xd8] ;  /* 0x0000d80001127983 */ /* 0x002f240000300a00 */
[----:B------:R0:W-:Y:S02]  /*10fa0*/  STL [R1+0xe44], R20 ;  /* 0x000e441401007387 */ /* 0x0001e40000100800 */
[----:B------:R1:W-:Y:S01]  /*10fb0*/  STL [R1+0xe40], R21 ;  /* 0x000e401501007387 */ /* 0x0003e20000100800 */
[----:B------:R-:W-:Y:S01]  /*10fc0*/  STL [R1+0xe3c], R22 ;  /* 0x000e3c1601007387 */ /* 0x000fe20000100800 */
[----:B------:R-:W-:Y:S02]  /*10fd0*/  STL [R1+0xe38], R23 ;  /* 0x000e381701007387 */ /* 0x000fe40000100800 */
[----:B------:R-:W3:Y:S02]  /*10fe0*/  LDL.LU.64 R6, [R1+0xf00] ;  /* 0x000f000001067983 */ /* 0x000ee40000300a00 */
[----:B0-----:R-:W-:-:S02]  /*10ff0*/  IMAD.MOV.U32 R20, RZ, RZ, R2 ;  /* 0x000000ffff147224 */ /* 0x001fc400078e0002 */
[----:B-1----:R-:W-:Y:S01]  /*11000*/  IMAD.MOV.U32 R21, RZ, RZ, R0 ;  /* 0x000000ffff157224 */ /* 0x002fe200078e0000 */
[C---:B--2---:R-:W-:Y:S01]  /*11010*/  HMMA.16816.F32.BF16 R24, R8.reuse, R4, R24 ;  /* 0x000000040818723c */ /* 0x044fe20000041818 */
[----:B------:R-:W-:Y:S02]  /*11020*/  IMAD.MOV.U32 R2, RZ, RZ, R4 ;  /* 0x000000ffff027224 */ /* 0x000fe400078e0004 */
[----:B------:R-:W-:Y:S02]  /*11030*/  IMAD.MOV.U32 R0, RZ, RZ, R5 ;  /* 0x000000ffff007224 */ /* 0x000fe400078e0005 */
[----:B------:R-:W2:Y:S11]  /*11040*/  LDL.LU.64 R4, [R1+0xef8] ;  /* 0x000ef80001047983 */ /* 0x000eb60000300a00 */
[----:B------:R-:W-:Y:S07]  /*11050*/  @!UPT UIADD3 URZ, URZ, URZ, URZ ;  /* 0x0000003f3f3ff290 */ /* 0x000fee000fffe03f */
[----:B------:R-:W-:Y:S01]  /*11060*/  STL.64 [R1+0x90], R24 ;  /* 0x0000901801007387 */ /* 0x000fe20000100a00 */
[----:B------:R0:W-:Y:S02]  /*11070*/  STL [R1+0x98], R26 ;  /* 0x0000981a01007387 */ /* 0x0001e40000100800 */
[----:B------:R-:W-:Y:S02]  /*11080*/  IMAD.MOV.U32 R28, RZ, RZ, R27 ;  /* 0x000000ffff1c7224 */ /* 0x000fe400078e001b */
[----:B0-----:R-:W2:Y:S01]  /*11090*/  LDL.LU.64 R26, [R1+0xef0] ;  /* 0x000ef000011a7983 */ /* 0x001ea20000300a00 */
[----:B------:R-:W3:Y:S01]  /*110a0*/  LDL.LU.64 R24, [R1+0xee8] ;  /* 0x000ee80001187983 */ /* 0x000ee20000300a00 */
[C---:B----4-:R-:W-:Y:S02]  /*110b0*/  HMMA.16816.F32.BF16 R16, R8.reuse, R20, R16 ;  /* 0x000000140810723c */ /* 0x050fe40000041810 */
[----:B------:R-:W-:Y:S01]  /*110c0*/  STL [R1+0xe98], R28 ;  /* 0x000e981c01007387 */ /* 0x000fe20000100800 */
[----:B------:R-:W-:Y:S11]  /*110d0*/  STL.64 [R1+0xec0], R20 ;  /* 0x000ec01401007387 */ /* 0x000ff60000100a00 */
[----:B------:R-:W-:Y:S09]  /*110e0*/  @!UPT UIADD3 URZ, URZ, URZ, URZ ;  /* 0x0000003f3f3ff290 */ /* 0x000ff2000fffe03f */
[----:B------:R0:W-:Y:S01]  /*110f0*/  STL.64 [R1+0x80], R16 ;  /* 0x0000801001007387 */ /* 0x0001e20000100a00 */
[----:B------:R1:W-:Y:S01]  /*11100*/  STL.64 [R1+0x88], R18 ;  /* 0x0000881201007387 */ /* 0x0003e20000100a00 */
[C---:B---3--:R-:W-:Y:S11]  /*11110*/  HMMA.16816.F32.BF16 R12, R8.reuse, R24, R12 ;  /* 0x00000018080c723c */ /* 0x048ff6000004180c */
[----:B------:R-:W-:Y:S11]  /*11120*/  @!UPT UIADD3 URZ, URZ, URZ, URZ ;  /* 0x0000003f3f3ff290 */ /* 0x000ff6000fffe03f */
[----:B------:R-:W-:Y:S02]  /*11130*/  @!UPT UIADD3 URZ, URZ, URZ, URZ ;  /* 0x0000003f3f3ff290 */ /* 0x000fe4000fffe03f */
[----:B0-----:R-:W-:Y:S02]  /*11140*/  IMAD.MOV.U32 R16, RZ, RZ, R12 ;  /* 0x000000ffff107224 */ /* 0x001fe400078e000c */
[----:B------:R-:W-:Y:S02]  /*11150*/  IMAD.MOV.U32 R17, RZ, RZ, R13 ;  /* 0x000000ffff117224 */ /* 0x000fe400078e000d */
[----:B-1----:R-:W-:Y:S02]  /*11160*/  IMAD.MOV.U32 R18, RZ, RZ, R14 ;  /* 0x000000ffff127224 */ /* 0x002fe400078e000e */
[----:B------:R-:W-:Y:S01]  /*11170*/  IMAD.MOV.U32 R19, RZ, RZ, R15 ;  /* 0x000000ffff137224 */ /* 0x000fe200078e000f */
[----:B------:R-:W3:Y:S01]  /*11180*/  LDL.LU.64 R12, [R1+0xb0] ;  /* 0x0000b000010c7983 */ /* 0x000ee20000300a00 */
[----:B------:R-:W3:Y:S02]  /*11190*/  LDL.LU.64 R14, [R1+0xb8] ;  /* 0x0000b800010e7983 */ /* 0x000ee40000300a00 */
[----:B--2---:R-:W-:Y:S02]  /*111a0*/  STL.64 [R1+0xeb8], R26 ;  /* 0x000eb81a01007387 */ /* 0x004fe40000100a00 */
[----:B------:R0:W-:Y:S02]  /*111b0*/  STL.64 [R1+0xeb0], R24 ;  /* 0x000eb01801007387 */ /* 0x0001e40000100a00 */
[----:B0-----:R-:W2:Y:S01]  /*111c0*/  LDL.LU.64 R24, [R1+0x40] ;  /* 0x0000400001187983 */ /* 0x001ea20000300a00 */
[----:B------:R-:W4:Y:S01]  /*111d0*/  LDL.LU.64 R26, [R1+0x48] ;  /* 0x00004800011a7983 */ /* 0x000f220000300a00 */
[----:B---3--:R-:W-:Y:S02]  /*111e0*/  HMMA.16816.F32.BF16 R8, R8, R4, R12 ;  /* 0x000000040808723c */ /* 0x008fe4000004180c */
[----:B----4-:R-:W-:Y:S01]  /*111f0*/  STL.64 [R1+0xed0], R26 ;  /* 0x000ed01a01007387 */ /* 0x010fe20000100a00 */
[----:B--2---:R0:W-:Y:S03]  /*11200*/  STL.64 [R1+0xec8], R24 ;  /* 0x000ec81801007387 */ /* 0x0041e60000100a00 */
[----:B0-----:R-:W2:Y:S01]  /*11210*/  LDL.LU.64 R24, [R1+0x50] ;  /* 0x0000500001187983 */ /* 0x001ea20000300a00 */
[----:B------:R-:W2:Y:S02]  /*11220*/  LDL.LU.64 R26, [R1+0x58] ;  /* 0x00005800011a7983 */ /* 0x000ea40000300a00 */
[----:B------:R-:W-:Y:S02]  /*11230*/  STL.64 [R1+0xea8], R18 ;  /* 0x000ea81201007387 */ /* 0x000fe40000100a00 */
[----:B------:R0:W-:Y:S02]  /*11240*/  STL.64 [R1+0xea0], R16 ;  /* 0x000ea01001007387 */ /* 0x0001e40000100a00 */
[----:B0-----:R-:W3:Y:S01]  /*11250*/  LDL.LU.64 R16, [R1+0x30] ;  /* 0x0000300001107983 */ /* 0x001ee20000300a00 */
[----:B------:R-:W3:Y:S02]  /*11260*/  LDL.LU.64 R18, [R1+0x38] ;  /* 0x0000380001127983 */ /* 0x000ee40000300a00 */
[----:B------:R-:W2:Y:S02]  /*11270*/  LDL.LU.64 R14, [R1+0xee0] ;  /* 0x000ee000010e7983 */ /* 0x000ea40000300a00 */
[----:B------:R-:W2:Y:S02]  /*11280*/  LDL.LU.64 R12, [R1+0xed8] ;  /* 0x000ed800010c7983 */ /* 0x000ea40000300a00 */
[----:B------:R-:W-:-:S02]  /*11290*/  IMAD.MOV.U32 R20, RZ, RZ, R2 ;  /* 0x000000ffff147224 */ /* 0x000fc400078e0002 */
[----:B------:R-:W-:Y:S01]  /*112a0*/  IMAD.MOV.U32 R21, RZ, RZ, R0 ;  /* 0x000000ffff157224 */ /* 0x000fe200078e0000 */
[----:B------:R0:W-:Y:S01]  /*112b0*/  STL.64 [R1+0x60], R8 ;  /* 0x0000600801007387 */ /* 0x0001e20000100a00 */
[----:B------:R1:W-:Y:S02]  /*112c0*/  STL [R1+0x68], R10 ;  /* 0x0000680a01007387 */ /* 0x0003e40000100800 */
[----:B------:R-:W-:Y:S01]  /*112d0*/  IMAD.MOV.U32 R28, RZ, RZ, R11 ;  /* 0x000000ffff1c7224 */ /* 0x000fe200078e000b */
[----:B0-----:R-:W4:Y:S01]  /*112e0*/  LDL.LU.64 R8, [R1+0x20] ;  /* 0x0000200001087983 */ /* 0x001f220000300a00 */
[----:B-1----:R-:W4:Y:S01]  /*112f0*/  LDL.LU.64 R10, [R1+0x28] ;  /* 0x00002800010a7983 */ /* 0x002f220000300a00 */
[C---:B--2---:R-:W-:Y:S02]  /*11300*/  HMMA.16816.F32.BF16 R20, R12.reuse, R20, R24 ;  /* 0x000000140c14723c */ /* 0x044fe40000041818 */
[----:B------:R-:W2:Y:S01]  /*11310*/  LDL.LU.64 R26, [R1+0xed0] ;  /* 0x000ed000011a7983 */ /* 0x000ea20000300a00 */
[----:B------:R-:W2:Y:S11]  /*11320*/  LDL.LU.64 R24, [R1+0xec8] ;  /* 0x000ec80001187983 */ /* 0x000eb60000300a00 */
[----:B------:R-:W-:Y:S09]  /*11330*/  @!UPT UIADD3 URZ, URZ, URZ, URZ ;  /* 0x0000003f3f3ff290 */ /* 0x000ff2000fffe03f */
[----:B------:R0:W-:Y:S01]  /*11340*/  STL.64 [R1+0x50], R20 ;  /* 0x0000501401007387 */ /* 0x0001e20000100a00 */
[----:B------:R-:W-:Y:S03]  /*11350*/  STL.64 [R1+0x58], R22 ;  /* 0x0000581601007387 */ /* 0x000fe60000100a00 */
[----:B0-----:R-:W2:Y:S02]  /*11360*/  LDL.LU.64 R20, [R1+0xec0] ;  /* 0x000ec00001147983 */ /* 0x001ea40000300a00 */
[C---:B--2---:R-:W-:Y:S11]  /*11370*/  HMMA.16816.F32.BF16 R24, R12.reuse, R20, R24 ;  /* 0x000000140c18723c */ /* 0x044ff60000041818 */
[----:B------:R-:W-:Y:S11]  /*11380*/  @!UPT UIADD3 URZ, URZ, URZ, URZ ;  /* 0x0000003f3f3ff290 */ /* 0x000ff6000fffe03f */
[----:B------:R-:W-:Y:S01]  /*11390*/  @!UPT UIADD3 URZ, URZ, URZ, URZ ;  /* 0x0000003f3f3ff290 */ /* 0x000fe2000fffe03f */
[----:B------:R0:W-:Y:S01]  /*113a0*/  STL.64 [R1+0x40], R24 ;  /* 0x0000401801007387 */ /* 0x0001e20000100a00 */
[----:B------:R-:W-:Y:S02]  /*113b0*/  IMAD.MOV.U32 R20, RZ, RZ, R26 ;  /* 0x000000ffff147224 */ /* 0x000fe400078e001a */
[----:B------:R-:W-:Y:S02]  /*113c0*/  IMAD.MOV.U32 R21, RZ, RZ, R27 ;  /* 0x000000ffff157224 */ /* 0x000fe400078e001b */
[----:B------:R-:W2:Y:S04]  /*113d0*/  LDL.LU.64 R26, [R1+0xeb8] ;  /* 0x000eb800011a7983 */ /* 0x000ea80000300a00 */
[----:B0-----:R-:W3:Y:S01]  /*113e0*/  LDL.LU.64 R24, [R1+0xeb0] ;  /* 0x000eb00001187983 */ /* 0x001ee20000300a00 */
[C---:B----4-:R-:W-:Y:S03]  /*113f0*/  HMMA.16816.F32.BF16 R8, R12.reuse, R4, R8 ;  /* 0x000000040c08723c */ /* 0x050fe60000041808 */
[----:B------:R-:W0:Y:S05]  /*11400*/  S2R R0, SR_TID.X ;  /* 0x0000000000007919 */ /* 0x000e2a0000002100 */
[----:B---3--:R-:W-:Y:S11]  /*11410*/  HMMA.16816.F32.BF16 R16, R12, R24, R16 ;  /* 0x000000180c10723c */ /* 0x008ff60000041810 */
[----:B------:R-:W-:Y:S11]  /*11420*/  @!UPT UIADD3 URZ, URZ, URZ, URZ ;  /* 0x0000003f3f3ff290 */ /* 0x000ff6000fffe03f */
[----:B------:R-:W-:Y:S01]  /*11430*/  @!UPT UIADD3 URZ, URZ, URZ, URZ ;  /* 0x0000003f3f3ff290 */ /* 0x000fe2000fffe03f */
[----:B------:R1:W-:Y:S01]  /*11440*/  STL.64 [R1+0x38], R18 ;  /* 0x0000381201007387 */ /* 0x0003e20000100a00 */
[----:B------:R-:W-:Y:S02]  /*11450*/  IMAD.MOV.U32 R22, RZ, RZ, R16 ;  /* 0x000000ffff167224 */ /* 0x000fe400078e0010 */
[----:B------:R-:W-:Y:S01]  /*11460*/  IMAD.MOV.U32 R23, RZ, RZ, R17 ;  /* 0x000000ffff177224 */ /* 0x000fe200078e0011 */
[----:B-1----:R-:W3:Y:S01]  /*11470*/  LDL.LU.64 R18, [R1+0xea8] ;  /* 0x000ea80001127983 */ /* 0x002ee20000300a00 */
[----:B------:R-:W4:Y:S02]  /*11480*/  LDL.LU.64 R16, [R1+0xea0] ;  /* 0x000ea00001107983 */ /* 0x000f240000300a00 */
[----:B--2---:R-:W-:Y:S02]  /*11490*/  STL.64 [R1+0xe68], R26 ;  /* 0x000e681a01007387 */ /* 0x004fe40000100a00 */
[----:B------:R-:W-:Y:S01]  /*114a0*/  STL.64 [R1+0xe50], R22 ;  /* 0x000e501601007387 */ /* 0x000fe20000100a00 */
[----:B------:R-:W-:Y:S01]  /*114b0*/  STL.64 [R1+0xe48], R20 ;  /* 0x000e481401007387 */ /* 0x000fe20000100a00 */
[----:B------:R-:W-:Y:S02]  /*114c0*/  STL.64 [R1+0x20], R8 ;  /* 0x0000200801007387 */ /* 0x000fe40000100a00 */
[----:B------:R-:W-:Y:S02]  /*114d0*/  STL [R1+0x28], R10 ;  /* 0x0000280a01007387 */ /* 0x000fe40000100800 */
[----:B------:R-:W2:Y:S01]  /*114e0*/  LDL R5, [R1+0x134] ;  /* 0x0001340001057983 */ /* 0x000ea20000100800 */
[----:B------:R-:W1:Y:S01]  /*114f0*/  S2R R2, SR_TID.X ;  /* 0x0000000000027919 */ /* 0x000e620000002100 */
[----:B0-----:R-:W-:-:S05]  /*11500*/  LOP3.LUT R0, R0, 0x7, RZ, 0xc0, !PT ;  /* 0x0000000700007812 */ /* 0x001fca00078ec0ff */
[----:B------:R-:W-:Y:S02]  /*11510*/  IMAD R0, R0, 0x110, RZ ;  /* 0x0000011000007824 */ /* 0x000fe400078e02ff */
[----:B------:R-:W-:Y:S02]  /*11520*/  IMAD.MOV.U32 R29, RZ, RZ, R11 ;  /* 0x000000ffff1d7224 */ /* 0x000fe400078e000b */
[----:B-1----:R-:W-:-:S05]  /*11530*/  IMAD.SHL.U32 R2, R2, 0x2, RZ ;  /* 0x0000000202027824 */ /* 0x002fca00078e00ff */
[----:B------:R-:W-:-:S04]  /*11540*/  LOP3.LUT R3, R0, 0x30, R2, 0x78, !PT ;  /* 0x0000003000037812 */ /* 0x000fc800078e7802 */
[----:B------:R-:W-:-:S05]  /*11550*/  LOP3.LUT R3, R3, 0x40, RZ, 0x3c, !PT ;  /* 0x0000004003037812 */ /* 0x000fca00078e3cff */
[----:B------:R-:W0:Y:S04]  /*11560*/  LDSM.16.M88.4 R12, [R3+0x4800] ;  /* 0x00480000030c783b */ /* 0x000e280000000200 */
[----:B------:R-:W-:Y:S01]  /*11570*/  LDSM.16.M88.4 R20, [R3+0x4000] ;  /* 0x004000000314783b */ /* 0x000fe20000000200 */
[----:B0-----:R-:W-:Y:S02]  /*11580*/  IMAD.MOV.U32 R4, RZ, RZ, R13 ;  /* 0x000000ffff047224 */ /* 0x001fe400078e000d */
[----:B------:R-:W-:Y:S02]  /*11590*/  IMAD.MOV.U32 R2, RZ, RZ, R14 ;  /* 0x000000ffff027224 */ /* 0x000fe400078e000e */
[----:B------:R-:W-:Y:S01]  /*115a0*/  IMAD.MOV.U32 R0, RZ, RZ, R15 ;  /* 0x000000ffff007224 */ /* 0x000fe200078e000f */
[----:B--2---:R-:W0:Y:S04]  /*115b0*/  LDSM.16.MT88.4 R8, [R5+0x1000] ;  /* 0x001000000508783b */ /* 0x004e280000004200 */
[----:B------:R-:W-:Y:S04]  /*115c0*/  STL [R1+0xdd8], R5 ;  /* 0x000dd80501007387 */ /* 0x000fe80000100800 */
[----:B0-----:R-:W-:Y:S01]  /*115d0*/  STL [R1+0xdd4], R8 ;  /* 0x000dd40801007387 */ /* 0x001fe20000100800 */
[----:B------:R-:W-:Y:S02]  /*115e0*/  STL [R1+0xdd0], R9 ;  /* 0x000dd00901007387 */ /* 0x000fe40000100800 */
[----:B------:R0:W-:Y:S02]  /*115f0*/  STL [R1+0xdcc], R10 ;  /* 0x000dcc0a01007387 */ /* 0x0001e40000100800 */
[----:B0-----:R-:W-:-:S02]  /*11600*/  IMAD.MOV.U32 R10, RZ, RZ, R12 ;  /* 0x000000ffff0a7224 */ /* 0x001fc400078e000c */
[----:B------:R-:W0:Y:S04]  /*11610*/  LDSM.16.M88.4 R12, [R3+0x5000] ;  /* 0x00500000030c783b */ /* 0x000e280000000200 */
[----:B------:R-:W-:Y:S01]  /*11620*/  STL [R1+0xdc8], R11 ;  /* 0x000dc80b01007387 */ /* 0x000fe20000100800 */
[----:B------:R-:W-:Y:S02]  /*11630*/  STL.64 [R1+0xa0], R20 ;  /* 0x0000a01401007387 */ /* 0x000fe40000100a00 */
[----:B------:R-:W-:Y:S02]  /*11640*/  STL.64 [R1+0xa8], R22 ;  /* 0x0000a81601007387 */ /* 0x000fe40000100a00 */
[----:B------:R-:W-:Y:S01]  /*11650*/  STL [R1+0xde0], R4 ;  /* 0x000de00401007387 */ /* 0x000fe20000100800 */
[----:B------:R1:W-:Y:S04]  /*11660*/  STL.64 [R1+0xe80], R6 ;  /* 0x000e800601007387 */ /* 0x0003e80000100a00 */
[----:B-1----:R-:W2:Y:S01]  /*11670*/  LDL.LU.64 R6, [R1+0x18] ;  /* 0x0000180001067983 */ /* 0x002ea20000300a00 */
[----:B------:R-:W-:Y:S02]  /*11680*/  STL [R1+0xddc], R10 ;  /* 0x000ddc0a01007387 */ /* 0x000fe40000100800 */
[----:B------:R1:W-:Y:S02]  /*11690*/  STL [R1+0xd64], R0 ;  /* 0x000d640001007387 */ /* 0x0003e40000100800 */
[----:B-1----:R-:W2:Y:S01]  /*116a0*/  LDL R0, [R1+0x8d4] ;  /* 0x0008d40001007983 */ /* 0x002ea20000100800 */
[----:B------:R1:W-:Y:S03]  /*116b0*/  STL [R1+0xd60], R2 ;  /* 0x000d600201007387 */ /* 0x0003e60000100800 */
[----:B0-----:R-:W-:Y:S01]  /*116c0*/  STL.64 [R1+0xd8], R14 ;  /* 0x0000d80e01007387 */ /* 0x001fe20000100a00 */
[----:B------:R-:W2:Y:S02]  /*116d0*/  LDL.LU R24, [R1+0x80] ;  /* 0x0000800001187983 */ /* 0x000ea40000300800 */
[----:B------:R-:W2:Y:S02]  /*116e0*/  LDL.LU R25, [R1+0x84] ;  /* 0x0000840001197983 */ /* 0x000ea40000300800 */
[----:B------:R-:W2:Y:S01]  /*116f0*/  LDL.LU R26, [R1+0x88] ;  /* 0x00008800011a7983 */ /* 0x000ea20000300800 */
[----:B------:R-:W2:Y:S01]  /*11700*/  LDL.LU R27, [R1+0x8c] ;  /* 0x00008c00011b7983 */ /* 0x000ea20000300800 */
[----:B------:R-:W2:Y:S02]  /*11710*/  LDL.LU R20, [R1+0x60] ;  /* 0x0000600001147983 */ /* 0x000ea40000300800 */
[----:B------:R-:W2:Y:S02]  /*11720*/  LDL.LU R21, [R1+0x64] ;  /* 0x0000640001157983 */ /* 0x000ea40000300800 */
[----:B------:R-:W2:Y:S02]  /*11730*/  LDL.LU R22, [R1+0x68] ;  /* 0x0000680001167983 */ /* 0x000ea40000300800 */
[----:B------:R-:W-:-:S02]  /*11740*/  IMAD.MOV.U32 R23, RZ, RZ, R28 ;  /* 0x000000ffff177224 */ /* 0x000fc400078e001c */
[----:B------:R-:W3:Y:S01]  /*11750*/  LDL.LU R28, [R1+0xe98] ;  /* 0x000e9800011c7983 */ /* 0x000ee20000300800 */
[----:B-1----:R-:W-:Y:S02]  /*11760*/  IMAD.MOV.U32 R2, RZ, RZ, R13 ;  /* 0x000000ffff027224 */ /* 0x002fe400078e000d */
[----:B------:R-:W-:Y:S02]  /*11770*/  IMAD.MOV.U32 R11, RZ, RZ, R12 ;  /* 0x000000ffff0b7224 */ /* 0x000fe400078e000c */
[----:B------:R-:W0:Y:S04]  /*11780*/  LDSM.16.M88.4 R12, [R3+0x5800] ;  /* 0x00580000030c783b */ /* 0x000e280000000200 */
[----:B--2---:R3:W-:Y:S01]  /*11790*/  STL.64 [R1+0xe60], R22 ;  /* 0x000e601601007387 */ /* 0x0047e20000100a00 */
[----:B------:R4:W-:Y:S02]  /*117a0*/  STL.64 [R1+0xe58], R20 ;  /* 0x000e581401007387 */ /* 0x0009e40000100a00 */
[----:B---3--:R-:W-:-:S02]  /*117b0*/  IMAD.MOV.U32 R22, RZ, RZ, R18 ;  /* 0x000000ffff167224 */ /* 0x008fc400078e0012 */
[----:B----4-:R-:W-:Y:S02]  /*117c0*/  IMAD.MOV.U32 R20, RZ, RZ, R16 ;  /* 0x000000ffff147224 */ /* 0x010fe400078e0010 */
[----:B------:R-:W-:Y:S01]  /*117d0*/  IMAD.MOV.U32 R23, RZ, RZ, R19 ;  /* 0x000000ffff177224 */ /* 0x000fe200078e0013 */
[----:B------:R-:W2:Y:S01]  /*117e0*/  LDL.LU R16, [R1+0xe94] ;  /* 0x000e940001107983 */ /* 0x000ea20000300800 */
[----:B------:R-:W-:Y:S02]  /*117f0*/  IMAD.MOV.U32 R21, RZ, RZ, R17 ;  /* 0x000000ffff157224 */ /* 0x000fe400078e0011 */
[----:B------:R-:W2:Y:S02]  /*11800*/  LDL.LU R17, [R1+0xe90] ;  /* 0x000e900001117983 */ /* 0x000ea40000300800 */
[----:B------:R-:W2:Y:S01]  /*11810*/  LDL.LU R18, [R1+0xe8c] ;  /* 0x000e8c0001127983 */ /* 0x000ea20000300800 */
[----:B------:R-:W2:Y:S01]  /*11820*/  LDL.LU R19, [R1+0xe88] ;  /* 0x000e880001137983 */ /* 0x000ea20000300800 */
[----:B------:R1:W-:Y:S02]  /*11830*/  STL.64 [R1+0xe78], R22 ;  /* 0x000e781601007387 */ /* 0x0003e40000100a00 */
[----:B------:R-:W-:Y:S01]  /*11840*/  STL.64 [R1+0xe70], R20 ;  /* 0x000e701401007387 */ /* 0x000fe20000100a00 */
[----:B-1----:R-:W3:Y:S01]  /*11850*/  LDL.LU.64 R22, [R1+0x8] ;  /* 0x0000080001167983 */ /* 0x002ee20000300a00 */
[----:B------:R-:W-:Y:S02]  /*11860*/  STL [R1+0xde8], R2 ;  /* 0x000de80201007387 */ /* 0x000fe40000100800 */
[----:B------:R1:W-:Y:S02]  /*11870*/  STL [R1+0xde4], R11 ;  /* 0x000de40b01007387 */ /* 0x0003e40000100800 */
[----:B------:R-:W2:Y:S01]  /*11880*/  LDL.LU R8, [R1+0x90] ;  /* 0x0000900001087983 */ /* 0x000ea20000300800 */
[----:B------:R-:W2:Y:S01]  /*11890*/  LDL.LU R9, [R1+0x94] ;  /* 0x0000940001097983 */ /* 0x000ea20000300800 */
[----:B------:R-:W2:Y:S02]  /*118a0*/  LDL.LU R10, [R1+0x98] ;  /* 0x00009800010a7983 */ /* 0x000ea40000300800 */
[----:B0-----:R-:W-:Y:S02]  /*118b0*/  STL.64 [R1+0xe0], R12 ;  /* 0x0000e00c01007387 */ /* 0x001fe40000100a00 */
[----:B------:R-:W-:-:S02]  /*118c0*/  IMAD.MOV.U32 R3, RZ, RZ, R15 ;  /* 0x000000ffff037224 */ /* 0x000fc400078e000f */
[----:B-1----:R-:W-:Y:S02]  /*118d0*/  IMAD.MOV.U32 R11, RZ, RZ, R28 ;  /* 0x000000ffff0b7224 */ /* 0x002fe400078e001c */
[----:B------:R-:W-:Y:S02]  /*118e0*/  IMAD.MOV.U32 R28, RZ, RZ, R14 ;  /* 0x000000ffff1c7224 */ /* 0x000fe400078e000e */
[----:B------:R-:W0:Y:S04]  /*118f0*/  LDSM.16.MT88.4 R12, [R0+0x1000] ;  /* 0x00100000000c783b */ /* 0x000e280000004200 */
[----:B------:R1:W-:Y:S01]  /*11900*/  STL [R1+0xd10], R3 ;  /* 0x000d100301007387 */ /* 0x0003e20000100800 */
[----:B------:R-:W-:Y:S02]  /*11910*/  STL [R1+0xd0c], R28 ;  /* 0x000d0c1c01007387 */ /* 0x000fe40000100800 */
[----:B------:R-:W-:Y:S02]  /*11920*/  STL [R1+0xdec], R0 ;  /* 0x000dec0001007387 */ /* 0x000fe40000100800 */
[----:B-1----:R-:W-:Y:S01]  /*11930*/  IMAD.MOV.U32 R3, RZ, RZ, R7 ;  /* 0x000000ffff037224 */ /* 0x002fe200078e0007 */
[----:B0-----:R-:W-:Y:S01]  /*11940*/  STL.64 [R1+0xd98], R14 ;  /* 0x000d980e01007387 */ /* 0x001fe20000100a00 */
[----:B------:R2:W-:Y:S02]  /*11950*/  STL.64 [R1+0xd90], R12 ;  /* 0x000d900c01007387 */ /* 0x0005e40000100a00 */
[C---:B--2---:R-:W-:Y:S08]  /*11960*/  HMMA.16816.F32.BF16 R12, R16.reuse, R6, R8 ;  /* 0x00000006100c723c */ /* 0x044ff00000041808 */
[----:B---3--:R-:W-:Y:S01]  /*11970*/  HMMA.16816.F32.BF16 R24, R16, R22, R24 ;  /* 0x000000161018723c */ /* 0x008fe20000041818 */
[----:B------:R-:W-:-:S02]  /*11980*/  IMAD.MOV.U32 R8, RZ, RZ, R6 ;  /* 0x000000ffff087224 */ /* 0x000fc400078e0006 */
[----:B------:R-:W2:Y:S01]  /*11990*/  LDL.LU.64 R6, [R1+0xe80] ;  /* 0x000e800001067983 */ /* 0x000ea20000300a00 */
[----:B------:R-:W-:Y:S11]  /*119a0*/  IMAD.MOV.U32 R9, RZ, RZ, R23 ;  /* 0x000000ffff097224 */ /* 0x000ff600078e0017 */
[----:B------:R-:W-:Y:S01]  /*119b0*/  @!UPT UIADD3 URZ, URZ, URZ, URZ ;  /* 0x0000003f3f3ff290 */ /* 0x000fe2000fffe03f */
[----:B------:R-:W-:Y:S02]  /*119c0*/  IMAD.MOV.U32 R4, RZ, RZ, R13 ;  /* 0x000000ffff047224 */ /* 0x000fe400078e000d */
[----:B------:R-:W-:Y:S02]  /*119d0*/  IMAD.MOV.U32 R11, RZ, RZ, R12 ;  /* 0x000000ffff0b7224 */ /* 0x000fe400078e000c */
[----:B------:R-:W-:Y:S01]  /*119e0*/  IMAD.MOV.U32 R12, RZ, RZ, R22 ;  /* 0x000000ffff0c7224 */ /* 0x000fe200078e0016 */
[----:B------:R0:W-:Y:S02]  /*119f0*/  STL [R1+0xdf4], R4 ;  /* 0x000df40401007387 */ /* 0x0001e40000100800 */
[----:B------:R1:W-:Y:S02]  /*11a00*/  STL [R1+0xdf0], R11 ;  /* 0x000df00b01007387 */ /* 0x0003e40000100800 */
[----:B------:R-:W3:Y:S02]  /*11a10*/  LDL.LU.64 R22, [R1+0xe78] ;  /* 0x000e780001167983 */ /* 0x000ee40000300a00 */
[----:B------:R-:W3:Y:S02]  /*11a20*/  LDL.LU.64 R20, [R1+0xe70] ;  /* 0x000e700001147983 */ /* 0x000ee40000300a00 */
[----:B------:R-:W-:Y:S01]  /*11a30*/  IMAD.MOV.U32 R0, RZ, RZ, R26 ;  /* 0x000000ffff007224 */ /* 0x000fe200078e001a */
[----:B------:R-:W-:Y:S01]  /*11a40*/  STL.64 [R1+0x80], R24 ;  /* 0x0000801801007387 */ /* 0x000fe20000100a00 */
[----:B------:R-:W-:-:S02]  /*11a50*/  IMAD.MOV.U32 R2, RZ, RZ, R27 ;  /* 0x000000ffff027224 */ /* 0x000fc400078e001b */
[----:B------:R-:W3:Y:S02]  /*11a60*/  LDL.LU.64 R26, [R1+0xe68] ;  /* 0x000e6800011a7983 */ /* 0x000ee40000300a00 */
[----:B------:R-:W-:Y:S02]  /*11a70*/  IMAD.MOV.U32 R10, RZ, RZ, R14 ;  /* 0x000000ffff0a7224 */ /* 0x000fe400078e000e */
[----:B------:R-:W-:Y:S01]  /*11a80*/  IMAD.MOV.U32 R5, RZ, RZ, R15 ;  /* 0x000000ffff057224 */ /* 0x000fe200078e000f */
[----:B---3--:R-:W-:Y:S11]  /*11a90*/  HMMA.16816.F32.BF16 R20, R16, R26, R20 ;  /* 0x0000001a1014723c */ /* 0x008ff60000041814 */
[----:B------:R-:W-:Y:S11]  /*11aa0*/  @!UPT UIADD3 URZ, URZ, URZ, URZ ;  /* 0x0000003f3f3ff290 */ /* 0x000ff6000fffe03f */
[----:B------:R-:W-:Y:S02]  /*11ab0*/  @!UPT UIADD3 URZ, URZ, URZ, URZ ;  /* 0x0000003f3f3ff290 */ /* 0x000fe4000fffe03f */
[----:B------:R-:W-:Y:S02]  /*11ac0*/  IMAD.MOV.U32 R14, RZ, RZ, R22 ;  /* 0x000000ffff0e7224 */ /* 0x000fe400078e0016 */
[----:B------:R-:W-:Y:S02]  /*11ad0*/  IMAD.MOV.U32 R15, RZ, RZ, R23 ;  /* 0x000000ffff0f7224 */ /* 0x000fe400078e0017 */
[----:B0-----:R-:W-:Y:S02]  /*11ae0*/  IMAD.MOV.U32 R4, RZ, RZ, R20 ;  /* 0x000000ffff047224 */ /* 0x001fe400078e0014 */
[----:B-1----:R-:W-:Y:S01]  /*11af0*/  IMAD.MOV.U32 R11, RZ, RZ, R21 ;  /* 0x000000ffff0b7224 */ /* 0x002fe200078e0015 */
[----:B------:R-:W2:Y:S01]  /*11b00*/  LDL.LU.64 R22, [R1+0xe60] ;  /* 0x000e600001167983 */ /* 0x000ea20000300a00 */
[----:B------:R-:W2:Y:S02]  /*11b10*/  LDL.LU.64 R20, [R1+0xe58] ;  /* 0x000e580001147983 */ /* 0x000ea40000300a00 */
[----:B------:R0:W-:Y:S02]  /*11b20*/  STL.64 [R1+0xe08], R14 ;  /* 0x000e080e01007387 */ /* 0x0001e40000100a00 */
[----:B0-----:R-:W-:-:S02]  /*11b30*/  IMAD.MOV.U32 R14, RZ, RZ, R12 ;  /* 0x000000ffff0e7224 */ /* 0x001fc400078e000c */
[----:B------:R-:W-:-:S05]  /*11b40*/  IMAD.MOV.U32 R15, RZ, RZ, R9 ;  /* 0x000000ffff0f7224 */ /* 0x000fca00078e0009 */
[----:B------:R0:W-:Y:S01]  /*11b50*/  STL.64 [R1+0xe20], R14 ;  /* 0x000e200e01007387 */ /* 0x0001e20000100a00 */
[----:B--2---:R-:W-:Y:S03]  /*11b60*/  HMMA.16816.F32.BF16 R16, R16, R6, R20 ;  /* 0x000000061010723c */ /* 0x004fe60000041814 */
[----:B------:R-:W2:Y:S01]  /*11b70*/  LDL.LU.64 R22, [R1+0xe50] ;  /* 0x000e500001167983 */ /* 0x000ea20000300a00 */
[----:B------:R-:W3:Y:S02]  /*11b80*/  LDL.LU.64 R20, [R1+0xe48] ;  /* 0x000e480001147983 */ /* 0x000ee40000300a00 */
[----:B0-----:R-:W-:Y:S02]  /*11b90*/  IMAD.MOV.U32 R14, RZ, RZ, R8 ;  /* 0x000000ffff0e7224 */ /* 0x001fe400078e0008 */
[----:B------:R-:W-:Y:S11]  /*11ba0*/  STL.64 [R1+0xe30], R10 ;  /* 0x000e300a01007387 */ /* 0x000ff60000100a00 */
[----:B------:R-:W-:Y:S05]  /*11bb0*/  @!UPT UIADD3 URZ, URZ, URZ, URZ ;  /* 0x0000003f3f3ff290 */ /* 0x000fea000fffe03f */
[----:B------:R-:W-:Y:S02]  /*11bc0*/  IMAD.MOV.U32 R8, RZ, RZ, R18 ;  /* 0x000000ffff087224 */ /* 0x000fe400078e0012 */
[----:B------:R-:W-:Y:S02]  /*11bd0*/  IMAD.MOV.U32 R9, RZ, RZ, R19 ;  /* 0x000000ffff097224 */ /* 0x000fe400078e0013 */
[----:B------:R-:W-:Y:S02]  /*11be0*/  IMAD.MOV.U32 R24, RZ, RZ, R16 ;  /* 0x000000ffff187224 */ /* 0x000fe400078e0010 */
[----:B------:R-:W-:Y:S01]  /*11bf0*/  IMAD.MOV.U32 R25, RZ, RZ, R17 ;  /* 0x000000ffff197224 */ /* 0x000fe200078e0011 */
[----:B------:R0:W-:Y:S04]  /*11c00*/  STL.64 [R1+0xe28], R8 ;  /* 0x000e280801007387 */ /* 0x0001e80000100a00 */
[----:B0-----:R-:W4:Y:S01]  /*11c10*/  LDL.LU R8, [R1+0x50] ;  /* 0x0000500001087983 */ /* 0x001f220000300800 */
[----:B------:R-:W4:Y:S02]  /*11c20*/  LDL.LU R9, [R1+0x54] ;  /* 0x0000540001097983 */ /* 0x000f240000300800 */
[----:B------:R-:W4:Y:S02]  /*11c30*/  LDL.LU R10, [R1+0x58] ;  /* 0x00005800010a7983 */ /* 0x000f240000300800 */
[----:B------:R-:W4:Y:S01]  /*11c40*/  LDL.LU R11, [R1+0x5c] ;  /* 0x00005c00010b7983 */ /* 0x000f220000300800 */
[----:B------:R-:W-:Y:S01]  /*11c50*/  STL.64 [R1+0xe18], R26 ;  /* 0x000e181a01007387 */ /* 0x000fe20000100a00 */
[----:B------:R0:W-:Y:S03]  /*11c60*/  STL.64 [R1+0xe10], R24 ;  /* 0x000e101801007387 */ /* 0x0001e60000100a00 */
[----:B0-----:R-:W4:Y:S01]  /*11c70*/  LDL.LU R24, [R1+0x40] ;  /* 0x0000400001187983 */ /* 0x001f220000300800 */
[----:B------:R-:W4:Y:S02]  /*11c80*/  LDL.LU R25, [R1+0x44] ;  /* 0x0000440001197983 */ /* 0x000f240000300800 */
[----:B---3--:R-:W-:-:S02]  /*11c90*/  IMAD.MOV.U32 R26, RZ, RZ, R20 ;  /* 0x000000ffff1a7224 */ /* 0x008fc400078e0014 */
[----:B------:R-:W-:Y:S01]  /*11ca0*/  IMAD.MOV.U32 R27, RZ, RZ, R21 ;  /* 0x000000ffff1b7224 */ /* 0x000fe200078e0015 */
[----:B------:R-:W4:Y:S01]  /*11cb0*/  LDL.LU R20, [R1+0xe44] ;  /* 0x000e440001147983 */ /* 0x000f220000300800 */
[----:B------:R-:W4:Y:S02]  /*11cc0*/  LDL.LU R21, [R1+0xe40] ;  /* 0x000e400001157983 */ /* 0x000f240000300800 */
[----:B------:R-:W-:Y:S02]  /*11cd0*/  STL.64 [R1+0xe00], R6 ;  /* 0x000e000601007387 */ /* 0x000fe40000100a00 */
[----:B------:R2:W-:Y:S02]  /*11ce0*/  STL.64 [R1+0xdf8], R4 ;  /* 0x000df80401007387 */ /* 0x0005e40000100a00 */
[----:B--2---:R-:W-:Y:S02]  /*11cf0*/  IMAD.MOV.U32 R4, RZ, RZ, R22 ;  /* 0x000000ffff047224 */ /* 0x004fe400078e0016 */
[----:B------:R-:W-:Y:S01]  /*11d00*/  IMAD.MOV.U32 R5, RZ, RZ, R23 ;  /* 0x000000ffff057224 */ /* 0x000fe200078e0017 */
[----:B------:R-:W4:Y:S01]  /*11d10*/  LDL.LU R22, [R1+0xe3c] ;  /* 0x000e3c0001167983 */ /* 0x000f220000300800 */
[----:B------:R-:W4:Y:S02]  /*11d20*/  LDL.LU R23, [R1+0xe38] ;  /* 0x000e380001177983 */ /* 0x000f240000300800 */
[----:B------:R-:W-:-:S02]  /*11d30*/  IMAD.MOV.U32 R15, RZ, RZ, R3 ;  /* 0x000000ffff0f7224 */ /* 0x000fc400078e0003 */
[----:B------:R-:W2:Y:S01]  /*11d40*/  LDL.LU R6, [R1+0x38] ;  /* 0x0000380001067983 */ /* 0x000ea20000300800 */
[----:B------:R-:W2:Y:S01]  /*11d50*/  LDL.LU R7, [R1+0x3c] ;  /* 0x00003c0001077983 */ /* 0x000ea20000300800 */
[----:B------:R-:W3:Y:S02]  /*11d60*/  LDL.LU R16, [R1+0x20] ;  /* 0x0000200001107983 */ /* 0x000ee40000300800 */
[----:B------:R-:W3:Y:S02]  /*11d70*/  LDL.LU R17, [R1+0x24] ;  /* 0x0000240001117983 */ /* 0x000ee40000300800 */
[----:B------:R-:W3:Y:S01]  /*11d80*/  LDL.LU R18, [R1+0x28] ;  /* 0x0000280001127983 */ /* 0x000ee20000300800 */
[C---:B----4-:R-:W-:Y:S01]  /*11d90*/  HMMA.16816.F32.BF16 R12, R20.reuse, R14, R8 ;  /* 0x0000000e140c723c */ /* 0x050fe20000041808 */
[----:B------:R-:W4:Y:S01]  /*11da0*/  LDL.LU.64 R10, [R1+0xe30] ;  /* 0x000e3000010a7983 */ /* 0x000f220000300a00 */
[----:B------:R-:W2:Y:S11]  /*11db0*/  LDL.LU.64 R8, [R1+0xe28] ;  /* 0x000e280001087983 */ /* 0x000eb60000300a00 */
[----:B------:R-:W-:Y:S10]  /*11dc0*/  @!UPT UIADD3 URZ, URZ, URZ, URZ ;  /* 0x0000003f3f3ff290 */ /* 0x000ff4000fffe03f */
[----:B------:R-:W-:Y:S01]  /*11dd0*/  STL.64 [R1+0x50], R12 ;  /* 0x0000500c01007387 */ /* 0x000fe20000100a00 */
[----:B------:R0:W-:Y:S03]  /*11de0*/  STL.64 [R1+0x58], R14 ;  /* 0x0000580e01007387 */ /* 0x0001e60000100a00 */
[----:B0-----:R-:W2:Y:S01]  /*11df0*/  LDL.LU.64 R14, [R1+0xe20] ;  /* 0x000e2000010e7983 */ /* 0x001ea20000300a00 */
[----:B------:R-:W-:Y:S01]  /*11e00*/  IMAD.MOV.U32 R19, RZ, RZ, R29 ;  /* 0x000000ffff137224 */ /* 0x000fe200078e001d */
[C---:B--2---:R-:W-:Y:S02]  /*11e10*/  HMMA.16816.F32.BF16 R12, R20.reuse, R14, R24 ;  /* 0x0000000e140c723c */ /* 0x044fe40000041818 */
[----:B------:R-:W2:Y:S01]  /*11e20*/  LDL.LU.64 R26, [R1+0xe18] ;  /* 0x000e1800011a7983 */ /* 0x000ea20000300a00 */
[----:B------:R-:W3:Y:S11]  /*11e30*/  LDL.LU.64 R24, [R1+0xe10] ;  /* 0x000e100001187983 */ /* 0x000ef60000300a00 */
[----:B------:R-:W-:Y:S09]  /*11e40*/  @!UPT UIADD3 URZ, URZ, URZ, URZ ;  /* 0x0000003f3f3ff290 */ /* 0x000ff2000fffe03f */
[----:B------:R0:W-:Y:S01]  /*11e50*/  STL [R1+0x40], R12 ;  /* 0x0000400c01007387 */ /* 0x0001e20000100800 */
[----:B------:R-:W-:Y:S02]  /*11e60*/  IMAD.MOV.U32 R28, RZ, RZ, R14 ;  /* 0x000000ffff1c7224 */ /* 0x000fe400078e000e */
[----:B------:R-:W-:Y:S02]  /*11e70*/  IMAD.MOV.U32 R3, RZ, RZ, R15 ;  /* 0x000000ffff037224 */ /* 0x000fe400078e000f */
[----:B------:R-:W-:Y:S01]  /*11e80*/  IMAD.MOV.U32 R29, RZ, RZ, R13 ;  /* 0x000000ffff1d7224 */ /* 0x000fe200078e000d */
[----:B------:R-:W3:Y:S04]  /*11e90*/  LDL.LU.64 R14, [R1+0xe08] ;  /* 0x000e0800010e7983 */ /* 0x000ee80000300a00 */
[----:B0-----:R-:W3:Y:S01]  /*11ea0*/  LDL.LU.64 R12, [R1+0xe0] ;  /* 0x0000e000010c7983 */ /* 0x001ee20000300a00 */
[----:B--2---:R-:W-:Y:S03]  /*11eb0*/  HMMA.16816.F32.BF16 R4, R20, R26, R4 ;  /* 0x0000001a1404723c */ /* 0x004fe60000041804 */
[----:B---3--:R-:W-:Y:S11]  /*11ec0*/  STL.64 [R1+0xda0], R12 ;  /* 0x000da00c01007387 */ /* 0x008ff60000100a00 */
[----:B------:R-:W-:Y:S09]  /*11ed0*/  @!UPT UIADD3 URZ, URZ, URZ, URZ ;  /* 0x0000003f3f3ff290 */ /* 0x000ff2000fffe03f */
[----:B------:R-:W-:Y:S02]  /*11ee0*/  STL.64 [R1+0x30], R4 ;  /* 0x0000300401007387 */ /* 0x000fe40000100a00 */
[----:B------:R0:W-:Y:S02]  /*11ef0*/  STL.64 [R1+0x38], R6 ;  /* 0x0000380601007387 */ /* 0x0001e40000100a00 */
[----:B0-----:R-:W2:Y:S01]  /*11f00*/  LDL.LU.64 R6, [R1+0xe00] ;  /* 0x000e000001067983 */ /* 0x001ea20000300a00 */
[----:B------:R-:W3:Y:S02]  /*11f10*/  LDL.LU.64 R4, [R1+0xdf8] ;  /* 0x000df80001047983 */ /* 0x000ee40000300a00 */
[----:B----4-:R-:W-:Y:S02]  /*11f20*/  IMAD.MOV.U32 R13, RZ, RZ, R11 ;  /* 0x000000ffff0d7224 */ /* 0x010fe400078e000b */
[----:B---3--:R-:W-:Y:S02]  /*11f30*/  IMAD.MOV.U32 R12, RZ, RZ, R4 ;  /* 0x000000ffff0c7224 */ /* 0x008fe400078e0004 */
[----:B------:R-:W3:Y:S01]  /*11f40*/  LDL.LU R4, [R1+0xdf4] ;  /* 0x000df40001047983 */ /* 0x000ee20000300800 */
[----:B------:R-:W4:Y:S02]  /*11f50*/  LDL.LU R11, [R1+0xdf0] ;  /* 0x000df000010b7983 */ /* 0x000f240000300800 */
[----:B------:R-:W-:Y:S02]  /*11f60*/  STL.64 [R1+0xdb0], R14 ;  /* 0x000db00e01007387 */ /* 0x000fe40000100a00 */
[----:B------:R0:W-:Y:S02]  /*11f70*/  STL.64 [R1+0xda8], R12 ;  /* 0x000da80c01007387 */ /* 0x0001e40000100a00 */
[----:B0-----:R-:W3:Y:S01]  /*11f80*/  LDL.LU R12, [R1+0x80] ;  /* 0x00008000010c7983 */ /* 0x001ee20000300800 */
[----:B------:R-:W3:Y:S02]  /*11f90*/  LDL.LU R13, [R1+0x84] ;  /* 0x00008400010d7983 */ /* 0x000ee40000300800 */
[----:B------:R-:W-:-:S02]  /*11fa0*/  IMAD.MOV.U32 R14, RZ, RZ, R0 ;  /* 0x000000ffff0e7224 */ /* 0x000fc400078e0000 */
[----:B------:R-:W-:Y:S01]  /*11fb0*/  IMAD.MOV.U32 R15, RZ, RZ, R2 ;  /* 0x000000ffff0f7224 */ /* 0x000fe200078e0002 */
[----:B------:R-:W4:Y:S01]  /*11fc0*/  LDL.LU R0, [R1+0xdec] ;  /* 0x000dec0001007983 */ /* 0x000f220000300800 */
[----:B------:R-:W4:Y:S03]  /*11fd0*/  LDL.LU R2, [R1+0xde8] ;  /* 0x000de80001027983 */ /* 0x000f260000300800 */
[----:B------:R0:W-:Y:S02]  /*11fe0*/  STL.64 [R1+0xdc0], R14 ;  /* 0x000dc00e01007387 */ /* 0x0001e40000100a00 */
[----:B0-----:R-:W-:Y:S02]  /*11ff0*/  IMAD.MOV.U32 R14, RZ, RZ, R10 ;  /* 0x000000ffff0e7224 */ /* 0x001fe400078e000a */
[----:B------:R-:W-:Y:S01]  /*12000*/  IMAD.MOV.U32 R15, RZ, RZ, R5 ;  /* 0x000000ffff0f7224 */ /* 0x000fe200078e0005 */
[----:B--2---:R-:W-:Y:S01]  /*12010*/  HMMA.16816.F32.BF16 R20, R20, R6, R16 ;  /* 0x000000061414723c */ /* 0x004fe20000041810 */
[----:B---3--:R0:W-:Y:S01]  /*12020*/  STL.64 [R1+0xdb8], R12 ;  /* 0x000db80c01007387 */ /* 0x0081e20000100a00 */
[----:B------:R-:W-:-:S02]  /*12030*/  IMAD.MOV.U32 R26, RZ, RZ, R8 ;  /* 0x000000ffff1a7224 */ /* 0x000fc400078e0008 */
[----:B------:R-:W-:Y:S01]  /*12040*/  IMAD.MOV.U32 R27, RZ, RZ, R9 ;  /* 0x000000ffff1b7224 */ /* 0x000fe200078e0009 */
[----:B----4-:R-:W-:Y:S01]  /*12050*/  LDSM.16.MT88.4 R16, [R0+0x1800] ;  /* 0x001800000010783b */ /* 0x010fe20000004200 */
[----:B0-----:R-:W-:Y:S02]  /*12060*/  IMAD.MOV.U32 R12, RZ, RZ, R11 ;  /* 0x000000ffff0c7224 */ /* 0x001fe400078e000b */
[----:B------:R-:W-:Y:S01]  /*12070*/  IMAD.MOV.U32 R13, RZ, RZ, R4 ;  /* 0x000000ffff0d7224 */ /* 0x000fe200078e0004 */
[----:B------:R-:W2:Y:S01]  /*12080*/  LDL.LU R11, [R1+0xde4] ;  /* 0x000de400010b7983 */ /* 0x000ea20000300800 */
[----:B------:R-:W3:Y:S02]  /*12090*/  LDL.LU R4, [R1+0xde0] ;  /* 0x000de00001047983 */ /* 0x000ee40000300800 */
[----:B------:R-:W4:Y:S02]  /*120a0*/  LDL.LU R10, [R1+0xddc] ;  /* 0x000ddc00010a7983 */ /* 0x000f240000300800 */
[----:B------:R-:W2:Y:S01]  /*120b0*/  LDL.LU R5, [R1+0xdd8] ;  /* 0x000dd80001057983 */ /* 0x000ea20000300800 */
[----:B------:R-:W4:Y:S01]  /*120c0*/  LDL.LU R8, [R1+0xdd4] ;  /* 0x000dd40001087983 */ /* 0x000f220000300800 */
[----:B------:R-:W4:Y:S07]  /*120d0*/  LDL.LU R9, [R1+0xdd0] ;  /* 0x000dd00001097983 */ /* 0x000f2e0000300800 */
[----:B------:R-:W-:Y:S02]  /*120e0*/  STL.64 [R1+0xd70], R22 ;  /* 0x000d701601007387 */ /* 0x000fe40000100a00 */
[----:B------:R3:W-:Y:S02]  /*120f0*/  STL.64 [R1+0xd68], R20 ;  /* 0x000d681401007387 */ /* 0x0007e40000100a00 */
[----:B---3--:R-:W-:-:S02]  /*12100*/  IMAD.MOV.U32 R21, RZ, RZ, R4 ;  /* 0x000000ffff157224 */ /* 0x008fc400078e0004 */
[----:B--2---:R-:W0:Y:S01]  /*12110*/  LDSM.16.MT88.4 R4, [R5+0x1800] ;  /* 0x001800000504783b */ /* 0x004e220000004200 */
[----:B----4-:R-:W-:Y:S02]  /*12120*/  IMAD.MOV.U32 R20, RZ, RZ, R10 ;  /* 0x000000ffff147224 */ /* 0x010fe400078e000a */
[----:B------:R-:W2:Y:S01]  /*12130*/  LDL.LU R10, [R1+0xdcc] ;  /* 0x000dcc00010a7983 */ /* 0x000ea20000300800 */
[----:B0-----:R0:W-:Y:S01]  /*12140*/  STL [R1+0xd5c], R4 ;  /* 0x000d5c0401007387 */ /* 0x0011e20000100800 */
[----:B------:R-:W-:Y:S02]  /*12150*/  STL [R1+0xd58], R5 ;  /* 0x000d580501007387 */ /* 0x000fe40000100800 */
[----:B------:R-:W-:Y:S02]  /*12160*/  STL [R1+0xd54], R6 ;  /* 0x000d540601007387 */ /* 0x000fe40000100800 */
[----:B------:R-:W-:Y:S02]  /*12170*/  STL [R1+0xd50], R7 ;  /* 0x000d500701007387 */ /* 0x000fe40000100800 */
[----:B0-----:R-:W-:-:S02]  /*12180*/  IMAD.MOV.U32 R4, RZ, RZ, R11 ;  /* 0x000000ffff047224 */ /* 0x001fc400078e000b */
[----:B------:R-:W2:Y:S01]  /*12190*/  LDL.LU R11, [R1+0xdc8] ;  /* 0x000dc800010b7983 */ /* 0x000ea20000300800 */
[----:B------:R0:W-:Y:S02]  /*121a0*/  STL [R1+0xd14], R16 ;  /* 0x000d141001007387 */ /* 0x0001e40000100800 */
[----:B------:R1:W-:Y:S02]  /*121b0*/  STL [R1+0xd08], R17 ;  /* 0x000d081101007387 */ /* 0x0003e40000100800 */
[----:B------:R-:W-:Y:S01]  /*121c0*/  STL [R1+0xd04], R18 ;  /* 0x000d041201007387 */ /* 0x000fe20000100800 */
[----:B------:R-:W-:Y:S04]  /*121d0*/  STL [R1+0xd00], R19 ;  /* 0x000d001301007387 */ /* 0x000fe80000100800 */
[----:B0-----:R-:W2:Y:S01]  /*121e0*/  LDL.LU R16, [R1+0xa0] ;  /* 0x0000a00001107983 */ /* 0x001ea20000300800 */
[----:B-1----:R-:W2:Y:S02]  /*121f0*/  LDL.LU R17, [R1+0xa4] ;  /* 0x0000a40001117983 */ /* 0x002ea40000300800 */
[C---:B--2---:R-:W-:Y:S11]  /*12200*/  HMMA.16816.F32.BF16 R12, R8.reuse, R16, R12 ;  /* 0x00000010080c723c */ /* 0x044ff6000004180c */
[----:B------:R-:W-:Y:S11]  /*12210*/  @!UPT UIADD3 URZ, URZ, URZ, URZ ;  /* 0x0000003f3f3ff290 */ /* 0x000ff6000fffe03f */
[----:B------:R-:W-:Y:S01]  /*12220*/  @!UPT UIADD3 URZ, URZ, URZ, URZ ;  /* 0x0000003f3f3ff290 */ /* 0x000fe2000fffe03f */
[----:B------:R-:W-:Y:S01]  /*12230*/  STL.64 [R1+0x20], R12 ;  /* 0x0000200c01007387 */ /* 0x000fe20000100a00 */
[----:B------:R0:W-:Y:S03]  /*12240*/  STL.64 [R1+0x28], R14 ;  /* 0x0000280e01007387 */ /* 0x0001e60000100a00 */
[----:B0-----:R-:W2:Y:S01]  /*12250*/  LDL.LU.64 R14, [R1+0xdc0] ;  /* 0x000dc000010e7983 */ /* 0x001ea20000300a00 */
[----:B------:R-:W2:Y:S02]  /*12260*/  LDL.LU.64 R12, [R1+0xdb8] ;  /* 0x000db800010c7983 */ /* 0x000ea40000300a00 */
[----:B------:R-:W-:Y:S01]  /*12270*/  IMAD.MOV.U32 R5, RZ, RZ, R2 ;  /* 0x000000ffff057224 */ /* 0x000fe200078e0002 */
[C---:B--2---:R-:W-:Y:S11]  /*12280*/  HMMA.16816.F32.BF16 R12, R8.reuse, R20, R12 ;  /* 0x00000014080c723c */ /* 0x044ff6000004180c */
[----:B------:R-:W-:Y:S11]  /*12290*/  @!UPT UIADD3 URZ, URZ, URZ, URZ ;  /* 0x0000003f3f3ff290 */ /* 0x000ff6000fffe03f */
[----:B------:R-:W-:Y:S01]  /*122a0*/  @!UPT UIADD3 URZ, URZ, URZ, URZ ;  /* 0x0000003f3f3ff290 */ /* 0x000fe2000fffe03f */
[----:B------:R0:W-:Y:S01]  /*122b0*/  STL.64 [R1+0x10], R12 ;  /* 0x0000100c01007387 */ /* 0x0001e20000100a00 */
[----:B------:R-:W-:Y:S02]  /*122c0*/  IMAD.MOV.U32 R0, RZ, RZ, R14 ;  /* 0x000000ffff007224 */ /* 0x000fe400078e000e */
[----:B------:R-:W-:Y:S02]  /*122d0*/  IMAD.MOV.U32 R2, RZ, RZ, R15 ;  /* 0x000000ffff027224 */ /* 0x000fe400078e000f */
[----:B------:R-:W2:Y:S04]  /*122e0*/  LDL.LU.64 R14, [R1+0xdb0] ;  /* 0x000db000010e7983 */ /* 0x000ea80000300a00 */
[----:B0-----:R-:W2:Y:S01]  /*122f0*/  LDL.LU.64 R12, [R1+0xda8] ;  /* 0x000da800010c7983 */ /* 0x001ea20000300a00 */
[----:B------:R0:W-:Y:S03]  /*12300*/  STL.64 [R1+0xd88], R20 ;  /* 0x000d881401007387 */ /* 0x0001e60000100a00 */
[----:B0-----:R-:W3:Y:S01]  /*12310*/  LDL.LU R20, [R1+0x50] ;  /* 0x0000500001147983 */ /* 0x001ee20000300800 */
[----:B------:R-:W3:Y:S02]  /*12320*/  LDL.LU R21, [R1+0x54] ;  /* 0x0000540001157983 */ /* 0x000ee40000300800 */
[----:B------:R-:W3:Y:S02]  /*12330*/  LDL.LU R22, [R1+0x58] ;  /* 0x0000580001167983 */ /* 0x000ee40000300800 */
[----:B------:R-:W3:Y:S01]  /*12340*/  LDL.LU R23, [R1+0x5c] ;  /* 0x00005c0001177983 */ /* 0x000ee20000300800 */
[C---:B--2---:R-:W-:Y:S11]  /*12350*/  HMMA.16816.F32.BF16 R12, R8.reuse, R4, R12 ;  /* 0x00000004080c723c */ /* 0x044ff6000004180c */
[----:B------:R-:W-:Y:S11]  /*12360*/  @!UPT UIADD3 URZ, URZ, URZ, URZ ;  /* 0x0000003f3f3ff290 */ /* 0x000ff6000fffe03f */
[----:B------:R-:W-:Y:S01]  /*12370*/  @!UPT UIADD3 URZ, URZ, URZ, URZ ;  /* 0x0000003f3f3ff290 */ /* 0x000fe2000fffe03f */
[----:B------:R0:W-:Y:S01]  /*12380*/  STL.64 [R1], R12 ;  /* 0x0000000c01007387 */ /* 0x0001e20000100a00 */
[----:B------:R1:W-:Y:S03]  /*12390*/  STL.64 [R1+0x8], R14 ;  /* 0x0000080e01007387 */ /* 0x0003e60000100a00 */
[----:B0-----:R-:W2:Y:S01]  /*123a0*/  LDL.LU.64 R12, [R1+0xda0] ;  /* 0x000da000010c7983 */ /* 0x001ea20000300a00 */
[----:B-1----:R-:W3:Y:S01]  /*123b0*/  LDL.LU.64 R14, [R1+0xd98] ;  /* 0x000d9800010e7983 */ /* 0x002ee20000300a00 */
[----:B--2---:R-:W-:Y:S01]  /*123c0*/  HMMA.16816.F32.BF16 R24, R8, R12, R24 ;  /* 0x0000000c0818723c */ /* 0x004fe20000041818 */
[----:B------:R-:W-:Y:S02]  /*123d0*/  IMAD.MOV.U32 R7, RZ, RZ, R12 ;  /* 0x000000ffff077224 */ /* 0x000fe400078e000c */
[----:B------:R-:W-:Y:S02]  /*123e0*/  IMAD.MOV.U32 R6, RZ, RZ, R13 ;  /* 0x000000ffff067224 */ /* 0x000fe400078e000d */
[----:B------:R-:W3:Y:S03]  /*123f0*/  LDL.LU.64 R12, [R1+0xd90] ;  /* 0x000d9000010c7983 */ /* 0x000ee60000300a00 */
[----:B------:R-:W-:Y:S02]  /*12400*/  STL.64 [R1+0xd80], R6 ;  /* 0x000d800601007387 */ /* 0x000fe40000100a00 */
[----:B------:R0:W-:Y:S02]  /*12410*/  STL.64 [R1+0xd78], R4 ;  /* 0x000d780401007387 */ /* 0x0001e40000100a00 */
[----:B0-----:R-:W2:Y:S01]  /*12420*/  LDL.LU R4, [R1+0x40] ;  /* 0x0000400001047983 */ /* 0x001ea20000300800 */
[----:B------:R-:W4:Y:S10]  /*12430*/  LDL R11, [R1+0x134] ;  /* 0x00013400010b7983 */ /* 0x000f340000100800 */
[----:B------:R0:W-:Y:S01]  /*12440*/  STL [R1+0xd18], R27 ;  /* 0x000d181b01007387 */ /* 0x0001e20000100800 */
[----:B---3--:R-:W-:Y:S01]  /*12450*/  HMMA.16816.F32.BF16 R20, R12, R16, R20 ;  /* 0x000000100c14723c */ /* 0x008fe20000041814 */
[----:B------:R-:W-:-:S02]  /*12460*/  IMAD.MOV.U32 R5, RZ, RZ, R29 ;  /* 0x000000ffff057224 */ /* 0x000fc400078e001d */
[----:B------:R-:W-:Y:S02]  /*12470*/  IMAD.MOV.U32 R6, RZ, RZ, R28 ;  /* 0x000000ffff067224 */ /* 0x000fe400078e001c */
[----:B------:R-:W-:Y:S01]  /*12480*/  IMAD.MOV.U32 R7, RZ, RZ, R3 ;  /* 0x000000ffff077224 */ /* 0x000fe200078e0003 */
[----:B----4-:R-:W1:Y:S11]  /*12490*/  LDSM.16.MT88.4 R8, [R11+0x2000] ;  /* 0x002000000b08783b */ /* 0x010e760000004200 */
[----:B------:R-:W-:Y:S07]  /*124a0*/  @!UPT UIADD3 URZ, URZ, URZ, URZ ;  /* 0x0000003f3f3ff290 */ /* 0x000fee000fffe03f */
[----:B------:R-:W-:Y:S02]  /*124b0*/  IMAD.MOV.U32 R17, RZ, RZ, R20 ;  /* 0x000000ffff117224 */ /* 0x000fe400078e0014 */
[----:B------:R-:W-:Y:S02]  /*124c0*/  IMAD.MOV.U32 R18, RZ, RZ, R21 ;  /* 0x000000ffff127224 */ /* 0x000fe400078e0015 */
[----:B------:R-:W2:Y:S01]  /*124d0*/  LDL.LU.64 R20, [R1+0xd88] ;  /* 0x000d880001147983 */ /* 0x000ea20000300a00 */
[----:B------:R-:W-:Y:S02]  /*124e0*/  IMAD.MOV.U32 R19, RZ, RZ, R22 ;  /* 0x000000ffff137224 */ /* 0x000fe400078e0016 */
[----:B------:R-:W-:Y:S02]  /*124f0*/  IMAD.MOV.U32 R29, RZ, RZ, R23 ;  /* 0x000000ffff1d7224 */ /* 0x000fe400078e0017 */
[----:B--2---:R-:W-:Y:S01]  /*12500*/  HMMA.16816.F32.BF16 R20, R12, R20, R4 ;  /* 0x000000140c14723c */ /* 0x004fe20000041804 */
[----:B------:R-:W2:Y:S01]  /*12510*/  LDL.LU.64 R6, [R1+0xd80] ;  /* 0x000d800001067983 */ /* 0x000ea20000300a00 */
[----:B------:R-:W3:Y:S11]  /*12520*/  LDL.LU.64 R4, [R1+0xd78] ;  /* 0x000d780001047983 */ /* 0x000ef60000300a00 */
[----:B------:R-:W-:Y:S11]  /*12530*/  @!UPT UIADD3 URZ, URZ, URZ, URZ ;  /* 0x0000003f3f3ff290 */ /* 0x000ff6000fffe03f */
[----:B------:R-:W-:Y:S02]  /*12540*/  IMAD.MOV.U32 R16, RZ, RZ, R21 ;  /* 0x000000ffff107224 */ /* 0x000fe400078e0015 */
[----:B0-----:R-:W-:Y:S02]  /*12550*/  IMAD.MOV.U32 R27, RZ, RZ, R20 ;  /* 0x000000ffff1b7224 */ /* 0x001fe400078e0014 */
[----:B------:R-:W-:Y:S02]  /*12560*/  IMAD.MOV.U32 R3, RZ, RZ, R22 ;  /* 0x000000ffff037224 */ /* 0x000fe400078e0016 */
[----:B------:R-:W-:Y:S02]  /*12570*/  IMAD.MOV.U32 R28, RZ, RZ, R23 ;  /* 0x000000ffff1c7224 */ /* 0x000fe400078e0017 */
[----:B------:R-:W4:Y:S01]  /*12580*/  LDL.LU.64 R22, [R1+0xd70] ;  /* 0x000d700001167983 */ /* 0x000f220000300a00 */
[----:B------:R-:W4:Y:S02]  /*12590*/  LDL.LU.64 R20, [R1+0xd68] ;  /* 0x000d680001147983 */ /* 0x000f240000300a00 */
[----:B------:R-:W-:Y:S02]  /*125a0*/  STL.64 [R1+0xd38], R18 ;  /* 0x000d381201007387 */ /* 0x000fe40000100a00 */
[----:B------:R-:W-:Y:S01]  /*125b0*/  STL.64 [R1+0xd30], R16 ;  /* 0x000d301001007387 */ /* 0x000fe20000100a00 */
[----:B------:R-:W-:Y:S01]  /*125c0*/  STL.64 [R1+0xd28], R26 ;  /* 0x000d281a01007387 */ /* 0x000fe20000100a00 */
[----:B------:R0:W-:Y:S03]  /*125d0*/  STL.64 [R1+0xd20], R24 ;  /* 0x000d201801007387 */ /* 0x0001e60000100a00 */
[----:B0-----:R-:W3:Y:S01]  /*125e0*/  LDL.LU R24, [R1+0x30] ;  /* 0x0000300001187983 */ /* 0x001ee20000300800 */
[----:B------:R-:W3:Y:S02]  /*125f0*/  LDL.LU R25, [R1+0x34] ;  /* 0x0000340001197983 */ /* 0x000ee40000300800 */
[----:B------:R-:W3:Y:S02]  /*12600*/  LDL.LU R26, [R1+0x38] ;  /* 0x00003800011a7983 */ /* 0x000ee40000300800 */
[----:B------:R-:W3:Y:S02]  /*12610*/  LDL.LU R27, [R1+0x3c] ;  /* 0x00003c00011b7983 */ /* 0x000ee40000300800 */
[----:B--2---:R-:W-:-:S02]  /*12620*/  IMAD.MOV.U32 R16, RZ, RZ, R7 ;  /* 0x000000ffff107224 */ /* 0x004fc400078e0007 */
[----:B------:R-:W-:-:S07]  /*12630*/  IMAD.MOV.U32 R17, RZ, RZ, R6 ;  /* 0x000000ffff117224 */ /* 0x000fce00078e0006 */
[C---:B----4-:R-:W-:Y:S08]  /*12640*/  HMMA.16816.F32.BF16 R20, R12.reuse, R16, R20 ;  /* 0x000000100c14723c */ /* 0x050ff00000041814 */
[----:B---3--:R-:W-:Y:S11]  /*12650*/  HMMA.16816.F32.BF16 R24, R12, R4, R24 ;  /* 0x000000040c18723c */ /* 0x008ff60000041818 */
[----:B------:R-:W-:Y:S04]  /*12660*/  @!UPT UIADD3 URZ, URZ, URZ, URZ ;  /* 0x0000003f3f3ff290 */ /* 0x000fe8000fffe03f */
[----:B------:R-:W-:Y:S01]  /*12670*/  STL.64 [R1+0xcc0], R22 ;  /* 0x000cc01601007387 */ /* 0x000fe20000100a00 */
[----:B------:R-:W-:Y:S08]  /*12680*/  STL.64 [R1+0xcb8], R20 ;  /* 0x000cb81401007387 */ /* 0x000ff00000100a00 */
[----:B------:R-:W-:Y:S02]  /*12690*/  IMAD.MOV.U32 R4, RZ, RZ, R24 ;  /* 0x000000ffff047224 */ /* 0x000fe400078e0018 */
[----:B------:R-:W-:Y:S01]  /*126a0*/  IMAD.MOV.U32 R5, RZ, RZ, R25 ;  /* 0x000000ffff057224 */ /* 0x000fe200078e0019 */
[----:B------:R-:W2:Y:S01]  /*126b0*/  LDL.LU R24, [R1] ;  /* 0x0000000001187983 */ /* 0x000ea20000300800 */
[----:B------:R-:W-:-:S02]  /*126c0*/  IMAD.MOV.U32 R6, RZ, RZ, R26 ;  /* 0x000000ffff067224 */ /* 0x000fc400078e001a */
[----:B------:R-:W2:Y:S02]  /*126d0*/  LDL.LU R25, [R1+0x4] ;  /* 0x0000040001197983 */ /* 0x000ea40000300800 */
[----:B------:R-:W-:Y:S01]  /*126e0*/  IMAD.MOV.U32 R7, RZ, RZ, R27 ;  /* 0x000000ffff077224 */ /* 0x000fe200078e001b */
[----:B------:R-:W3:Y:S01]  /*126f0*/  LDL.LU R26, [R1+0x8] ;  /* 0x00000800011a7983 */ /* 0x000ee20000300800 */
[----:B------:R-:W3:Y:S03]  /*12700*/  LDL.LU R27, [R1+0xc] ;  /* 0x00000c00011b7983 */ /* 0x000ee60000300800 */
[----:B------:R-:W0:Y:S01]  /*12710*/  S2R R19, SR_TID.X ;  /* 0x0000000000137919 */ /* 0x000e220000002100 */
[----:B------:R-:W-:Y:S01]  /*12720*/  IMAD.MOV.U32 R18, RZ, RZ, R0 ;  /* 0x000000ffff127224 */ /* 0x000fe200078e0000 */
[C---:B0-----:R-:W-:Y:S01]  /*12730*/  LOP3.LUT R15, R19.reuse, 0x7, RZ, 0xc0, !PT ;  /* 0x00000007130f7812 */ /* 0x041fe200078ec0ff */
[----:B------:R-:W-:-:S02]  /*12740*/  IMAD.SHL.U32 R14, R19, 0x2, RZ ;  /* 0x00000002130e7824 */ /* 0x000fc400078e00ff */
[----:B------:R-:W-:Y:S02]  /*12750*/  IMAD.MOV.U32 R19, RZ, RZ, R2 ;  /* 0x000000ffff137224 */ /* 0x000fe400078e0002 */
[----:B------:R-:W-:-:S05]  /*12760*/  IMAD R15, R15, 0x110, RZ ;  /* 0x000001100f0f7824 */ /* 0x000fca00078e02ff */
[----:B------:R-:W-:-:S05]  /*12770*/  LOP3.LUT R15, R15, 0x30, R14, 0x78, !PT ;  /* 0x000000300f0f7812 */ /* 0x000fca00078e780e */
[----:B------:R-:W0:Y:S04]  /*12780*/  LDSM.16.M88.4 R20, [R15+0x4080] ;  /* 0x004080000f14783b */ /* 0x000e280000000200 */
[----:B---3--:R-:W-:Y:S01]  /*12790*/  STL.64 [R1+0xd48], R26 ;  /* 0x000d481a01007387 */ /* 0x008fe20000100a00 */
[----:B--2---:R2:W-:Y:S03]  /*127a0*/  STL.64 [R1+0xd40], R24 ;  /* 0x000d401801007387 */ /* 0x0045e60000100a00 */
[----:B--2---:R-:W2:Y:S01]  /*127b0*/  LDL.LU R24, [R1+0x20] ;  /* 0x0000200001187983 */ /* 0x004ea20000300800 */
[----:B------:R-:W2:Y:S02]  /*127c0*/  LDL.LU R25, [R1+0x24] ;  /* 0x0000240001197983 */ /* 0x000ea40000300800 */
[----:B------:R-:W2:Y:S02]  /*127d0*/  LDL.LU R26, [R1+0x28] ;  /* 0x00002800011a7983 */ /* 0x000ea40000300800 */
[----:B------:R-:W2:Y:S01]  /*127e0*/  LDL.LU R27, [R1+0x2c] ;  /* 0x00002c00011b7983 */ /* 0x000ea20000300800 */
[----:B------:R-:W3:Y:S01]  /*127f0*/  LDL.LU R16, [R1+0x10] ;  /* 0x0000100001107983 */ /* 0x000ee20000300800 */
[----:B------:R-:W3:Y:S02]  /*12800*/  LDL.LU R17, [R1+0x14] ;  /* 0x0000140001117983 */ /* 0x000ee40000300800 */
[----:B------:R-:W4:Y:S02]  /*12810*/  LDL.LU R0, [R1+0xd64] ;  /* 0x000d640001007983 */ /* 0x000f240000300800 */
[----:B------:R-:W2:Y:S01]  /*12820*/  LDL.LU R2, [R1+0xd60] ;  /* 0x000d600001027983 */ /* 0x000ea20000300800 */
[----:B-1----:R-:W-:Y:S01]  /*12830*/  STL [R1+0xc9c], R8 ;  /* 0x000c9c0801007387 */ /* 0x002fe20000100800 */
[----:B------:R-:W-:Y:S02]  /*12840*/  STL [R1+0xc98], R9 ;  /* 0x000c980901007387 */ /* 0x000fe40000100800 */
[----:B------:R-:W-:Y:S02]  /*12850*/  STL [R1+0xc94], R10 ;  /* 0x000c940a01007387 */ /* 0x000fe40000100800 */
[----:B------:R1:W-:Y:S02]  /*12860*/  STL [R1+0xc90], R11 ;  /* 0x000c900b01007387 */ /* 0x0003e40000100800 */
[----:B-1----:R-:W2:Y:S01]  /*12870*/  LDL R11, [R1+0x8d4] ;  /* 0x0008d400010b7983 */ /* 0x002ea20000100800 */
[----:B0-----:R-:W-:Y:S02]  /*12880*/  STL.64 [R1+0xb0], R20 ;  /* 0x0000b01401007387 */ /* 0x001fe40000100a00 */
[----:B------:R-:W-:Y:S02]  /*12890*/  STL.64 [R1+0xb8], R22 ;  /* 0x0000b81601007387 */ /* 0x000fe40000100a00 */
[----:B------:R-:W0:Y:S04]  /*128a0*/  LDSM.16.M88.4 R20, [R15+0x4880] ;  /* 0x004880000f14783b */ /* 0x000e280000000200 */
[----:B0-----:R-:W-:Y:S01]  /*128b0*/  STL.64 [R1+0x100], R20 ;  /* 0x0001001401007387 */ /* 0x001fe20000100a00 */
[----:B------:R-:W-:Y:S02]  /*128c0*/  STL.64 [R1+0x108], R22 ;  /* 0x0001081601007387 */ /* 0x000fe40000100a00 */
[----:B------:R-:W0:Y:S02]  /*128d0*/  LDSM.16.M88.4 R20, [R15+0x5080] ;  /* 0x005080000f14783b */ /* 0x000e240000000200 */
[----:B------:R-:W1:Y:S04]  /*128e0*/  LDSM.16.M88.4 R12, [R15+0x5880] ;  /* 0x005880000f0c783b */ /* 0x000e680000000200 */
[----:B0-----:R0:W-:Y:S01]  /*128f0*/  STL.64 [R1+0x110], R20 ;  /* 0x0001101401007387 */ /* 0x0011e20000100a00 */
[----:B------:R1:W-:Y:S02]  /*12900*/  STL.64 [R1+0x118], R22 ;  /* 0x0001181601007387 */ /* 0x0003e40000100a00 */
[----:B0-----:R-:W-:-:S02]  /*12910*/  IMAD.MOV.U32 R20, RZ, RZ, R4 ;  /* 0x000000ffff147224 */ /* 0x001fc400078e0004 */
[----:B-1----:R-:W-:Y:S01]  /*12920*/  IMAD.MOV.U32 R22, RZ, RZ, R6 ;  /* 0x000000ffff167224 */ /* 0x002fe200078e0006 */
[----:B------:R-:W3:Y:S01]  /*12930*/  LDL.LU R4, [R1+0xd5c] ;  /* 0x000d5c0001047983 */ /* 0x000ee20000300800 */
[----:B------:R-:W-:Y:S02]  /*12940*/  STL.64 [R1+0x120], R12 ;  /* 0x0001200c01007387 */ /* 0x000fe40000100a00 */
[----:B------:R-:W-:Y:S02]  /*12950*/  IMAD.MOV.U32 R23, RZ, RZ, R7 ;  /* 0x000000ffff177224 */ /* 0x000fe400078e0007 */
[----:B------:R-:W-:Y:S02]  /*12960*/  STL.64 [R1+0x128], R14 ;  /* 0x0001280e01007387 */ /* 0x000fe40000100a00 */
[----:B------:R-:W-:Y:S02]  /*12970*/  IMAD.MOV.U32 R21, RZ, RZ, R5 ;  /* 0x000000ffff157224 */ /* 0x000fe400078e0005 */
[----:B------:R-:W3:Y:S01]  /*12980*/  LDL.LU R5, [R1+0xd58] ;  /* 0x000d580001057983 */ /* 0x000ee20000300800 */
[----:B------:R-:W3:Y:S02]  /*12990*/  LDL.LU R6, [R1+0xd54] ;  /* 0x000d540001067983 */ /* 0x000ee40000300800 */
[----:B------:R-:W3:Y:S02]  /*129a0*/  LDL.LU R7, [R1+0xd50] ;  /* 0x000d500001077983 */ /* 0x000ee40000300800 */
[----:B------:R-:W-:Y:S01]  /*129b0*/  STL.64 [R1+0xcd0], R22 ;  /* 0x000cd01601007387 */ /* 0x000fe20000100a00 */
[----:B------:R-:W-:Y:S04]  /*129c0*/  STL.64 [R1+0xcc8], R20 ;  /* 0x000cc81401007387 */ /* 0x000fe80000100a00 */
[----:B--2---:R-:W0:Y:S04]  /*129d0*/  LDSM.16.MT88.4 R12, [R11+0x2000] ;  /* 0x002000000b0c783b */ /* 0x004e280000004200 */
[----:B------:R1:W-:Y:S04]  /*129e0*/  STL [R1+0xca0], R11 ;  /* 0x000ca00b01007387 */ /* 0x0003e80000100800 */
[----:B-1----:R-:W3:Y:S01]  /*129f0*/  LDL.LU.64 R10, [R1+0xa8] ;  /* 0x0000a800010a7983 */ /* 0x002ee20000300a00 */
[----:B------:R-:W-:-:S03]  /*12a00*/  IMAD.MOV.U32 R22, RZ, RZ, R2 ;  /* 0x000000ffff167224 */ /* 0x000fc600078e0002 */
[----:B0-----:R0:W-:Y:S01]  /*12a10*/  STL.64 [R1+0xc60], R14 ;  /* 0x000c600e01007387 */ /* 0x0011e20000100a00 */
[----:B------:R-:W-:Y:S03]  /*12a20*/  STL.64 [R1+0xc58], R12 ;  /* 0x000c580c01007387 */ /* 0x000fe60000100a00 */
[----:B0-----:R-:W2:Y:S01]  /*12a30*/  LDL.LU.64 R14, [R1+0xd8] ;  /* 0x0000d800010e7983 */ /* 0x001ea20000300a00 */
[----:B---3--:R-:W-:Y:S01]  /*12a40*/  HMMA.16816.F32.BF16 R24, R4, R10, R24 ;  /* 0x0000000a0418723c */ /* 0x008fe20000041818 */
[----:B------:R-:W-:Y:S11]  /*12a50*/  IMAD.MOV.U32 R2, RZ, RZ, R10 ;  /* 0x000000ffff027224 */ /* 0x000ff600078e000a */
[----:B------:R-:W-:Y:S11]  /*12a60*/  @!UPT UIADD3 URZ, URZ, URZ, URZ ;  /* 0x0000003f3f3ff290 */ /* 0x000ff6000fffe03f */
[----:B------:R0:W-:Y:S01]  /*12a70*/  STL [R1+0x80], R24 ;  /* 0x0000801801007387 */ /* 0x0001e20000100800 */
[----:B------:R-:W-:Y:S02]  /*12a80*/  IMAD.MOV.U32 R9, RZ, RZ, R26 ;  /* 0x000000ffff097224 */ /* 0x000fe400078e001a */
[----:B------:R-:W-:Y:S02]  /*12a90*/  IMAD.MOV.U32 R10, RZ, RZ, R27 ;  /* 0x000000ffff0a7224 */ /* 0x000fe400078e001b */
[----:B------:R-:W-:Y:S01]  /*12aa0*/  IMAD.MOV.U32 R8, RZ, RZ, R25 ;  /* 0x000000ffff087224 */ /* 0x000fe200078e0019 */
[----:B------:R-:W3:Y:S04]  /*12ab0*/  LDL.LU.64 R26, [R1+0xd48] ;  /* 0x000d4800011a7983 */ /* 0x000ee80000300a00 */
[----:B0-----:R-:W3:Y:S01]  /*12ac0*/  LDL.LU.64 R24, [R1+0xd40] ;  /* 0x000d400001187983 */ /* 0x001ee20000300a00 */
[----:B----4-:R-:W-:-:S07]  /*12ad0*/  IMAD.MOV.U32 R23, RZ, RZ, R0 ;  /* 0x000000ffff177224 */ /* 0x010fce00078e0000 */
[----:B------:R-:W-:Y:S01]  /*12ae0*/  HMMA.16816.F32.BF16 R16, R4, R22, R16 ;  /* 0x000000160410723c */ /* 0x000fe20000041810 */
[----:B------:R-:W-:Y:S01]  /*12af0*/  STL [R1+0xca8], R9 ;  /* 0x000ca80901007387 */ /* 0x000fe20000100800 */
[----:B------:R-:W-:Y:S02]  /*12b00*/  STL [R1+0xca4], R8 ;  /* 0x000ca40801007387 */ /* 0x000fe40000100800 */
[----:B------:R-:W-:Y:S11]  /*12b10*/  IMAD.MOV.U32 R0, RZ, RZ, R11 ;  /* 0x000000ffff007224 */ /* 0x000ff600078e000b */
[----:B------:R-:W-:Y:S08]  /*12b20*/  @!UPT UIADD3 URZ, URZ, URZ, URZ ;  /* 0x0000003f3f3ff290 */ /* 0x000ff0000fffe03f */
[----:B------:R-:W-:Y:S01]  /*12b30*/  STL.64 [R1+0x40], R16 ;  /* 0x0000401001007387 */ /* 0x000fe20000100a00 */
[----:B------:R0:W-:Y:S03]  /*12b40*/  STL.64 [R1+0x48], R18 ;  /* 0x0000481201007387 */ /* 0x0001e60000100a00 */
[----:B0-----:R-:W4:Y:S01]  /*12b50*/  LDL.LU.64 R18, [R1+0xd38] ;  /* 0x000d380001127983 */ /* 0x001f220000300a00 */
[----:B------:R-:W4:Y:S02]  /*12b60*/  LDL.LU.64 R16, [R1+0xd30] ;  /* 0x000d300001107983 */ /* 0x000f240000300a00 */
[----:B------:R0:W-:Y:S02]  /*12b70*/  STL.64 [R1+0xce8], R22 ;  /* 0x000ce81601007387 */ /* 0x0001e40000100a00 */
[----:B0-----:R-:W-:Y:S02]  /*12b80*/  IMAD.MOV.U32 R22, RZ, RZ, R2 ;  /* 0x000000ffff167224 */ /* 0x001fe400078e0002 */
[----:B------:R-:W-:-:S02]  /*12b90*/  IMAD.MOV.U32 R23, RZ, RZ, R0 ;  /* 0x000000ffff177224 */ /* 0x000fc400078e0000 */
[----:B--2---:R-:W-:Y:S02]  /*12ba0*/  IMAD.MOV.U32 R2, RZ, RZ, R14 ;  /* 0x000000ffff027224 */ /* 0x004fe400078e000e */
[----:B------:R-:W-:Y:S01]  /*12bb0*/  IMAD.MOV.U32 R0, RZ, RZ, R15 ;  /* 0x000000ffff007224 */ /* 0x000fe200078e000f */
[----:B---3--:R-:W-:Y:S11]  /*12bc0*/  HMMA.16816.F32.BF16 R24, R4, R14, R24 ;  /* 0x0000000e0418723c */ /* 0x008ff60000041818 */
[----:B------:R-:W-:Y:S11]  /*12bd0*/  @!UPT UIADD3 URZ, URZ, URZ, URZ ;  /* 0x0000003f3f3ff290 */ /* 0x000ff6000fffe03f */
[----:B------:R-:W-:Y:S02]  /*12be0*/  @!UPT UIADD3 URZ, URZ, URZ, URZ ;  /* 0x0000003f3f3ff290 */ /* 0x000fe4000fffe03f */
[----:B------:R-:W-:Y:S02]  /*12bf0*/  IMAD.MOV.U32 R14, RZ, RZ, R26 ;  /* 0x000000ffff0e7224 */ /* 0x000fe400078e001a */
[----:B------:R-:W-:Y:S02]  /*12c00*/  IMAD.MOV.U32 R15, RZ, RZ, R27 ;  /* 0x000000ffff0f7224 */ /* 0x000fe400078e001b */
[----:B------:R-:W2:Y:S01]  /*12c10*/  LDL.LU.64 R26, [R1+0xd28] ;  /* 0x000d2800011a7983 */ /* 0x000ea20000300a00 */
[----:B------:R-:W-:Y:S02]  /*12c20*/  IMAD.MOV.U32 R9, RZ, RZ, R24 ;  /* 0x000000ffff097224 */ /* 0x000fe400078e0018 */
[----:B------:R-:W-:Y:S02]  /*12c30*/  IMAD.MOV.U32 R8, RZ, RZ, R25 ;  /* 0x000000ffff087224 */ /* 0x000fe400078e0019 */
[----:B------:R-:W3:Y:S01]  /*12c40*/  LDL.LU.64 R24, [R1+0xd20] ;  /* 0x000d200001187983 */ /* 0x000ee20000300a00 */
[----:B------:R0:W-:Y:S02]  /*12c50*/  STL [R1+0xce0], R10 ;  /* 0x000ce00a01007387 */ /* 0x0001e40000100800 */
[----:B------:R4:W-:Y:S02]  /*12c60*/  STL.64 [R1+0xcd8], R8 ;  /* 0x000cd80801007387 */ /* 0x0009e40000100a00 */
[----:B------:R-:W-:-:S02]  /*12c70*/  IMAD.MOV.U32 R11, RZ, RZ, R28 ;  /* 0x000000ffff0b7224 */ /* 0x000fc400078e001c */
[----:B0-----:R-:W-:Y:S02]  /*12c80*/  IMAD.MOV.U32 R10, RZ, RZ, R3 ;  /* 0x000000ffff0a7224 */ /* 0x001fe400078e0003 */
[----:B----4-:R-:W-:Y:S02]  /*12c90*/  IMAD.MOV.U32 R9, RZ, RZ, R16 ;  /* 0x000000ffff097224 */ /* 0x010fe400078e0010 */
[----:B--2---:R-:W-:Y:S02]  /*12ca0*/  IMAD.MOV.U32 R8, RZ, RZ, R27 ;  /* 0x000000ffff087224 */ /* 0x004fe400078e001b */
[----:B------:R-:W3:Y:S01]  /*12cb0*/  LDL.LU R27, [R1+0xd18] ;  /* 0x000d1800011b7983 */ /* 0x000ee20000300800 */
[----:B------:R-:W2:Y:S02]  /*12cc0*/  LDL.LU R16, [R1+0xd14] ;  /* 0x000d140001107983 */ /* 0x000ea40000300800 */
[----:B------:R-:W4:Y:S02]  /*12cd0*/  LDL.LU R3, [R1+0xd10] ;  /* 0x000d100001037983 */ /* 0x000f240000300800 */
[----:B------:R-:W2:Y:S01]  /*12ce0*/  LDL.LU R28, [R1+0xd0c] ;  /* 0x000d0c00011c7983 */ /* 0x000ea20000300800 */
[----:B------:R-:W-:Y:S01]  /*12cf0*/  STL.64 [R1+0xcf8], R10 ;  /* 0x000cf80a01007387 */ /* 0x000fe20000100a00 */
[----:B------:R0:W-:Y:S02]  /*12d00*/  STL.64 [R1+0xcf0], R8 ;  /* 0x000cf00801007387 */ /* 0x0001e40000100a00 */
[----:B0-----:R-:W-:-:S02]  /*12d10*/  IMAD.MOV.U32 R8, RZ, RZ, R17 ;  /* 0x000000ffff087224 */ /* 0x001fc400078e0011 */
[----:B------:R-:W-:Y:S01]  /*12d20*/  IMAD.MOV.U32 R9, RZ, RZ, R18 ;  /* 0x000000ffff097224 */ /* 0x000fe200078e0012 */
[----:B------:R-:W3:Y:S01]  /*12d30*/  LDL.LU R17, [R1+0xd08] ;  /* 0x000d080001117983 */ /* 0x000ee20000300800 */
[----:B------:R-:W3:Y:S02]  /*12d40*/  LDL.LU R18, [R1+0xd04] ;  /* 0x000d040001127983 */ /* 0x000ee40000300800 */
[----:B------:R-:W-:Y:S02]  /*12d50*/  IMAD.MOV.U32 R10, RZ, RZ, R19 ;  /* 0x000000ffff0a7224 */ /* 0x000fe400078e0013 */
[----:B------:R-:W3:Y:S01]  /*12d60*/  LDL.LU R19, [R1+0xd00] ;  /* 0x000d000001137983 */ /* 0x000ee20000300800 */
[----:B------:R4:W-:Y:S02]  /*12d70*/  STL.64 [R1+0xcb0], R14 ;  /* 0x000cb00e01007387 */ /* 0x0009e40000100a00 */
[----:B------:R-:W-:Y:S02]  /*12d80*/  IMAD.MOV.U32 R11, RZ, RZ, R29 ;  /* 0x000000ffff0b7224 */ /* 0x000fe400078e001d */
[----:B----4-:R-:W-:-:S02]  /*12d90*/  IMAD.MOV.U32 R15, RZ, RZ, R3 ;  /* 0x000000ffff0f7224 */ /* 0x010fc400078e0003 */
[----:B--2---:R-:W-:-:S07]  /*12da0*/  IMAD.MOV.U32 R14, RZ, RZ, R28 ;  /* 0x000000ffff0e7224 */ /* 0x004fce00078e001c */
[----:B---3--:R-:W-:Y:S08]  /*12db0*/  HMMA.16816.F32.BF16 R4, R4, R14, R24 ;  /* 0x0000000e0404723c */ /* 0x008ff00000041818 */
[----:B------:R-:W-:Y:S01]  /*12dc0*/  HMMA.16816.F32.BF16 R20, R16, R22, R8 ;  /* 0x000000161014723c */ /* 0x000fe20000041808 */
[----:B------:R-:W-:Y:S02]  /*12dd0*/  IMAD.MOV.U32 R26, RZ, RZ, R2 ;  /* 0x000000ffff1a7224 */ /* 0x000fe400078e0002 */
[----:B------:R-:W-:Y:S11]  /*12de0*/  IMAD.MOV.U32 R27, RZ, RZ, R0 ;  /* 0x000000ffff1b7224 */ /* 0x000ff600078e0000 */
[----:B------:R-:W-:Y:S01]  /*12df0*/  @!UPT UIADD3 URZ, URZ, URZ, URZ ;  /* 0x0000003f3f3ff290 */ /* 0x000fe2000fffe03f */
[----:B------:R0:W-:Y:S01]  /*12e00*/  STL.64 [R1+0x20], R4 ;  /* 0x0000200401007387 */ /* 0x0001e20000100a00 */
[----:B------:R1:W-:Y:S02]  /*12e10*/  STL [R1+0x28], R6 ;  /* 0x0000280601007387 */ /* 0x0003e40000100800 */
[----:B------:R-:W-:Y:S02]  /*12e20*/  IMAD.MOV.U32 R29, RZ, RZ, R7 ;  /* 0x000000ffff1d7224 */ /* 0x000fe400078e0007 */
[----:B------:R-:W2:Y:S01]  /*12e30*/  LDL R7, [R1+0x134] ;  /* 0x0001340001077983 */ /* 0x000ea20000100800 */
[----:B------:R-:W3:Y:S02]  /*12e40*/  LDL.LU.64 R10, [R1+0xcf8] ;  /* 0x000cf800010a7983 */ /* 0x000ee40000300a00 */
[----:B------:R-:W3:Y:S02]  /*12e50*/  LDL.LU.64 R8, [R1+0xcf0] ;  /* 0x000cf00001087983 */ /* 0x000ee40000300a00 */
[----:B------:R-:W-:-:S02]  /*12e60*/  IMAD.MOV.U32 R2, RZ, RZ, R22 ;  /* 0x000000ffff027224 */ /* 0x000fc400078e0016 */
[----:B------:R-:W-:Y:S02]  /*12e70*/  IMAD.MOV.U32 R0, RZ, RZ, R23 ;  /* 0x000000ffff007224 */ /* 0x000fe400078e0017 */
[----:B------:R-:W3:Y:S01]  /*12e80*/  LDL.LU.64 R22, [R1+0xce8] ;  /* 0x000ce80001167983 */ /* 0x000ee20000300a00 */
[----:B------:R-:W-:Y:S02]  /*12e90*/  IMAD.MOV.U32 R28, RZ, RZ, R20 ;  /* 0x000000ffff1c7224 */ /* 0x000fe400078e0014 */
[----:B------:R-:W-:Y:S02]  /*12ea0*/  IMAD.MOV.U32 R3, RZ, RZ, R21 ;  /* 0x000000ffff037224 */ /* 0x000fe400078e0015 */
[C---:B---3--:R-:W-:Y:S01]  /*12eb0*/  HMMA.16816.F32.BF16 R20, R16.reuse, R22, R8 ;  /* 0x000000161014723c */ /* 0x048fe20000041808 */
[----:B------:R-:W3:Y:S01]  /*12ec0*/  LDL.LU R10, [R1+0xce0] ;  /* 0x000ce000010a7983 */ /* 0x000ee20000300800 */
[----:B------:R-:W4:Y:S11]  /*12ed0*/  LDL.LU.64 R8, [R1+0xcd8] ;  /* 0x000cd80001087983 */ /* 0x000f360000300a00 */
[----:B------:R-:W-:Y:S11]  /*12ee0*/  @!UPT UIADD3 URZ, URZ, URZ, URZ ;  /* 0x0000003f3f3ff290 */ /* 0x000ff6000fffe03f */
[----:B0-----:R-:W-:Y:S02]  /*12ef0*/  IMAD.MOV.U32 R5, RZ, RZ, R22 ;  /* 0x000000ffff057224 */ /* 0x001fe400078e0016 */
[----:B------:R-:W-:Y:S02]  /*12f00*/  IMAD.MOV.U32 R4, RZ, RZ, R23 ;  /* 0x000000ffff047224 */ /* 0x000fe400078e0017 */
[----:B------:R-:W-:Y:S02]  /*12f10*/  IMAD.MOV.U32 R11, RZ, RZ, R20 ;  /* 0x000000ffff0b7224 */ /* 0x000fe400078e0014 */
[----:B-1----:R-:W-:Y:S01]  /*12f20*/  IMAD.MOV.U32 R6, RZ, RZ, R21 ;  /* 0x000000ffff067224 */ /* 0x002fe200078e0015 */
[----:B------:R-:W2:Y:S01]  /*12f30*/  LDL.LU.64 R22, [R1+0xcd0] ;  /* 0x000cd00001167983 */ /* 0x000ea20000300a00 */
[----:B------:R-:W2:Y:S02]  /*12f40*/  LDL.LU.64 R20, [R1+0xcc8] ;  /* 0x000cc80001147983 */ /* 0x000ea40000300a00 */
[C---:B--2---:R-:W-:Y:S01]  /*12f50*/  HMMA.16816.F32.BF16 R24, R16.reuse, R26, R20 ;  /* 0x0000001a1018723c */ /* 0x044fe20000041814 */
[----:B------:R-:W2:Y:S01]  /*12f60*/  LDL.LU.64 R22, [R1+0xcc0] ;  /* 0x000cc00001167983 */ /* 0x000ea20000300a00 */
[----:B------:R-:W2:Y:S11]  /*12f70*/  LDL.LU.64 R20, [R1+0xcb8] ;  /* 0x000cb80001147983 */ /* 0x000eb60000300a00 */
[----:B------:R-:W-:Y:S10]  /*12f80*/  @!UPT UIADD3 URZ, URZ, URZ, URZ ;  /* 0x0000003f3f3ff290 */ /* 0x000ff4000fffe03f */
[----:B------:R-:W-:Y:S01]  /*12f90*/  STL.64 [R1+0xc28], R26 ;  /* 0x000c281a01007387 */ /* 0x000fe20000100a00 */
[----:B------:R0:W-:Y:S03]  /*12fa0*/  STL.64 [R1+0xc20], R24 ;  /* 0x000c201801007387 */ /* 0x0001e60000100a00 */
[----:B0-----:R-:W3:Y:S01]  /*12fb0*/  LDL.LU R24, [R1+0x100] ;  /* 0x0001000001187983 */ /* 0x001ee20000300800 */
[----:B------:R-:W3:Y:S01]  /*12fc0*/  LDL.LU R25, [R1+0x104] ;  /* 0x0001040001197983 */ /* 0x000ee20000300800 */
[----:B--2---:R-:W-:Y:S02]  /*12fd0*/  HMMA.16816.F32.BF16 R16, R16, R14, R20 ;  /* 0x0000000e1010723c */ /* 0x004fe40000041814 */
[----:B------:R-:W2:Y:S01]  /*12fe0*/  LDL.LU.64 R14, [R1+0xcb0] ;  /* 0x000cb000010e7983 */ /* 0x000ea20000300a00 */
[----:B------:R-:W2:Y:S03]  /*12ff0*/  LDL.LU.64 R12, [R1+0x120] ;  /* 0x00012000010c7983 */ /* 0x000ea60000300a00 */
[----:B------:R-:W0:Y:S04]  /*13000*/  LDSM.16.MT88.4 R20, [R7+0x2800] ;  /* 0x002800000714783b */ /* 0x000e280000004200 */
[----:B--2---:R4:W-:Y:S02]  /*13010*/  STL.64 [R1+0xc68], R12 ;  /* 0x000c680c01007387 */ /* 0x0049e40000100a00 */
[----:B----4-:R-:W-:-:S02]  /*13020*/  IMAD.MOV.U32 R12, RZ, RZ, R9 ;  /* 0x000000ffff0c7224 */ /* 0x010fc400078e0009 */
[----:B------:R-:W-:Y:S01]  /*13030*/  IMAD.MOV.U32 R13, RZ, RZ, R8 ;  /* 0x000000ffff0d7224 */ /* 0x000fe200078e0008 */
[----:B------:R-:W2:Y:S01]  /*13040*/  LDL.LU R9, [R1+0xca8] ;  /* 0x000ca80001097983 */ /* 0x000ea20000300800 */
[----:B------:R-:W4:Y:S02]  /*13050*/  LDL.LU R8, [R1+0xca4] ;  /* 0x000ca40001087983 */ /* 0x000f240000300800 */
[----:B------:R-:W-:Y:S01]  /*13060*/  STL.64 [R1+0xc88], R14 ;  /* 0x000c880e01007387 */ /* 0x000fe20000100a00 */
[----:B------:R1:W-:Y:S04]  /*13070*/  STL.64 [R1+0xc80], R12 ;  /* 0x000c800c01007387 */ /* 0x0003e80000100a00 */
[----:B-1----:R-:W4:Y:S01]  /*13080*/  LDL.LU R12, [R1+0x40] ;  /* 0x00004000010c7983 */ /* 0x002f220000300800 */
[----:B------:R-:W4:Y:S02]  /*13090*/  LDL.LU R13, [R1+0x44] ;  /* 0x00004400010d7983 */ /* 0x000f240000300800 */
[----:B------:R-:W4:Y:S02]  /*130a0*/  LDL.LU R14, [R1+0x48] ;  /* 0x00004800010e7983 */ /* 0x000f240000300800 */
[----:B------:R-:W4:Y:S01]  /*130b0*/  LDL.LU R15, [R1+0x4c] ;  /* 0x00004c00010f7983 */ /* 0x000f220000300800 */
[----:B------:R-:W-:Y:S01]  /*130c0*/  STL.64 [R1+0xc38], R18 ;  /* 0x000c381201007387 */ /* 0x000fe20000100a00 */
[----:B------:R1:W-:Y:S02]  /*130d0*/  STL.64 [R1+0xc30], R16 ;  /* 0x000c301001007387 */ /* 0x0003e40000100a00 */
[----:B-1----:R-:W-:-:S02]  /*130e0*/  IMAD.MOV.U32 R16, RZ, RZ, R11 ;  /* 0x000000ffff107224 */ /* 0x002fc400078e000b */
[----:B------:R-:W4:Y:S01]  /*130f0*/  LDL.LU R11, [R1+0xca0] ;  /* 0x000ca000010b7983 */ /* 0x000f220000300800 */
[----:B------:R-:W-:Y:S02]  /*13100*/  IMAD.MOV.U32 R17, RZ, RZ, R6 ;  /* 0x000000ffff117224 */ /* 0x000fe400078e0006 */
[----:B------:R-:W-:Y:S02]  /*13110*/  IMAD.MOV.U32 R18, RZ, RZ, R5 ;  /* 0x000000ffff127224 */ /* 0x000fe400078e0005 */
[----:B------:R-:W-:-:S05]  /*13120*/  IMAD.MOV.U32 R19, RZ, RZ, R4 ;  /* 0x000000ffff137224 */ /* 0x000fca00078e0004 */
[----:B------:R-:W-:Y:S01]  /*13130*/  STL.64 [R1+0xc48], R18 ;  /* 0x000c481201007387 */ /* 0x000fe20000100a00 */
[----:B------:R1:W-:Y:S03]  /*13140*/  STL.64 [R1+0xc40], R16 ;  /* 0x000c401001007387 */ /* 0x0003e60000100a00 */
[----:B-1----:R-:W4:Y:S01]  /*13150*/  LDL.LU R16, [R1+0xb0] ;  /* 0x0000b00001107983 */ /* 0x002f220000300800 */
[----:B------:R-:W4:Y:S02]  /*13160*/  LDL.LU R17, [R1+0xb4] ;  /* 0x0000b40001117983 */ /* 0x000f240000300800 */
[----:B0-----:R-:W-:Y:S02]  /*13170*/  STL.64 [R1+0xc18], R22 ;  /* 0x000c181601007387 */ /* 0x001fe40000100a00 */
[----:B------:R0:W-:Y:S02]  /*13180*/  STL.64 [R1+0xc10], R20 ;  /* 0x000c101401007387 */ /* 0x0001e40000100a00 */
[----:B0-----:R-:W4:Y:S01]  /*13190*/  LDL.LU R20, [R1+0x80] ;  /* 0x0000800001147983 */ /* 0x001f220000300800 */
[----:B---3--:R-:W-:-:S02]  /*131a0*/  IMAD.MOV.U32 R23, RZ, RZ, R10 ;  /* 0x000000ffff177224 */ /* 0x008fc400078e000a */
[----:B--2---:R-:W-:Y:S02]  /*131b0*/  IMAD.MOV.U32 R22, RZ, RZ, R9 ;  /* 0x000000ffff167224 */ /* 0x004fe400078e0009 */
[----:B----4-:R-:W-:Y:S02]  /*131c0*/  IMAD.MOV.U32 R21, RZ, RZ, R8 ;  /* 0x000000ffff157224 */ /* 0x010fe400078e0008 */
[----:B------:R-:W2:Y:S01]  /*131d0*/  LDL.LU R8, [R1+0xc9c] ;  /* 0x000c9c0001087983 */ /* 0x000ea20000300800 */
[----:B------:R-:W2:Y:S02]  /*131e0*/  LDL.LU R9, [R1+0xc98] ;  /* 0x000c980001097983 */ /* 0x000ea40000300800 */
[----:B------:R-:W2:Y:S01]  /*131f0*/  LDL.LU R10, [R1+0xc94] ;  /* 0x000c9400010a7983 */ /* 0x000ea20000300800 */
[----:B------:R0:W1:Y:S04]  /*13200*/  LDSM.16.MT88.4 R4, [R11+0x2800] ;  /* 0x002800000b04783b */ /* 0x0000680000004200 */
[----:B0-----:R-:W2:Y:S04]  /*13210*/  LDL.LU R11, [R1+0xc90] ;  /* 0x000c9000010b7983 */ /* 0x001ea80000300800 */
[----:B-1----:R-:W-:Y:S01]  /*13220*/  STL.64 [R1+0xbd0], R6 ;  /* 0x000bd00601007387 */ /* 0x002fe20000100a00 */
[----:B------:R0:W-:Y:S03]  /*13230*/  STL.64 [R1+0xbc8], R4 ;  /* 0x000bc80401007387 */ /* 0x0001e60000100a00 */
[----:B0-----:R-:W3:Y:S01]  /*13240*/  LDL.LU R4, [R1+0x20] ;  /* 0x0000200001047983 */ /* 0x001ee20000300800 */
[----:B------:R-:W3:Y:S02]  /*13250*/  LDL.LU R5, [R1+0x24] ;  /* 0x0000240001057983 */ /* 0x000ee40000300800 */
[----:B------:R-:W4:Y:S02]  /*13260*/  LDL.LU R6, [R1+0x28] ;  /* 0x0000280001067983 */ /* 0x000f240000300800 */
[----:B------:R-:W-:Y:S01]  /*13270*/  IMAD.MOV.U32 R7, RZ, RZ, R29 ;  /* 0x000000ffff077224 */ /* 0x000fe200078e001d */
[C---:B--2---:R-:W-:Y:S08]  /*13280*/  HMMA.16816.F32.BF16 R20, R8.reuse, R16, R20 ;  /* 0x000000100814723c */ /* 0x044ff00000041814 */
[----:B------:R-:W-:Y:S01]  /*13290*/  HMMA.16816.F32.BF16 R12, R8, R24, R12 ;  /* 0x00000018080c723c */ /* 0x000fe2000004180c */
[----:B----4-:R-:W-:Y:S01]  /*132a0*/  STL.64 [R1+0xc78], R6 ;  /* 0x000c780601007387 */ /* 0x010fe20000100a00 */
[----:B---3--:R0:W-:Y:S03]  /*132b0*/  STL.64 [R1+0xc70], R4 ;  /* 0x000c700401007387 */ /* 0x0081e60000100a00 */
[----:B0-----:R-:W2:Y:S10]  /*132c0*/  LDL.LU.64 R4, [R1+0x110] ;  /* 0x0001100001047983 */ /* 0x001eb40000300a00 */
[----:B------:R0:W-:Y:S02]  /*132d0*/  STL.64 [R1+0x80], R20 ;  /* 0x0000801401007387 */ /* 0x0001e40000100a00 */
[----:B------:R1:W-:Y:S07]  /*132e0*/  STL.64 [R1+0x88], R22 ;  /* 0x0000881601007387 */ /* 0x0003ee0000100a00 */
[----:B0-----:R-:W-:-:S02]  /*132f0*/  IMAD.MOV.U32 R21, RZ, RZ, R14 ;  /* 0x000000ffff157224 */ /* 0x001fc400078e000e */
[----:B------:R-:W-:Y:S02]  /*13300*/  IMAD.MOV.U32 R20, RZ, RZ, R15 ;  /* 0x000000ffff147224 */ /* 0x000fe400078e000f */
[----:B-1----:R-:W-:Y:S02]  /*13310*/  IMAD.MOV.U32 R23, RZ, RZ, R12 ;  /* 0x000000ffff177224 */ /* 0x002fe400078e000c */
[----:B------:R-:W-:Y:S01]  /*13320*/  IMAD.MOV.U32 R22, RZ, RZ, R13 ;  /* 0x000000ffff167224 */ /* 0x000fe200078e000d */
[----:B------:R-:W2:Y:S01]  /*13330*/  LDL.LU.64 R14, [R1+0xc88] ;  /* 0x000c8800010e7983 */ /* 0x000ea20000300a00 */
[----:B------:R-:W2:Y:S02]  /*13340*/  LDL.LU.64 R12, [R1+0xc80] ;  /* 0x000c8000010c7983 */ /* 0x000ea40000300a00 */
[----:B------:R-:W-:Y:S02]  /*13350*/  STL.64 [R1+0xc50], R24 ;  /* 0x000c501801007387 */ /* 0x000fe40000100a00 */
[----:B------:R-:W-:Y:S01]  /*13360*/  IMAD.MOV.U32 R27, RZ, RZ, R0 ;  /* 0x000000ffff1b7224 */ /* 0x000fe200078e0000 */
[----:B------:R-:W3:Y:S01]  /*13370*/  LDL.LU.64 R6, [R1+0xc78] ;  /* 0x000c780001067983 */ /* 0x000ee20000300a00 */
[----:B--2---:R-:W-:Y:S01]  /*13380*/  HMMA.16816.F32.BF16 R12, R8, R4, R12 ;  /* 0x00000004080c723c */ /* 0x004fe2000004180c */
[----:B------:R-:W-:-:S02]  /*13390*/  IMAD.MOV.U32 R18, RZ, RZ, R4 ;  /* 0x000000ffff127224 */ /* 0x000fc400078e0004 */
[----:B------:R-:W-:Y:S02]  /*133a0*/  IMAD.MOV.U32 R0, RZ, RZ, R5 ;  /* 0x000000ffff007224 */ /* 0x000fe400078e0005 */
[----:B------:R-:W3:Y:S11]  /*133b0*/  LDL.LU.64 R4, [R1+0xc70] ;  /* 0x000c700001047983 */ /* 0x000ef60000300a00 */
[----:B------:R-:W-:Y:S07]  /*133c0*/  @!UPT UIADD3 URZ, URZ, URZ, URZ ;  /* 0x0000003f3f3ff290 */ /* 0x000fee000fffe03f */
[----:B------:R0:W-:Y:S04]  /*133d0*/  STL.64 [R1+0x60], R12 ;  /* 0x0000600c01007387 */ /* 0x0001e80000100a00 */
[----:B0-----:R-:W3:Y:S01]  /*133e0*/  LDL.LU.64 R12, [R1+0xc68] ;  /* 0x000c6800010c7983 */ /* 0x001ee20000300a00 */
[----:B------:R-:W-:Y:S02]  /*133f0*/  IMAD.MOV.U32 R25, RZ, RZ, R3 ;  /* 0x000000ffff197224 */ /* 0x000fe400078e0003 */
[----:B------:R-:W-:Y:S02]  /*13400*/  IMAD.MOV.U32 R26, RZ, RZ, R2 ;  /* 0x000000ffff1a7224 */ /* 0x000fe400078e0002 */
[----:B------:R-:W-:Y:S02]  /*13410*/  IMAD.MOV.U32 R24, RZ, RZ, R28 ;  /* 0x000000ffff187224 */ /* 0x000fe400078e001c */
[----:B------:R-:W-:-:S02]  /*13420*/  IMAD.MOV.U32 R2, RZ, RZ, R14 ;  /* 0x000000ffff027224 */ /* 0x000fc400078e000e */
[----:B------:R-:W-:Y:S02]  /*13430*/  IMAD.MOV.U32 R3, RZ, RZ, R15 ;  /* 0x000000ffff037224 */ /* 0x000fe400078e000f */
[----:B------:R-:W2:Y:S01]  /*13440*/  LDL.LU.64 R14, [R1+0xc60] ;  /* 0x000c6000010e7983 */ /* 0x000ea20000300a00 */
[----:B---3--:R-:W-:Y:S01]  /*13450*/  HMMA.16816.F32.BF16 R4, R8, R12, R4 ;  /* 0x0000000c0804723c */ /* 0x008fe20000041804 */
[----:B------:R-:W-:Y:S02]  /*13460*/  IMAD.MOV.U32 R29, RZ, RZ, R12 ;  /* 0x000000ffff1d7224 */ /* 0x000fe400078e000c */
[----:B------:R-:W-:Y:S02]  /*13470*/  IMAD.MOV.U32 R28, RZ, RZ, R13 ;  /* 0x000000ffff1c7224 */ /* 0x000fe400078e000d */
[----:B------:R-:W2:Y:S01]  /*13480*/  LDL.LU.64 R12, [R1+0xc58] ;  /* 0x000c5800010c7983 */ /* 0x000ea20000300a00 */
[----:B------:R-:W3:Y:S11]  /*13490*/  LDL R11, [R1+0x134] ;  /* 0x00013400010b7983 */ /* 0x000ef60000100800 */
[----:B------:R-:W-:Y:S06]  /*134a0*/  @!UPT UIADD3 URZ, URZ, URZ, URZ ;  /* 0x0000003f3f3ff290 */ /* 0x000fec000fffe03f */
[----:B------:R0:W-:Y:S02]  /*134b0*/  STL [R1+0xbe4], R4 ;  /* 0x000be40401007387 */ /* 0x0001e40000100800 */
[----:B0-----:R-:W-:Y:S02]  /*134c0*/  IMAD.MOV.U32 R4, RZ, RZ, R18 ;  /* 0x000000ffff047224 */ /* 0x001fe400078e0012 */
[----:B------:R0:W-:Y:S01]  /*134d0*/  STL [R1+0xbe0], R5 ;  /* 0x000be00501007387 */ /* 0x0001e20000100800 */
[----:B------:R-:W-:Y:S02]  /*134e0*/  STL [R1+0xbdc], R6 ;  /* 0x000bdc0601007387 */ /* 0x000fe40000100800 */
[----:B------:R-:W-:Y:S02]  /*134f0*/  STL [R1+0xbd8], R7 ;  /* 0x000bd80701007387 */ /* 0x000fe40000100800 */
[----:B0-----:R-:W-:Y:S01]  /*13500*/  IMAD.MOV.U32 R5, RZ, RZ, R0 ;  /* 0x000000ffff057224 */ /* 0x001fe200078e0000 */
[C---:B--2---:R-:W-:Y:S01]  /*13510*/  HMMA.16816.F32.BF16 R16, R12.reuse, R16, R24 ;  /* 0x000000100c10723c */ /* 0x044fe20000041818 */
[----:B------:R-:W2:Y:S04]  /*13520*/  LDL.LU.64 R24, [R1+0xc50] ;  /* 0x000c500001187983 */ /* 0x000ea80000300a00 */
[----:B---3--:R-:W0:Y:S11]  /*13530*/  LDSM.16.MT88.4 R8, [R11+0x3000] ;  /* 0x003000000b08783b */ /* 0x008e360000004200 */
[----:B------:R-:W-:Y:S07]  /*13540*/  @!UPT UIADD3 URZ, URZ, URZ, URZ ;  /* 0x0000003f3f3ff290 */ /* 0x000fee000fffe03f */
[----:B------:R-:W-:Y:S01]  /*13550*/  STL.64 [R1+0x40], R16 ;  /* 0x0000401001007387 */ /* 0x000fe20000100a00 */
[----:B------:R1:W-:Y:S02]  /*13560*/  STL [R1+0x48], R18 ;  /* 0x0000481201007387 */ /* 0x0003e40000100800 */
[----:B------:R-:W-:Y:S02]  /*13570*/  IMAD.MOV.U32 R0, RZ, RZ, R19 ;  /* 0x000000ffff007224 */ /* 0x000fe400078e0013 */
[----:B-1----:R-:W2:Y:S01]  /*13580*/  LDL.LU.64 R18, [R1+0xc48] ;  /* 0x000c480001127983 */ /* 0x002ea20000300a00 */
[----:B------:R-:W2:Y:S02]  /*13590*/  LDL.LU.64 R16, [R1+0xc40] ;  /* 0x000c400001107983 */ /* 0x000ea40000300a00 */
[C---:B--2---:R-:W-:Y:S01]  /*135a0*/  HMMA.16816.F32.BF16 R24, R12.reuse, R24, R16 ;  /* 0x000000180c18723c */ /* 0x044fe20000041810 */
[----:B------:R-:W2:Y:S01]  /*135b0*/  LDL.LU.64 R18, [R1+0xc38] ;  /* 0x000c380001127983 */ /* 0x000ea20000300a00 */
[----:B------:R-:W2:Y:S11]  /*135c0*/  LDL.LU.64 R16, [R1+0xc30] ;  /* 0x000c300001107983 */ /* 0x000eb60000300a00 */
[----:B------:R-:W-:Y:S10]  /*135d0*/  @!UPT UIADD3 URZ, URZ, URZ, URZ ;  /* 0x0000003f3f3ff290 */ /* 0x000ff4000fffe03f */
[----:B------:R-:W-:Y:S01]  /*135e0*/  STL.64 [R1+0x30], R24 ;  /* 0x0000301801007387 */ /* 0x000fe20000100a00 */
[----:B------:R1:W-:Y:S03]  /*135f0*/  STL.64 [R1+0x38], R26 ;  /* 0x0000381a01007387 */ /* 0x0003e60000100a00 */
[----:B-1----:R-:W3:Y:S01]  /*13600*/  LDL.LU.64 R26, [R1+0xc28] ;  /* 0x000c2800011a7983 */ /* 0x002ee20000300a00 */
[----:B------:R-:W3:Y:S02]  /*13610*/  LDL.LU.64 R24, [R1+0xc20] ;  /* 0x000c200001187983 */ /* 0x000ee40000300a00 */
[----:B---3--:R-:W-:Y:S11]  /*13620*/  HMMA.16816.F32.BF16 R24, R12, R4, R24 ;  /* 0x000000040c18723c */ /* 0x008ff60000041818 */
[----:B------:R-:W-:Y:S11]  /*13630*/  @!UPT UIADD3 URZ, URZ, URZ, URZ ;  /* 0x0000003f3f3ff290 */ /* 0x000ff6000fffe03f */
[----:B------:R-:W-:Y:S02]  /*13640*/  @!UPT UIADD3 URZ, URZ, URZ, URZ ;  /* 0x0000003f3f3ff290 */ /* 0x000fe4000fffe03f */
[----:B------:R-:W-:Y:S02]  /*13650*/  IMAD.MOV.U32 R4, RZ, RZ, R24 ;  /* 0x000000ffff047224 */ /* 0x000fe400078e0018 */
[----:B------:R-:W-:Y:S02]  /*13660*/  IMAD.MOV.U32 R5, RZ, RZ, R25 ;  /* 0x000000ffff057224 */ /* 0x000fe400078e0019 */
[----:B------:R-:W-:Y:S02]  /*13670*/  IMAD.MOV.U32 R24, RZ, RZ, R29 ;  /* 0x000000ffff187224 */ /* 0x000fe400078e001d */
[----:B------:R-:W-:-:S07]  /*13680*/  IMAD.MOV.U32 R25, RZ, RZ, R28 ;  /* 0x000000ffff197224 */ /* 0x000fce00078e001c */
[----:B--2---:R-:W-:Y:S01]  /*13690*/  HMMA.16816.F32.BF16 R12, R12, R24, R16 ;  /* 0x000000180c0c723c */ /* 0x004fe20000041810 */
[----:B------:R-:W-:Y:S02]  /*136a0*/  IMAD.MOV.U32 R6, RZ, RZ, R26 ;  /* 0x000000ffff067224 */ /* 0x000fe400078e001a */
[----:B------:R-:W-:-:S05]  /*136b0*/  IMAD.MOV.U32 R7, RZ, RZ, R27 ;  /* 0x000000ffff077224 */ /* 0x000fca00078e001b */
[----:B------:R-:W-:Y:S01]  /*136c0*/  STL.64 [R1+0xbf0], R6 ;  /* 0x000bf00601007387 */ /* 0x000fe20000100a00 */
[----:B------:R1:W-:Y:S11]  /*136d0*/  STL.64 [R1+0xbe8], R4 ;  /* 0x000be80401007387 */ /* 0x0003f60000100a00 */
[----:B------:R-:W-:Y:S04]  /*136e0*/  @!UPT UIADD3 URZ, URZ, URZ, URZ ;  /* 0x0000003f3f3ff290 */ /* 0x000fe8000fffe03f */
[----:B------:R-:W-:Y:S01]  /*136f0*/  IMAD.MOV.U32 R29, RZ, RZ, R14 ;  /* 0x000000ffff1d7224 */ /* 0x000fe200078e000e */
[----:B------:R-:W-:Y:S04]  /*13700*/  STL.64 [R1+0x10], R12 ;  /* 0x0000100c01007387 */ /* 0x000fe80000100a00 */
[----:B------:R-:W-:Y:S01]  /*13710*/  STL [R1+0xbc0], R29 ;  /* 0x000bc01d01007387 */ /* 0x000fe20000100800 */
[----:B------:R-:W2:Y:S02]  /*13720*/  LDL R19, [R1+0x8d4] ;  /* 0x0008d40001137983 */ /* 0x000ea40000100800 */
[----:B-1----:R-:W3:Y:S02]  /*13730*/  LDL.LU R4, [R1+0x60] ;  /* 0x0000600001047983 */ /* 0x002ee40000300800 */
[----:B------:R-:W3:Y:S02]  /*13740*/  LDL.LU R5, [R1+0x64] ;  /* 0x0000640001057983 */ /* 0x000ee40000300800 */
[----:B------:R-:W-:-:S02]  /*13750*/  IMAD.MOV.U32 R6, RZ, RZ, R2 ;  /* 0x000000ffff067224 */ /* 0x000fc400078e0002 */
[----:B------:R-:W1:Y:S01]  /*13760*/  S2R R2, SR_TID.X ;  /* 0x0000000000027919 */ /* 0x000e620000002100 */
[----:B------:R-:W-:Y:S02]  /*13770*/  IMAD.MOV.U32 R7, RZ, RZ, R3 ;  /* 0x000000ffff077224 */ /* 0x000fe400078e0003 */
[----:B------:R-:W4:Y:S03]  /*13780*/  S2R R3, SR_TID.X ;  /* 0x0000000000037919 */ /* 0x000f260000002100 */
[----:B------:R-:W-:Y:S01]  /*13790*/  STL.64 [R1+0xc00], R6 ;  /* 0x000c000601007387 */ /* 0x000fe20000100a00 */
[----:B-1----:R-:W-:Y:S01]  /*137a0*/  LOP3.LUT R2, R2, 0x7, RZ, 0xc0, !PT ;  /* 0x0000000702027812 */ /* 0x002fe200078ec0ff */
[----:B----4-:R-:W-:-:S04]  /*137b0*/  IMAD.SHL.U32 R3, R3, 0x2, RZ ;  /* 0x0000000203037824 */ /* 0x010fc800078e00ff */
[----:B------:R-:W-:Y:S02]  /*137c0*/  IMAD R2, R2, 0x110, RZ ;  /* 0x0000011002027824 */ /* 0x000fe400078e02ff */
[----:B------:R-:W-:Y:S01]  /*137d0*/  IMAD.MOV.U32 R28, RZ, RZ, R15 ;  /* 0x000000ffff1c7224 */ /* 0x000fe200078e000f */
[----:B--2---:R-:W-:Y:S04]  /*137e0*/  LDSM.16.MT88.4 R16, [R19+0x3000] ;  /* 0x003000001310783b */ /* 0x004fe80000004200 */
[----:B---3--:R1:W-:Y:S02]  /*137f0*/  STL.64 [R1+0xbf8], R4 ;  /* 0x000bf80401007387 */ /* 0x0083e40000100a00 */
[----:B-1----:R-:W-:Y:S01]  /*13800*/  IMAD.MOV.U32 R4, RZ, RZ, R23 ;  /* 0x000000ffff047224 */ /* 0x002fe200078e0017 */
[----:B------:R-:W-:-:S04]  /*13810*/  LOP3.LUT R23, R2, 0x30, R3, 0x78, !PT ;  /* 0x0000003002177812 */ /* 0x000fc800078e7803 */
[----:B------:R-:W-:-:S05]  /*13820*/  LOP3.LUT R23, R23, 0x40, RZ, 0x3c, !PT ;  /* 0x0000004017177812 */ /* 0x000fca00078e3cff */
[----:B------:R-:W1:Y:S04]  /*13830*/  LDSM.16.M88.4 R12, [R23+0x4080] ;  /* 0x00408000170c783b */ /* 0x000e680000000200 */
[----:B0-----:R-:W-:Y:S01]  /*13840*/  STL [R1+0xb7c], R8 ;  /* 0x000b7c0801007387 */ /* 0x001fe20000100800 */
[----:B------:R-:W-:Y:S02]  /*13850*/  STL [R1+0xb78], R9 ;  /* 0x000b780901007387 */ /* 0x000fe40000100800 */
[----:B------:R-:W-:Y:S02]  /*13860*/  STL [R1+0xb74], R10 ;  /* 0x000b740a01007387 */ /* 0x000fe40000100800 */
[----:B------:R0:W-:Y:S01]  /*13870*/  STL [R1+0xb70], R11 ;  /* 0x000b700b01007387 */ /* 0x0001e20000100800 */
[----:B------:R-:W2:Y:S04]  /*13880*/  LDSM.16.M88.4 R24, [R23+0x4880] ;  /* 0x004880001718783b */ /* 0x000ea80000000200 */
[----:B-1----:R-:W-:Y:S01]  /*13890*/  STL.64 [R1], R12 ;  /* 0x0000000c01007387 */ /* 0x002fe20000100a00 */
[----:B0-----:R-:W3:Y:S02]  /*138a0*/  LDL.LU.64 R10, [R1+0x128] ;  /* 0x00012800010a7983 */ /* 0x001ee40000300a00 */
[----:B------:R-:W-:-:S02]  /*138b0*/  IMAD.MOV.U32 R3, RZ, RZ, R14 ;  /* 0x000000ffff037224 */ /* 0x000fc400078e000e */
[----:B------:R-:W-:Y:S02]  /*138c0*/  IMAD.MOV.U32 R2, RZ, RZ, R15 ;  /* 0x000000ffff027224 */ /* 0x000fe400078e000f */
[----:B------:R-:W-:Y:S01]  /*138d0*/  IMAD.MOV.U32 R5, RZ, RZ, R22 ;  /* 0x000000ffff057224 */ /* 0x000fe200078e0016 */
[----:B------:R-:W0:Y:S01]  /*138e0*/  LDSM.16.M88.4 R12, [R23+0x5080] ;  /* 0x00508000170c783b */ /* 0x000e220000000200 */
[----:B------:R-:W-:Y:S02]  /*138f0*/  IMAD.MOV.U32 R6, RZ, RZ, R21 ;  /* 0x000000ffff067224 */ /* 0x000fe400078e0015 */
[----:B------:R-:W-:Y:S02]  /*13900*/  IMAD.MOV.U32 R7, RZ, RZ, R20 ;  /* 0x000000ffff077224 */ /* 0x000fe400078e0014 */
[----:B------:R-:W1:Y:S04]  /*13910*/  LDSM.16.M88.4 R20, [R23+0x5880] ;  /* 0x005880001714783b */ /* 0x000e680000000200 */
[----:B---3--:R3:W-:Y:S04]  /*13920*/  STL.64 [R1+0xc08], R10 ;  /* 0x000c080a01007387 */ /* 0x0087e80000100a00 */
[----:B---3--:R-:W3:Y:S01]  /*13930*/  LDL.LU.64 R10, [R1+0x108] ;  /* 0x00010800010a7983 */ /* 0x008ee20000300a00 */
[----:B------:R-:W-:Y:S02]  /*13940*/  STL [R1+0xacc], R2 ;  /* 0x000acc0201007387 */ /* 0x000fe40000100800 */
[----:B------:R-:W-:Y:S02]  /*13950*/  STL [R1+0xac8], R3 ;  /* 0x000ac80301007387 */ /* 0x000fe40000100800 */
[----:B--2---:R-:W-:Y:S01]  /*13960*/  STL [R1+0xab8], R26 ;  /* 0x000ab81a01007387 */ /* 0x004fe20000100800 */
[----:B------:R2:W-:Y:S01]  /*13970*/  STL [R1+0xab4], R27 ;  /* 0x000ab41b01007387 */ /* 0x0005e20000100800 */
[----:B------:R-:W-:Y:S03]  /*13980*/  STL.64 [R1+0xbb8], R24 ;  /* 0x000bb81801007387 */ /* 0x000fe60000100a00 */
[----:B--2---:R-:W2:Y:S01]  /*13990*/  LDL.LU.64 R26, [R1+0xb8] ;  /* 0x0000b800011a7983 */ /* 0x004ea20000300a00 */
[----:B0-----:R-:W-:Y:S02]  /*139a0*/  STL [R1+0xac0], R14 ;  /* 0x000ac00e01007387 */ /* 0x001fe40000100800 */
[----:B------:R-:W-:Y:S02]  /*139b0*/  STL [R1+0xabc], R15 ;  /* 0x000abc0f01007387 */ /* 0x000fe40000100800 */
[----:B-1----:R-:W-:Y:S01]  /*139c0*/  STL.64 [R1+0x90], R20 ;  /* 0x0000901401007387 */ /* 0x002fe20000100a00 */
[----:B------:R0:W-:Y:S04]  /*139d0*/  STL.64 [R1+0x98], R22 ;  /* 0x0000981601007387 */ /* 0x0001e80000100a00 */
[----:B0-----:R-:W3:Y:S01]  /*139e0*/  LDL.LU.64 R22, [R1+0xc18] ;  /* 0x000c180001167983 */ /* 0x001ee20000300a00 */
[----:B------:R-:W3:Y:S02]  /*139f0*/  LDL.LU.64 R20, [R1+0xc10] ;  /* 0x000c100001147983 */ /* 0x000ee40000300a00 */
[----:B------:R-:W-:Y:S02]  /*13a00*/  STL.64 [R1+0xb18], R18 ;  /* 0x000b181201007387 */ /* 0x000fe40000100a00 */
[----:B------:R0:W-:Y:S02]  /*13a10*/  STL.64 [R1+0xb10], R16 ;  /* 0x000b101001007387 */ /* 0x0001e40000100a00 */
[----:B0-----:R-:W2:Y:S01]  /*13a20*/  LDL.LU R16, [R1+0x80] ;  /* 0x0000800001107983 */ /* 0x001ea20000300800 */
[----:B------:R-:W2:Y:S02]  /*13a30*/  LDL.LU R17, [R1+0x84] ;  /* 0x0000840001117983 */ /* 0x000ea40000300800 */
[----:B------:R-:W2:Y:S02]  /*13a40*/  LDL.LU R18, [R1+0x88] ;  /* 0x0000880001127983 */ /* 0x000ea40000300800 */
[----:B------:R-:W2:Y:S01]  /*13a50*/  LDL.LU R19, [R1+0x8c] ;  /* 0x00008c0001137983 */ /* 0x000ea20000300800 */
[C---:B---3--:R-:W-:Y:S08]  /*13a60*/  HMMA.16816.F32.BF16 R4, R20.reuse, R10, R4 ;  /* 0x0000000a1404723c */ /* 0x048ff00000041804 */
[----:B--2---:R-:W-:Y:S01]  /*13a70*/  HMMA.16816.F32.BF16 R16, R20, R26, R16 ;  /* 0x0000001a1410723c */ /* 0x004fe20000041810 */
[----:B------:R-:W-:-:S02]  /*13a80*/  IMAD.MOV.U32 R2, RZ, RZ, R27 ;  /* 0x000000ffff027224 */ /* 0x000fc400078e001b */
[----:B------:R-:W-:-:S04]  /*13a90*/  IMAD.MOV.U32 R3, RZ, RZ, R26 ;  /* 0x000000ffff037224 */ /* 0x000fc800078e001a */
[----:B------:R-:W-:Y:S02]  /*13aa0*/  IMAD.MOV.U32 R27, RZ, RZ, R0 ;  /* 0x000000ffff1b7224 */ /* 0x000fe400078e0000 */
[----:B------:R-:W-:-:S07]  /*13ab0*/  IMAD.MOV.U32 R0, RZ, RZ, R11 ;  /* 0x000000ffff007224 */ /* 0x000fce00078e000b */
[----:B------:R-:W-:-:S07]  /*13ac0*/  IMAD.MOV.U32 R14, RZ, RZ, R6 ;  /* 0x000000ffff0e7224 */ /* 0x000fce00078e0006 */
[----:B------:R-:W-:Y:S01]  /*13ad0*/  STL.64 [R1+0xf0], R16 ;  /* 0x0000f01001007387 */ /* 0x000fe20000100a00 */
[----:B------:R0:W-:Y:S02]  /*13ae0*/  STL.64 [R1+0xf8], R18 ;  /* 0x0000f81201007387 */ /* 0x0001e40000100a00 */
[----:B------:R-:W2:Y:S02]  /*13af0*/  LDL.LU R24, [R1+0x40] ;  /* 0x0000400001187983 */ /* 0x000ea40000300800 */
[----:B------:R-:W2:Y:S01]  /*13b00*/  LDL.LU R25, [R1+0x44] ;  /* 0x0000440001197983 */ /* 0x000ea20000300800 */
[----:B------:R-:W2:Y:S01]  /*13b10*/  LDL.LU R26, [R1+0x48] ;  /* 0x00004800011a7983 */ /* 0x000ea20000300800 */
[----:B0-----:R-:W-:-:S03]  /*13b20*/  IMAD.MOV.U32 R18, RZ, RZ, R10 ;  /* 0x000000ffff127224 */ /* 0x001fc600078e000a */
[----:B------:R-:W3:Y:S01]  /*13b30*/  LDL.LU.64 R10, [R1+0xc08] ;  /* 0x000c0800010a7983 */ /* 0x000ee20000300a00 */
[----:B------:R-:W-:Y:S02]  /*13b40*/  STL.64 [R1+0xe0], R4 ;  /* 0x0000e00401007387 */ /* 0x000fe40000100a00 */
[----:B------:R0:W-:Y:S02]  /*13b50*/  STL [R1+0xec], R7 ;  /* 0x0000ec0701007387 */ /* 0x0001e40000100800 */
[----:B0-----:R-:W4:Y:S01]  /*13b60*/  LDL.LU.64 R6, [R1+0xc00] ;  /* 0x000c000001067983 */ /* 0x001f220000300a00 */
[----:B------:R-:W4:Y:S02]  /*13b70*/  LDL.LU.64 R4, [R1+0xbf8] ;  /* 0x000bf80001047983 */ /* 0x000f240000300a00 */
[----:B------:R0:W-:Y:S02]  /*13b80*/  STL [R1+0xba0], R14 ;  /* 0x000ba00e01007387 */ /* 0x0001e40000100800 */
[----:B------:R-:W-:Y:S01]  /*13b90*/  STL.64 [R1+0xb98], R12 ;  /* 0x000b980c01007387 */ /* 0x000fe20000100a00 */
[----:B0-----:R-:W4:Y:S02]  /*13ba0*/  LDL.LU.64 R14, [R1+0x118] ;  /* 0x00011800010e7983 */ /* 0x001f240000300a00 */
[----:B----4-:R-:W-:Y:S11]  /*13bb0*/  HMMA.16816.F32.BF16 R4, R20, R14, R4 ;  /* 0x0000000e1404723c */ /* 0x010ff60000041804 */
[----:B------:R-:W-:Y:S11]  /*13bc0*/  @!UPT UIADD3 URZ, URZ, URZ, URZ ;  /* 0x0000003f3f3ff290 */ /* 0x000ff6000fffe03f */
[----:B------:R-:W-:Y:S01]  /*13bd0*/  @!UPT UIADD3 URZ, URZ, URZ, URZ ;  /* 0x0000003f3f3ff290 */ /* 0x000fe2000fffe03f */
[----:B------:R-:W-:Y:S01]  /*13be0*/  STL.64 [R1+0xd0], R4 ;  /* 0x0000d00401007387 */ /* 0x000fe20000100a00 */
[----:B------:R0:W-:Y:S03]  /*13bf0*/  STL.64 [R1+0xd8], R6 ;  /* 0x0000d80601007387 */ /* 0x0001e60000100a00 */
[----:B0-----:R-:W4:Y:S01]  /*13c00*/  LDL.LU.64 R6, [R1+0xbf0] ;  /* 0x000bf00001067983 */ /* 0x001f220000300a00 */
[----:B------:R-:W2:Y:S02]  /*13c10*/  LDL.LU.64 R4, [R1+0xbe8] ;  /* 0x000be80001047983 */ /* 0x000ea40000300a00 */
[----:B------:R-:W-:Y:S02]  /*13c20*/  IMAD.MOV.U32 R29, RZ, RZ, R14 ;  /* 0x000000ffff1d7224 */ /* 0x000fe400078e000e */
[----:B------:R-:W-:Y:S02]  /*13c30*/  IMAD.MOV.U32 R19, RZ, RZ, R15 ;  /* 0x000000ffff137224 */ /* 0x000fe400078e000f */
[----:B--2---:R-:W-:-:S02]  /*13c40*/  IMAD.MOV.U32 R12, RZ, RZ, R4 ;  /* 0x000000ffff0c7224 */ /* 0x004fc400078e0004 */
[----:B------:R-:W-:Y:S01]  /*13c50*/  IMAD.MOV.U32 R13, RZ, RZ, R5 ;  /* 0x000000ffff0d7224 */ /* 0x000fe200078e0005 */
[----:B------:R-:W3:Y:S01]  /*13c60*/  LDL.LU R4, [R1+0xbe4] ;  /* 0x000be40001047983 */ /* 0x000ee20000300800 */
[----:B------:R-:W3:Y:S02]  /*13c70*/  LDL.LU R5, [R1+0xbe0] ;  /* 0x000be00001057983 */ /* 0x000ee40000300800 */
[----:B----4-:R-:W-:Y:S02]  /*13c80*/  IMAD.MOV.U32 R14, RZ, RZ, R6 ;  /* 0x000000ffff0e7224 */ /* 0x010fe400078e0006 */
[----:B------:R-:W-:Y:S01]  /*13c90*/  IMAD.MOV.U32 R15, RZ, RZ, R7 ;  /* 0x000000ffff0f7224 */ /* 0x000fe200078e0007 */
[----:B------:R-:W3:Y:S01]  /*13ca0*/  LDL.LU R6, [R1+0xbdc] ;  /* 0x000bdc0001067983 */ /* 0x000ee20000300800 */
[----:B------:R-:W3:Y:S03]  /*13cb0*/  LDL.LU R7, [R1+0xbd8] ;  /* 0x000bd80001077983 */ /* 0x000ee60000300800 */
[----:B------:R-:W-:Y:S01]  /*13cc0*/  STL.64 [R1+0xbb0], R14 ;  /* 0x000bb00e01007387 */ /* 0x000fe20000100a00 */
[----:B------:R0:W-:Y:S03]  /*13cd0*/  STL.64 [R1+0xba8], R12 ;  /* 0x000ba80c01007387 */ /* 0x0001e60000100a00 */
[----:B0-----:R-:W2:Y:S01]  /*13ce0*/  LDL.LU R12, [R1+0x30] ;  /* 0x00003000010c7983 */ /* 0x001ea20000300800 */
[----:B------:R-:W2:Y:S02]  /*13cf0*/  LDL.LU R13, [R1+0x34] ;  /* 0x00003400010d7983 */ /* 0x000ea40000300800 */
[----:B------:R-:W2:Y:S02]  /*13d00*/  LDL.LU R14, [R1+0x38] ;  /* 0x00003800010e7983 */ /* 0x000ea40000300800 */
[----:B------:R-:W2:Y:S01]  /*13d10*/  LDL.LU R15, [R1+0x3c] ;  /* 0x00003c00010f7983 */ /* 0x000ea20000300800 */
[----:B---3--:R-:W-:Y:S01]  /*13d20*/  HMMA.16816.F32.BF16 R20, R20, R10, R4 ;  /* 0x0000000a1414723c */ /* 0x008fe20000041804 */
[----:B------:R-:W3:Y:S01]  /*13d30*/  LDL.LU.64 R6, [R1+0xbd0] ;  /* 0x000bd00001067983 */ /* 0x000ee20000300a00 */
[----:B------:R-:W3:Y:S02]  /*13d40*/  LDL.LU.64 R4, [R1+0xbc8] ;  /* 0x000bc80001047983 */ /* 0x000ee40000300a00 */
[----:B------:R-:W-:-:S02]  /*13d50*/  IMAD.MOV.U32 R17, RZ, RZ, R10 ;  /* 0x000000ffff117224 */ /* 0x000fc400078e000a */
[----:B------:R-:W-:Y:S11]  /*13d60*/  IMAD.MOV.U32 R16, RZ, RZ, R11 ;  /* 0x000000ffff107224 */ /* 0x000ff600078e000b */
[----:B------:R-:W-:Y:S07]  /*13d70*/  @!UPT UIADD3 URZ, URZ, URZ, URZ ;  /* 0x0000003f3f3ff290 */ /* 0x000fee000fffe03f */
[----:B------:R-:W-:Y:S02]  /*13d80*/  IMAD.MOV.U32 R10, RZ, RZ, R22 ;  /* 0x000000ffff0a7224 */ /* 0x000fe400078e0016 */
[----:B------:R-:W-:Y:S02]  /*13d90*/  IMAD.MOV.U32 R11, RZ, RZ, R23 ;  /* 0x000000ffff0b7224 */ /* 0x000fe400078e0017 */
[----:B------:R-:W-:Y:S02]  /*13da0*/  IMAD.MOV.U32 R22, RZ, RZ, R29 ;  /* 0x000000ffff167224 */ /* 0x000fe400078e001d */
[----:B------:R-:W4:Y:S01]  /*13db0*/  LDL.LU R29, [R1+0xbc0] ;  /* 0x000bc000011d7983 */ /* 0x000f220000300800 */
[----:B------:R0:W-:Y:S02]  /*13dc0*/  STL.64 [R1+0xb88], R10 ;  /* 0x000b880a01007387 */ /* 0x0001e40000100a00 */
[----:B------:R-:W-:Y:S02]  /*13dd0*/  IMAD.MOV.U32 R8, RZ, RZ, R20 ;  /* 0x000000ffff087224 */ /* 0x000fe400078e0014 */
[----:B------:R-:W-:-:S02]  /*13de0*/  IMAD.MOV.U32 R9, RZ, RZ, R21 ;  /* 0x000000ffff097224 */ /* 0x000fc400078e0015 */
[----:B0-----:R-:W-:Y:S02]  /*13df0*/  IMAD.MOV.U32 R10, RZ, RZ, R3 ;  /* 0x000000ffff0a7224 */ /* 0x001fe400078e0003 */
[----:B------:R-:W-:Y:S01]  /*13e00*/  IMAD.MOV.U32 R11, RZ, RZ, R2 ;  /* 0x000000ffff0b7224 */ /* 0x000fe200078e0002 */
[----:B------:R3:W-:Y:S06]  /*13e10*/  STL.64 [R1+0xb80], R8 ;  /* 0x000b800801007387 */ /* 0x0007ec0000100a00 */
[----:B---3--:R-:W-:Y:S01]  /*13e20*/  HMMA.16816.F32.BF16 R8, R4, R10, R24 ;  /* 0x0000000a0408723c */ /* 0x008fe20000041818 */
[----:B------:R-:W3:Y:S11]  /*13e30*/  LDL.LU.64 R24, [R1+0xbb8] ;  /* 0x000bb80001187983 */ /* 0x000ef60000300a00 */
[----:B------:R-:W-:Y:S11]  /*13e40*/  @!UPT UIADD3 URZ, URZ, URZ, URZ ;  /* 0x0000003f3f3ff290 */ /* 0x000ff6000fffe03f */
[----:B------:R-:W-:Y:S01]  /*13e50*/  @!UPT UIADD3 URZ, URZ, URZ, URZ ;  /* 0x0000003f3f3ff290 */ /* 0x000fe2000fffe03f */
[----:B------:R-:W-:Y:S02]  /*13e60*/  IMAD.MOV.U32 R27, RZ, RZ, R8 ;  /* 0x000000ffff1b7224 */ /* 0x000fe400078e0008 */
[----:B------:R-:W-:Y:S02]  /*13e70*/  IMAD.MOV.U32 R26, RZ, RZ, R9 ;  /* 0x000000ffff1a7224 */ /* 0x000fe400078e0009 */
[----:B------:R-:W-:Y:S02]  /*13e80*/  IMAD.MOV.U32 R3, RZ, RZ, R10 ;  /* 0x000000ffff037224 */ /* 0x000fe400078e000a */
[----:B------:R-:W-:Y:S02]  /*13e90*/  IMAD.MOV.U32 R2, RZ, RZ, R11 ;  /* 0x000000ffff027224 */ /* 0x000fe400078e000b */
[----:B------:R-:W-:Y:S02]  /*13ea0*/  IMAD.MOV.U32 R10, RZ, RZ, R17 ;  /* 0x000000ffff0a7224 */ /* 0x000fe400078e0011 */
[----:B------:R-:W-:Y:S01]  /*13eb0*/  IMAD.MOV.U32 R11, RZ, RZ, R16 ;  /* 0x000000ffff0b7224 */ /* 0x000fe200078e0010 */
[----:B------:R-:W4:Y:S04]  /*13ec0*/  LDL R17, [R1+0x8d4] ;  /* 0x0008d40001117983 */ /* 0x000f280000100800 */
[----:B------:R-:W4:Y:S01]  /*13ed0*/  LDL R16, [R1+0x134] ;  /* 0x0001340001107983 */ /* 0x000f220000100800 */
[----:B------:R0:W-:Y:S02]  /*13ee0*/  STL.64 [R1+0xb58], R26 ;  /* 0x000b581a01007387 */ /* 0x0001e40000100a00 */
[----:B0-----:R-:W-:-:S02]  /*13ef0*/  IMAD.MOV.U32 R26, RZ, RZ, R18 ;  /* 0x000000ffff1a7224 */ /* 0x001fc400078e0012 */
[----:B------:R-:W-:Y:S02]  /*13f00*/  IMAD.MOV.U32 R27, RZ, RZ, R0 ;  /* 0x000000ffff1b7224 */ /* 0x000fe400078e0000 */
[----:B------:R-:W-:Y:S01]  /*13f10*/  IMAD.MOV.U32 R23, RZ, RZ, R19 ;  /* 0x000000ffff177224 */ /* 0x000fe200078e0013 */
[----:B---3--:R2:W-:Y:S04]  /*13f20*/  STL.64 [R1+0xb50], R24 ;  /* 0x000b501801007387 */ /* 0x0085e80000100a00 */
[----:B--2---:R-:W-:Y:S01]  /*13f30*/  HMMA.16816.F32.BF16 R24, R4, R26, R12 ;  /* 0x0000001a0418723c */ /* 0x004fe2000004180c */
[----:B------:R-:W2:Y:S01]  /*13f40*/  LDL.LU.64 R14, [R1+0xbb0] ;  /* 0x000bb000010e7983 */ /* 0x000ea20000300a00 */
[----:B------:R-:W2:Y:S11]  /*13f50*/  LDL.LU.64 R12, [R1+0xba8] ;  /* 0x000ba800010c7983 */ /* 0x000eb60000300a00 */
[----:B------:R-:W-:Y:S10]  /*13f60*/  @!UPT UIADD3 URZ, URZ, URZ, URZ ;  /* 0x0000003f3f3ff290 */ /* 0x000ff4000fffe03f */
[----:B------:R0:W-:Y:S01]  /*13f70*/  STL [R1+0xa0], R24 ;  /* 0x0000a01801007387 */ /* 0x0001e20000100800 */
[----:B------:R-:W-:-:S03]  /*13f80*/  IMAD.MOV.U32 R19, RZ, RZ, R25 ;  /* 0x000000ffff137224 */ /* 0x000fc600078e0019 */
[----:B0-----:R-:W3:Y:S01]  /*13f90*/  LDL.LU.64 R24, [R1] ;  /* 0x0000000001187983 */ /* 0x001ee20000300a00 */
[----:B------:R-:W-:Y:S02]  /*13fa0*/  IMAD.MOV.U32 R18, RZ, RZ, R26 ;  /* 0x000000ffff127224 */ /* 0x000fe400078e001a */
[----:B------:R-:W-:Y:S01]  /*13fb0*/  IMAD.MOV.U32 R0, RZ, RZ, R27 ;  /* 0x000000ffff007224 */ /* 0x000fe200078e001b */
[----:B--2---:R-:W-:Y:S01]  /*13fc0*/  HMMA.16816.F32.BF16 R20, R4, R22, R12 ;  /* 0x000000160414723c */ /* 0x004fe2000004180c */
[----:B---3--:R0:W-:Y:S04]  /*13fd0*/  STL.64 [R1+0xb90], R24 ;  /* 0x000b901801007387 */ /* 0x0081e80000100a00 */
[----:B0-----:R-:W2:Y:S01]  /*13fe0*/  LDL.LU R24, [R1+0x10] ;  /* 0x0000100001187983 */ /* 0x001ea20000300800 */
[----:B------:R-:W2:Y:S02]  /*13ff0*/  LDL.LU R25, [R1+0x14] ;  /* 0x0000140001197983 */ /* 0x000ea40000300800 */
[----:B------:R-:W-:Y:S02]  /*14000*/  STL [R1+0xb28], R18 ;  /* 0x000b281201007387 */ /* 0x000fe40000100800 */
[----:B------:R-:W-:Y:S01]  /*14010*/  STL [R1+0xb24], R19 ;  /* 0x000b241301007387 */ /* 0x000fe20000100800 */
[----:B------:R-:W-:Y:S01]  /*14020*/  STL [R1+0xb20], R0 ;  /* 0x000b200001007387 */ /* 0x000fe20000100800 */
[----:B------:R-:W3:Y:S02]  /*14030*/  LDL.LU R14, [R1+0xba0] ;  /* 0x000ba000010e7983 */ /* 0x000ee40000300800 */
[----:B------:R-:W2:Y:S10]  /*14040*/  LDL.LU.64 R12, [R1+0xb98] ;  /* 0x000b9800010c7983 */ /* 0x000eb40000300a00 */
[----:B------:R-:W-:Y:S01]  /*14050*/  IMAD.MOV.U32 R15, RZ, RZ, R23 ;  /* 0x000000ffff0f7224 */ /* 0x000fe200078e0017 */
[----:B------:R-:W-:Y:S04]  /*14060*/  STL [R1+0x80], R20 ;  /* 0x0000801401007387 */ /* 0x000fe80000100800 */
[----:B------:R-:W-:Y:S01]  /*14070*/  STL [R1+0xb48], R15 ;  /* 0x000b480f01007387 */ /* 0x000fe20000100800 */
[----:B----4-:R-:W-:-:S02]  /*14080*/  IMAD.MOV.U32 R26, RZ, RZ, R29 ;  /* 0x000000ffff1a7224 */ /* 0x010fc400078e001d */
[----:B------:R-:W-:Y:S02]  /*14090*/  IMAD.MOV.U32 R27, RZ, RZ, R28 ;  /* 0x000000ffff1b7224 */ /* 0x000fe400078e001c */
[----:B------:R-:W-:Y:S02]  /*140a0*/  IMAD.MOV.U32 R29, RZ, RZ, R21 ;  /* 0x000000ffff1d7224 */ /* 0x000fe400078e0015 */
[----:B------:R-:W-:Y:S02]  /*140b0*/  IMAD.MOV.U32 R28, RZ, RZ, R22 ;  /* 0x000000ffff1c7224 */ /* 0x000fe400078e0016 */
[----:B------:R-:W0:Y:S04]  /*140c0*/  LDSM.16.MT88.4 R20, [R16+0x3800] ;  /* 0x003800001014783b */ /* 0x000e280000004200 */
[----:B--2---:R1:W-:Y:S04]  /*140d0*/  STL.64 [R1+0xb40], R12 ;  /* 0x000b400c01007387 */ /* 0x0043e80000100a00 */
[----:B-1----:R-:W2:Y:S01]  /*140e0*/  LDL.LU R12, [R1+0xe0] ;  /* 0x0000e000010c7983 */ /* 0x002ea20000300800 */
[----:B------:R-:W2:Y:S02]  /*140f0*/  LDL.LU R13, [R1+0xe4] ;  /* 0x0000e400010d7983 */ /* 0x000ea40000300800 */
[----:B------:R-:W3:Y:S01]  /*14100*/  LDL.LU R15, [R1+0xec] ;  /* 0x0000ec00010f7983 */ /* 0x000ee20000300800 */
[----:B------:R-:W-:Y:S11]  /*14110*/  HMMA.16816.F32.BF16 R4, R4, R10, R24 ;  /* 0x0000000a0404723c */ /* 0x000ff60000041818 */
[----:B------:R-:W-:Y:S11]  /*14120*/  @!UPT UIADD3 URZ, URZ, URZ, URZ ;  /* 0x0000003f3f3ff290 */ /* 0x000ff6000fffe03f */
[----:B------:R-:W-:Y:S02]  /*14130*/  @!UPT UIADD3 URZ, URZ, URZ, URZ ;  /* 0x0000003f3f3ff290 */ /* 0x000fe4000fffe03f */
[----:B------:R-:W-:Y:S02]  /*14140*/  IMAD.MOV.U32 R19, RZ, RZ, R4 ;  /* 0x000000ffff137224 */ /* 0x000fe400078e0004 */
[----:B------:R-:W-:Y:S01]  /*14150*/  IMAD.MOV.U32 R0, RZ, RZ, R5 ;  /* 0x000000ffff007224 */ /* 0x000fe200078e0005 */
[----:B---3--:R-:W-:Y:S01]  /*14160*/  STL.64 [R1+0xb68], R14 ;  /* 0x000b680e01007387 */ /* 0x008fe20000100a00 */
[----:B--2---:R1:W-:Y:S03]  /*14170*/  STL.64 [R1+0xb60], R12 ;  /* 0x000b600c01007387 */ /* 0x0043e60000100a00 */
[----:B-1----:R-:W2:Y:S01]  /*14180*/  LDL.LU R12, [R1+0xf0] ;  /* 0x0000f000010c7983 */ /* 0x002ea20000300800 */
[----:B------:R-:W2:Y:S02]  /*14190*/  LDL.LU R13, [R1+0xf4] ;  /* 0x0000f400010d7983 */ /* 0x000ea40000300800 */
[----:B------:R-:W2:Y:S02]  /*141a0*/  LDL.LU R14, [R1+0xf8] ;  /* 0x0000f800010e7983 */ /* 0x000ea40000300800 */
[----:B------:R-:W2:Y:S01]  /*141b0*/  LDL.LU R15, [R1+0xfc] ;  /* 0x0000fc00010f7983 */ /* 0x000ea20000300800 */
[----:B------:R-:W-:Y:S01]  /*141c0*/  STL [R1+0xb2c], R29 ;  /* 0x000b2c1d01007387 */ /* 0x000fe20000100800 */
[----:B0-----:R-:W-:Y:S02]  /*141d0*/  STL [R1+0xad4], R21 ;  /* 0x000ad41501007387 */ /* 0x001fe40000100800 */
[----:B------:R-:W-:Y:S02]  /*141e0*/  STL [R1+0xad0], R22 ;  /* 0x000ad01601007387 */ /* 0x000fe40000100800 */
[----:B------:R-:W-:Y:S01]  /*141f0*/  STL [R1+0xac4], R23 ;  /* 0x000ac41701007387 */ /* 0x000fe20000100800 */
[----:B------:R-:W3:Y:S01]  /*14200*/  LDL.LU.64 R24, [R1+0xb90] ;  /* 0x000b900001187983 */ /* 0x000ee20000300a00 */
[----:B------:R-:W4:Y:S02]  /*14210*/  LDL.LU.64 R10, [R1+0xb88] ;  /* 0x000b8800010a7983 */ /* 0x000f240000300a00 */
[----:B------:R-:W2:Y:S02]  /*14220*/  LDL.LU.64 R8, [R1+0xb80] ;  /* 0x000b800001087983 */ /* 0x000ea40000300a00 */
[----:B------:R-:W-:Y:S02]  /*14230*/  STL.64 [R1+0x48], R6 ;  /* 0x0000480601007387 */ /* 0x000fe40000100a00 */
[----:B------:R0:W1:Y:S04]  /*14240*/  LDSM.16.MT88.4 R4, [R17+0x3800] ;  /* 0x003800001104783b */ /* 0x0000680000004200 */
[----:B0-----:R-:W3:Y:S04]  /*14250*/  LDL.LU.64 R16, [R1+0x90] ;  /* 0x0000900001107983 */ /* 0x001ee80000300a00 */
[----:B-1----:R-:W-:Y:S01]  /*14260*/  STL.64 [R1+0xa78], R6 ;  /* 0x000a780601007387 */ /* 0x002fe20000100a00 */
[----:B------:R2:W-:Y:S02]  /*14270*/  STL.64 [R1+0xa70], R4 ;  /* 0x000a700401007387 */ /* 0x0005e40000100a00 */
[----:B--2---:R-:W-:-:S02]  /*14280*/  IMAD.MOV.U32 R4, RZ, RZ, R8 ;  /* 0x000000ffff047224 */ /* 0x004fc400078e0008 */
[----:B------:R-:W-:Y:S01]  /*14290*/  IMAD.MOV.U32 R5, RZ, RZ, R9 ;  /* 0x000000ffff057224 */ /* 0x000fe200078e0009 */
[----:B------:R-:W2:Y:S01]  /*142a0*/  LDL.LU R8, [R1+0xb7c] ;  /* 0x000b7c0001087983 */ /* 0x000ea20000300800 */
[----:B------:R-:W2:Y:S02]  /*142b0*/  LDL.LU R9, [R1+0xb78] ;  /* 0x000b780001097983 */ /* 0x000ea40000300800 */
[----:B----4-:R-:W-:Y:S02]  /*142c0*/  IMAD.MOV.U32 R6, RZ, RZ, R10 ;  /* 0x000000ffff067224 */ /* 0x010fe400078e000a */
[----:B------:R-:W-:Y:S01]  /*142d0*/  IMAD.MOV.U32 R7, RZ, RZ, R11 ;  /* 0x000000ffff077224 */ /* 0x000fe200078e000b */
[----:B------:R-:W2:Y:S01]  /*142e0*/  LDL.LU R10, [R1+0xb74] ;  /* 0x000b7400010a7983 */ /* 0x000ea20000300800 */
[----:B------:R-:W2:Y:S03]  /*142f0*/  LDL.LU R11, [R1+0xb70] ;  /* 0x000b7000010b7983 */ /* 0x000ea60000300800 */
[----:B------:R-:W-:Y:S01]  /*14300*/  STL.64 [R1+0xb38], R6 ;  /* 0x000b380601007387 */ /* 0x000fe20000100a00 */
[----:B------:R0:W-:Y:S02]  /*14310*/  STL.64 [R1+0xb30], R4 ;  /* 0x000b300401007387 */ /* 0x0001e40000100a00 */
[----:B---3--:R-:W-:-:S02]  /*14320*/  IMAD.MOV.U32 R29, RZ, RZ, R24 ;  /* 0x000000ffff1d7224 */ /* 0x008fc400078e0018 */
[----:B------:R-:W-:Y:S01]  /*14330*/  IMAD.MOV.U32 R18, RZ, RZ, R25 ;  /* 0x000000ffff127224 */ /* 0x000fe200078e0019 */
[----:B0-----:R-:W3:Y:S01]  /*14340*/  LDL.LU R4, [R1+0xd0] ;  /* 0x0000d00001047983 */ /* 0x001ee20000300800 */
[----:B------:R-:W3:Y:S02]  /*14350*/  LDL.LU R5, [R1+0xd4] ;  /* 0x0000d40001057983 */ /* 0x000ee40000300800 */
[----:B------:R-:W3:Y:S02]  /*14360*/  LDL.LU R6, [R1+0xd8] ;  /* 0x0000d80001067983 */ /* 0x000ee40000300800 */
[----:B------:R-:W3:Y:S01]  /*14370*/  LDL.LU R7, [R1+0xdc] ;  /* 0x0000dc0001077983 */ /* 0x000ee20000300800 */
[C---:B--2---:R-:W-:Y:S11]  /*14380*/  HMMA.16816.F32.BF16 R12, R8.reuse, R24, R12 ;  /* 0x00000018080c723c */ /* 0x044ff6000004180c */
[----:B------:R-:W-:Y:S11]  /*14390*/  @!UPT UIADD3 URZ, URZ, URZ, URZ ;  /* 0x0000003f3f3ff290 */ /* 0x000ff6000fffe03f */
[----:B------:R-:W-:Y:S01]  /*143a0*/  @!UPT UIADD3 URZ, URZ, URZ, URZ ;  /* 0x0000003f3f3ff290 */ /* 0x000fe2000fffe03f */
[----:B------:R-:W-:Y:S01]  /*143b0*/  STL.64 [R1+0x70], R12 ;  /* 0x0000700c01007387 */ /* 0x000fe20000100a00 */
[----:B------:R0:W-:Y:S03]  /*143c0*/  STL.64 [R1+0x78], R14 ;  /* 0x0000780e01007387 */ /* 0x0001e60000100a00 */
[----:B0-----:R-:W2:Y:S01]  /*143d0*/  LDL.LU.64 R14, [R1+0xb68] ;  /* 0x000b6800010e7983 */ /* 0x001ea20000300a00 */
[----:B------:R-:W2:Y:S02]  /*143e0*/  LDL.LU.64 R12, [R1+0xb60] ;  /* 0x000b6000010c7983 */ /* 0x000ea40000300a00 */
[----:B------:R-:W4:Y:S02]  /*143f0*/  LDL.LU.64 R26, [R1+0xb58] ;  /* 0x000b5800011a7983 */ /* 0x000f240000300a00 */
[----:B------:R-:W2:Y:S02]  /*14400*/  LDL.LU.64 R24, [R1+0xb50] ;  /* 0x000b500001187983 */ /* 0x000ea40000300a00 */
[----:B--2---:R-:W-:Y:S11]  /*14410*/  HMMA.16816.F32.BF16 R12, R8, R24, R12 ;  /* 0x00000018080c723c */ /* 0x004ff6000004180c */
[----:B------:R-:W-:Y:S11]  /*14420*/  @!UPT UIADD3 URZ, URZ, URZ, URZ ;  /* 0x0000003f3f3ff290 */ /* 0x000ff6000fffe03f */
[----:B------:R-:W-:Y:S01]  /*14430*/  @!UPT UIADD3 URZ, URZ, URZ, URZ ;  /* 0x0000003f3f3ff290 */ /* 0x000fe2000fffe03f */
[----:B------:R-:W-:Y:S01]  /*14440*/  STL [R1+0x64], R13 ;  /* 0x0000640d01007387 */ /* 0x000fe20000100800 */
[----:B------:R0:W-:Y:S02]  /*14450*/  STL [R1+0x68], R14 ;  /* 0x0000680e01007387 */ /* 0x0001e40000100800 */
[----:B------:R-:W-:Y:S02]  /*14460*/  IMAD.MOV.U32 R23, RZ, RZ, R12 ;  /* 0x000000ffff177224 */ /* 0x000fe400078e000c */
[----:B0-----:R-:W-:Y:S02]  /*14470*/  IMAD.MOV.U32 R14, RZ, RZ, R15 ;  /* 0x000000ffff0e7224 */ /* 0x001fe400078e000f */
[----:B------:R-:W2:Y:S01]  /*14480*/  LDL.LU R15, [R1+0xb48] ;  /* 0x000b4800010f7983 */ /* 0x000ea20000300800 */
[----:B------:R-:W3:Y:S02]  /*14490*/  LDL.LU.64 R12, [R1+0xb40] ;  /* 0x000b4000010c7983 */ /* 0x000ee40000300a00 */
[----:B------:R4:W-:Y:S02]  /*144a0*/  STL.64 [R1+0xb08], R24 ;  /* 0x000b081801007387 */ /* 0x0009e40000100a00 */
[----:B----4-:R-:W-:-:S02]  /*144b0*/  IMAD.MOV.U32 R24, RZ, RZ, R27 ;  /* 0x000000ffff187224 */ /* 0x010fc400078e001b */
[----:B------:R-:W-:Y:S02]  /*144c0*/  IMAD.MOV.U32 R25, RZ, RZ, R26 ;  /* 0x000000ffff197224 */ /* 0x000fe400078e001a */
[----:B------:R-:W-:Y:S02]  /*144d0*/  IMAD.MOV.U32 R26, RZ, RZ, R3 ;  /* 0x000000ffff1a7224 */ /* 0x000fe400078e0003 */
[----:B------:R-:W-:Y:S01]  /*144e0*/  IMAD.MOV.U32 R27, RZ, RZ, R2 ;  /* 0x000000ffff1b7224 */ /* 0x000fe200078e0002 */
[----:B---3--:R-:W-:Y:S11]  /*144f0*/  HMMA.16816.F32.BF16 R4, R8, R12, R4 ;  /* 0x0000000c0804723c */ /* 0x008ff60000041804 */
[----:B------:R-:W-:Y:S11]  /*14500*/  @!UPT UIADD3 URZ, URZ, URZ, URZ ;  /* 0x0000003f3f3ff290 */ /* 0x000ff6000fffe03f */
[----:B------:R-:W-:Y:S02]  /*14510*/  @!UPT UIADD3 URZ, URZ, URZ, URZ ;  /* 0x0000003f3f3ff290 */ /* 0x000fe4000fffe03f */
[----:B------:R-:W-:Y:S02]  /*14520*/  IMAD.MOV.U32 R2, RZ, RZ, R6 ;  /* 0x000000ffff027224 */ /* 0x000fe400078e0006 */
[----:B------:R-:W-:Y:S02]  /*14530*/  IMAD.MOV.U32 R3, RZ, RZ, R7 ;  /* 0x000000ffff037224 */ /* 0x000fe400078e0007 */
[----:B------:R-:W-:Y:S02]  /*14540*/  IMAD.MOV.U32 R21, RZ, RZ, R4 ;  /* 0x000000ffff157224 */ /* 0x000fe400078e0004 */
[----:B------:R-:W-:Y:S01]  /*14550*/  IMAD.MOV.U32 R22, RZ, RZ, R5 ;  /* 0x000000ffff167224 */ /* 0x000fe200078e0005 */
[----:B------:R-:W3:Y:S01]  /*14560*/  LDL.LU.64 R6, [R1+0xb38] ;  /* 0x000b380001067983 */ /* 0x000ee20000300a00 */
[----:B------:R-:W3:Y:S02]  /*14570*/  LDL.LU.64 R4, [R1+0xb30] ;  /* 0x000b300001047983 */ /* 0x000ee40000300a00 */
[----:B------:R-:W-:Y:S02]  /*14580*/  STL [R1+0xb00], R14 ;  /* 0x000b000e01007387 */ /* 0x000fe40000100800 */
[----:B------:R0:W-:Y:S02]  /*14590*/  STL.64 [R1+0xaf8], R12 ;  /* 0x000af80c01007387 */ /* 0x0001e40000100a00 */
[----:B0-----:R-:W-:-:S02]  /*145a0*/  IMAD.MOV.U32 R12, RZ, RZ, R29 ;  /* 0x000000ffff0c7224 */ /* 0x001fc400078e001d */
[----:B------:R-:W-:Y:S01]  /*145b0*/  IMAD.MOV.U32 R13, RZ, RZ, R18 ;  /* 0x000000ffff0d7224 */ /* 0x000fe200078e0012 */
[----:B------:R-:W4:Y:S01]  /*145c0*/  LDL.LU R29, [R1+0xb2c] ;  /* 0x000b2c00011d7983 */ /* 0x000f220000300800 */
[----:B------:R-:W2:Y:S02]  /*145d0*/  LDL.LU R18, [R1+0xb28] ;  /* 0x000b280001127983 */ /* 0x000ea40000300800 */
[----:B------:R-:W-:Y:S02]  /*145e0*/  STL.64 [R1+0xae0], R22 ;  /* 0x000ae01601007387 */ /* 0x000fe40000100a00 */
[----:B------:R0:W-:Y:S02]  /*145f0*/  STL.64 [R1+0xad8], R20 ;  /* 0x000ad81401007387 */ /* 0x0001e40000100a00 */
[----:B0-----:R-:W-:Y:S02]  /*14600*/  IMAD.MOV.U32 R20, RZ, RZ, R19 ;  /* 0x000000ffff147224 */ /* 0x001fe400078e0013 */
[----:B------:R-:W-:Y:S01]  /*14610*/  IMAD.MOV.U32 R21, RZ, RZ, R0 ;  /* 0x000000ffff157224 */ /* 0x000fe200078e0000 */
[----:B------:R-:W2:Y:S01]  /*14620*/  LDL.LU R19, [R1+0xb24] ;  /* 0x000b240001137983 */ /* 0x000ea20000300800 */
[----:B------:R-:W2:Y:S02]  /*14630*/  LDL.LU R0, [R1+0xb20] ;  /* 0x000b200001007983 */ /* 0x000ea40000300800 */
[----:B------:R-:W2:Y:S02]  /*14640*/  LDL.LU R22, [R1+0x48] ;  /* 0x0000480001167983 */ /* 0x000ea40000300800 */
[----:B------:R-:W2:Y:S02]  /*14650*/  LDL.LU R23, [R1+0x4c] ;  /* 0x00004c0001177983 */ /* 0x000ea40000300800 */
[----:B------:R-:W-:Y:S01]  /*14660*/  IMAD.MOV.U32 R14, RZ, RZ, R16 ;  /* 0x000000ffff0e7224 */ /* 0x000fe200078e0010 */
[----:B---3--:R-:W-:Y:S01]  /*14670*/  HMMA.16816.F32.BF16 R4, R8, R16, R4 ;  /* 0x000000100804723c */ /* 0x008fe20000041804 */
[----:B--2---:R0:W-:Y:S01]  /*14680*/  STL.64 [R1+0xaf0], R22 ;  /* 0x000af01601007387 */ /* 0x0041e20000100a00 */
[----:B------:R1:W-:Y:S02]  /*14690*/  STL.64 [R1+0xae8], R20 ;  /* 0x000ae81401007387 */ /* 0x0003e40000100a00 */
[----:B0-----:R-:W-:Y:S01]  /*146a0*/  IMAD.MOV.U32 R22, RZ, RZ, R18 ;  /* 0x000000ffff167224 */ /* 0x001fe200078e0012 */
[----:B-1----:R-:W2:Y:S01]  /*146b0*/  LDL.LU R20, [R1+0xa0] ;  /* 0x0000a00001147983 */ /* 0x002ea20000300800 */
[----:B------:R-:W-:-:S02]  /*146c0*/  IMAD.MOV.U32 R21, RZ, RZ, R19 ;  /* 0x000000ffff157224 */ /* 0x000fc400078e0013 */
[----:B------:R-:W-:Y:S02]  /*146d0*/  IMAD.MOV.U32 R23, RZ, RZ, R0 ;  /* 0x000000ffff177224 */ /* 0x000fe400078e0000 */
[----:B------:R-:W-:Y:S01]  /*146e0*/  IMAD.MOV.U32 R0, RZ, RZ, R17 ;  /* 0x000000ffff007224 */ /* 0x000fe200078e0011 */
[----:B------:R-:W3:Y:S01]  /*146f0*/  LDL.LU.64 R18, [R1+0xb18] ;  /* 0x000b180001127983 */ /* 0x000ee20000300a00 */
[----:B------:R-:W3:Y:S02]  /*14700*/  LDL.LU.64 R16, [R1+0xb10] ;  /* 0x000b100001107983 */ /* 0x000ee40000300a00 */
[----:B------:R-:W2:Y:S09]  /*14710*/  LDL.LU R8, [R1+0x80] ;  /* 0x0000800001087983 */ /* 0x000eb20000300800 */
[----:B------:R-:W-:Y:S01]  /*14720*/  STL.64 [R1+0xa98], R6 ;  /* 0x000a980601007387 */ /* 0x000fe20000100a00 */
[----:B------:R0:W-:Y:S01]  /*14730*/  STL.64 [R1+0xa90], R4 ;  /* 0x000a900401007387 */ /* 0x0001e20000100a00 */
[----:B------:R-:W-:-:S02]  /*14740*/  IMAD.MOV.U32 R11, RZ, RZ, R15 ;  /* 0x000000ffff0b7224 */ /* 0x000fc400078e000f */
[----:B0-----:R-:W-:Y:S02]  /*14750*/  IMAD.MOV.U32 R4, RZ, RZ, R14 ;  /* 0x000000ffff047224 */ /* 0x001fe400078e000e */
[C---:B---3--:R-:W-:Y:S01]  /*14760*/  HMMA.16816.F32.BF16 R12, R16.reuse, R12, R24 ;  /* 0x0000000c100c723c */ /* 0x048fe20000041818 */
[----:B------:R-:W2:Y:S01]  /*14770*/  LDL.LU.64 R24, [R1+0xb08] ;  /* 0x000b080001187983 */ /* 0x000ea20000300a00 */
[----:B----4-:R-:W-:Y:S02]  /*14780*/  IMAD.MOV.U32 R9, RZ, RZ, R29 ;  /* 0x000000ffff097224 */ /* 0x010fe400078e001d */
[----:B------:R-:W-:Y:S11]  /*14790*/  IMAD.MOV.U32 R5, RZ, RZ, R0 ;  /* 0x000000ffff057224 */ /* 0x000ff600078e0000 */
[----:B------:R-:W-:Y:S09]  /*147a0*/  @!UPT UIADD3 URZ, URZ, URZ, URZ ;  /* 0x0000003f3f3ff290 */ /* 0x000ff2000fffe03f */
[----:B------:R-:W-:Y:S02]  /*147b0*/  IMAD.MOV.U32 R29, RZ, RZ, R14 ;  /* 0x000000ffff1d7224 */ /* 0x000fe400078e000e */
[----:B------:R-:W-:Y:S02]  /*147c0*/  IMAD.MOV.U32 R27, RZ, RZ, R12 ;  /* 0x000000ffff1b7224 */ /* 0x000fe400078e000c */
[----:B------:R-:W-:Y:S01]  /*147d0*/  IMAD.MOV.U32 R0, RZ, RZ, R13 ;  /* 0x000000ffff007224 */ /* 0x000fe200078e000d */
[----:B------:R-:W3:Y:S01]  /*147e0*/  LDL.LU R14, [R1+0xb00] ;  /* 0x000b0000010e7983 */ /* 0x000ee20000300800 */
[----:B------:R-:W4:Y:S02]  /*147f0*/  LDL.LU.64 R12, [R1+0xaf8] ;  /* 0x000af800010c7983 */ /* 0x000f240000300a00 */
[----:B------:R-:W-:Y:S02]  /*14800*/  IMAD.MOV.U32 R10, RZ, RZ, R28 ;  /* 0x000000ffff0a7224 */ /* 0x000fe400078e001c */
[----:B------:R-:W-:Y:S01]  /*14810*/  IMAD.MOV.U32 R28, RZ, RZ, R15 ;  /* 0x000000ffff1c7224 */ /* 0x000fe200078e000f */
[C---:B--2---:R-:W-:Y:S11]  /*14820*/  HMMA.16816.F32.BF16 R20, R16.reuse, R24, R20 ;  /* 0x000000181014723c */ /* 0x044ff60000041814 */
[----:B------:R-:W-:Y:S11]  /*14830*/  @!UPT UIADD3 URZ, URZ, URZ, URZ ;  /* 0x0000003f3f3ff290 */ /* 0x000ff6000fffe03f */
[----:B------:R-:W-:Y:S02]  /*14840*/  @!UPT UIADD3 URZ, URZ, URZ, URZ ;  /* 0x0000003f3f3ff290 */ /* 0x000fe4000fffe03f */
[----:B------:R-:W-:Y:S02]  /*14850*/  IMAD.MOV.U32 R25, RZ, RZ, R22 ;  /* 0x000000ffff197224 */ /* 0x000fe400078e0016 */
[----:B------:R-:W-:Y:S02]  /*14860*/  IMAD.MOV.U32 R24, RZ, RZ, R23 ;  /* 0x000000ffff187224 */ /* 0x000fe400078e0017 */
[----:B------:R-:W-:Y:S02]  /*14870*/  IMAD.MOV.U32 R15, RZ, RZ, R20 ;  /* 0x000000ffff0f7224 */ /* 0x000fe400078e0014 */
[----:B------:R-:W-:Y:S01]  /*14880*/  IMAD.MOV.U32 R26, RZ, RZ, R21 ;  /* 0x000000ffff1a7224 */ /* 0x000fe200078e0015 */
[----:B------:R-:W2:Y:S01]  /*14890*/  LDL.LU.64 R22, [R1+0xaf0] ;  /* 0x000af00001167983 */ /* 0x000ea20000300a00 */
[----:B------:R-:W2:Y:S01]  /*148a0*/  LDL.LU.64 R20, [R1+0xae8] ;  /* 0x000ae80001147983 */ /* 0x000ea20000300a00 */
[C---:B----4-:R-:W-:Y:S11]  /*148b0*/  HMMA.16816.F32.BF16 R8, R16.reuse, R12, R8 ;  /* 0x0000000c1008723c */ /* 0x050ff60000041808 */
[----:B------:R-:W-:Y:S11]  /*148c0*/  @!UPT UIADD3 URZ, URZ, URZ, URZ ;  /* 0x0000003f3f3ff290 */ /* 0x000ff6000fffe03f */
[----:B------:R-:W-:Y:S01]  /*148d0*/  @!UPT UIADD3 URZ, URZ, URZ, URZ ;  /* 0x0000003f3f3ff290 */ /* 0x000fe2000fffe03f */
[----:B------:R-:W-:Y:S01]  /*148e0*/  STL.64 [R1+0xa48], R10 ;  /* 0x000a480a01007387 */ /* 0x000fe20000100a00 */
[----:B------:R0:W-:Y:S03]  /*148f0*/  STL.64 [R1+0xa40], R8 ;  /* 0x000a400801007387 */ /* 0x0001e60000100a00 */
[----:B0-----:R-:W4:Y:S01]  /*14900*/  LDL.LU R8, [R1+0x70] ;  /* 0x0000700001087983 */ /* 0x001f220000300800 */
[----:B------:R-:W4:Y:S02]  /*14910*/  LDL.LU R9, [R1+0x74] ;  /* 0x0000740001097983 */ /* 0x000f240000300800 */
[----:B------:R-:W4:Y:S02]  /*14920*/  LDL.LU R10, [R1+0x78] ;  /* 0x00007800010a7983 */ /* 0x000f240000300800 */
[----:B------:R-:W4:Y:S01]  /*14930*/  LDL.LU R11, [R1+0x7c] ;  /* 0x00007c00010b7983 */ /* 0x000f220000300800 */
[----:B--2---:R-:W-:Y:S01]  /*14940*/  HMMA.16816.F32.BF16 R16, R16, R4, R20 ;  /* 0x000000041010723c */ /* 0x004fe20000041814 */
[----:B------:R-:W2:Y:S01]  /*14950*/  LDL.LU.64 R22, [R1+0xae0] ;  /* 0x000ae00001167983 */ /* 0x000ea20000300a00 */
[----:B------:R-:W3:Y:S02]  /*14960*/  LDL.LU.64 R20, [R1+0xad8] ;  /* 0x000ad80001147983 */ /* 0x000ee40000300a00 */
[----:B------:R-:W-:-:S02]  /*14970*/  IMAD.MOV.U32 R6, RZ, RZ, R2 ;  /* 0x000000ffff067224 */ /* 0x000fc400078e0002 */
[----:B------:R-:W-:Y:S02]  /*14980*/  IMAD.MOV.U32 R7, RZ, RZ, R3 ;  /* 0x000000ffff077224 */ /* 0x000fe400078e0003 */
[----:B--2---:R-:W-:Y:S02]  /*14990*/  IMAD.MOV.U32 R5, RZ, RZ, R22 ;  /* 0x000000ffff057224 */ /* 0x004fe400078e0016 */
[----:B---3--:R-:W-:Y:S02]  /*149a0*/  IMAD.MOV.U32 R4, RZ, RZ, R21 ;  /* 0x000000ffff047224 */ /* 0x008fe400078e0015 */
[----:B------:R-:W4:Y:S01]  /*149b0*/  LDL.LU R21, [R1+0xad4] ;  /* 0x000ad40001157983 */ /* 0x000f220000300800 */
[----:B------:R-:W4:Y:S02]  /*149c0*/  LDL.LU R22, [R1+0xad0] ;  /* 0x000ad00001167983 */ /* 0x000f240000300800 */
[----:B------:R-:W2:Y:S02]  /*149d0*/  LDL.LU R2, [R1+0xacc] ;  /* 0x000acc0001027983 */ /* 0x000ea40000300800 */
[----:B------:R-:W3:Y:S01]  /*149e0*/  LDL.LU R3, [R1+0xac8] ;  /* 0x000ac80001037983 */ /* 0x000ee20000300800 */
[----:B------:R-:W-:Y:S01]  /*149f0*/  STL.64 [R1+0xaa8], R6 ;  /* 0x000aa80601007387 */ /* 0x000fe20000100a00 */
[----:B------:R0:W-:Y:S02]  /*14a00*/  STL.64 [R1+0xaa0], R4 ;  /* 0x000aa00401007387 */ /* 0x0001e40000100a00 */
[----:B0-----:R-:W-:-:S02]  /*14a10*/  IMAD.MOV.U32 R4, RZ, RZ, R23 ;  /* 0x000000ffff047224 */ /* 0x001fc400078e0017 */
[----:B------:R-:W4:Y:S01]  /*14a20*/  LDL.LU R23, [R1+0xac4] ;  /* 0x000ac40001177983 */ /* 0x000f220000300800 */
[----:B------:R-:W4:Y:S02]  /*14a30*/  LDL.LU R5, [R1+0x64] ;  /* 0x0000640001057983 */ /* 0x000f240000300800 */
[----:B------:R-:W4:Y:S02]  /*14a40*/  LDL.LU R6, [R1+0x68] ;  /* 0x0000680001067983 */ /* 0x000f240000300800 */
[----:B------:R-:W-:Y:S02]  /*14a50*/  IMAD.MOV.U32 R7, RZ, RZ, R14 ;  /* 0x000000ffff077224 */ /* 0x000fe400078e000e */
[----:B------:R-:W4:Y:S01]  /*14a60*/  LDL.LU R14, [R1+0xac0] ;  /* 0x000ac000010e7983 */ /* 0x000f220000300800 */
[----:B------:R2:W-:Y:S02]  /*14a70*/  STL.64 [R1+0xa58], R18 ;  /* 0x000a581201007387 */ /* 0x0005e40000100a00 */
[----:B------:R-:W-:Y:S02]  /*14a80*/  STL.64 [R1+0xa50], R16 ;  /* 0x000a501001007387 */ /* 0x000fe40000100a00 */
[----:B--2---:R-:W-:-:S02]  /*14a90*/  IMAD.MOV.U32 R19, RZ, RZ, R2 ;  /* 0x000000ffff137224 */ /* 0x004fc400078e0002 */
[----:B---3--:R-:W-:-:S07]  /*14aa0*/  IMAD.MOV.U32 R18, RZ, RZ, R3 ;  /* 0x000000ffff127224 */ /* 0x008fce00078e0003 */
[----:B----4-:R-:W-:Y:S11]  /*14ab0*/  HMMA.16816.F32.BF16 R8, R20, R18, R8 ;  /* 0x000000121408723c */ /* 0x010ff60000041808 */
[----:B------:R-:W-:Y:S11]  /*14ac0*/  @!UPT UIADD3 URZ, URZ, URZ, URZ ;  /* 0x0000003f3f3ff290 */ /* 0x000ff6000fffe03f */
[----:B------:R-:W-:Y:S01]  /*14ad0*/  @!UPT UIADD3 URZ, URZ, URZ, URZ ;  /* 0x0000003f3f3ff290 */ /* 0x000fe2000fffe03f */
[----:B------:R0:W-:Y:S01]  /*14ae0*/  STL.64 [R1+0xe0], R8 ;  /* 0x0000e00801007387 */ /* 0x0001e20000100a00 */
[----:B------:R-:W-:Y:S02]  /*14af0*/  IMAD.MOV.U32 R12, RZ, RZ, R10 ;  /* 0x000000ffff0c7224 */ /* 0x000fe400078e000a */
[----:B------:R1:W-:Y:S02]  /*14b00*/  STL.64 [R1+0xe8], R10 ;  /* 0x0000e80a01007387 */ /* 0x0003e40000100a00 */
[----:B------:R-:W-:Y:S02]  /*14b10*/  IMAD.MOV.U32 R3, RZ, RZ, R9 ;  /* 0x000000ffff037224 */ /* 0x000fe400078e0009 */
[----:B------:R-:W-:Y:S02]  /*14b20*/  IMAD.MOV.U32 R2, RZ, RZ, R8 ;  /* 0x000000ffff027224 */ /* 0x000fe400078e0008 */
[----:B0-----:R-:W-:Y:S02]  /*14b30*/  IMAD.MOV.U32 R8, RZ, RZ, R15 ;  /* 0x000000ffff087224 */ /* 0x001fe400078e000f */
[----:B------:R-:W-:-:S02]  /*14b40*/  IMAD.MOV.U32 R9, RZ, RZ, R26 ;  /* 0x000000ffff097224 */ /* 0x000fc400078e001a */
[----:B-1----:R-:W-:Y:S02]  /*14b50*/  IMAD.MOV.U32 R10, RZ, RZ, R25 ;  /* 0x000000ffff0a7224 */ /* 0x002fe400078e0019 */
[----:B------:R-:W-:Y:S01]  /*14b60*/  IMAD.MOV.U32 R11, RZ, RZ, R24 ;  /* 0x000000ffff0b7224 */ /* 0x000fe200078e0018 */
[----:B------:R-:W2:Y:S01]  /*14b70*/  LDL.LU R15, [R1+0xabc] ;  /* 0x000abc00010f7983 */ /* 0x000ea20000300800 */
[----:B------:R-:W3:Y:S03]  /*14b80*/  LDL.LU R26, [R1+0xab8] ;  /* 0x000ab800011a7983 */ /* 0x000ee60000300800 */
[----:B------:R-:W-:Y:S01]  /*14b90*/  STL.64 [R1+0xa68], R10 ;  /* 0x000a680a01007387 */ /* 0x000fe20000100a00 */
[----:B------:R0:W-:Y:S02]  /*14ba0*/  STL.64 [R1+0xa60], R8 ;  /* 0x000a600801007387 */ /* 0x0001e40000100a00 */
[----:B0-----:R-:W-:-:S02]  /*14bb0*/  IMAD.MOV.U32 R8, RZ, RZ, R27 ;  /* 0x000000ffff087224 */ /* 0x001fc400078e001b */
[----:B------:R-:W3:Y:S01]  /*14bc0*/  LDL.LU R27, [R1+0xab4] ;  /* 0x000ab400011b7983 */ /* 0x000ee20000300800 */
[----:B------:R-:W-:Y:S02]  /*14bd0*/  IMAD.MOV.U32 R10, RZ, RZ, R29 ;  /* 0x000000ffff0a7224 */ /* 0x000fe400078e001d */
[----:B------:R-:W-:Y:S02]  /*14be0*/  IMAD.MOV.U32 R11, RZ, RZ, R28 ;  /* 0x000000ffff0b7224 */ /* 0x000fe400078e001c */
[----:B------:R-:W-:Y:S02]  /*14bf0*/  IMAD.MOV.U32 R9, RZ, RZ, R0 ;  /* 0x000000ffff097224 */ /* 0x000fe400078e0000 */
[----:B------:R-:W4:Y:S01]  /*14c00*/  LDL.LU R0, [R1+0xab0] ;  /* 0x000ab00001007983 */ /* 0x000f220000300800 */
[----:B------:R0:W-:Y:S02]  /*14c10*/  STL.64 [R1+0xa88], R10 ;  /* 0x000a880a01007387 */ /* 0x0001e40000100a00 */
[----:B------:R-:W-:Y:S01]  /*14c20*/  STL.64 [R1+0xa80], R8 ;  /* 0x000a800801007387 */ /* 0x000fe20000100a00 */
[----:B0-----:R-:W2:Y:S01]  /*14c30*/  LDL.LU.64 R10, [R1+0x98] ;  /* 0x00009800010a7983 */ /* 0x001ea20000300a00 */
[----:B------:R-:W-:Y:S02]  /*14c40*/  STL [R1+0x960], R2 ;  /* 0x0009600201007387 */ /* 0x000fe40000100800 */
[----:B------:R-:W-:Y:S02]  /*14c50*/  STL [R1+0x95c], R3 ;  /* 0x00095c0301007387 */ /* 0x000fe40000100800 */
[----:B------:R-:W-:Y:S01]  /*14c60*/  STL [R1+0x958], R12 ;  /* 0x0009580c01007387 */ /* 0x000fe20000100800 */
[C---:B---3--:R-:W-:Y:S11]  /*14c70*/  HMMA.16816.F32.BF16 R4, R20.reuse, R26, R4 ;  /* 0x0000001a1404723c */ /* 0x048ff60000041804 */
[----:B------:R-:W-:Y:S11]  /*14c80*/  @!UPT UIADD3 URZ, URZ, URZ, URZ ;  /* 0x0000003f3f3ff290 */ /* 0x000ff6000fffe03f */
[----:B------:R-:W-:Y:S01]  /*14c90*/  @!UPT UIADD3 URZ, URZ, URZ, URZ ;  /* 0x0000003f3f3ff290 */ /* 0x000fe2000fffe03f */
[----:B------:R-:W-:Y:S01]  /*14ca0*/  STL.64 [R1+0xd0], R4 ;  /* 0x0000d00401007387 */ /* 0x000fe20000100a00 */
[----:B------:R-:W-:Y:S02]  /*14cb0*/  IMAD.MOV.U32 R13, RZ, RZ, R6 ;  /* 0x000000ffff0d7224 */ /* 0x000fe400078e0006 */
[----:B------:R0:W-:Y:S02]  /*14cc0*/  STL.64 [R1+0xd8], R6 ;  /* 0x0000d80601007387 */ /* 0x0001e40000100a00 */
[----:B------:R-:W-:Y:S02]  /*14cd0*/  IMAD.MOV.U32 R25, RZ, RZ, R5 ;  /* 0x000000ffff197224 */ /* 0x000fe400078e0005 */
[----:B------:R-:W-:Y:S01]  /*14ce0*/  IMAD.MOV.U32 R24, RZ, RZ, R4 ;  /* 0x000000ffff187224 */ /* 0x000fe200078e0004 */
[----:B0-----:R-:W2:Y:S01]  /*14cf0*/  LDL.LU.64 R6, [R1+0xaa8] ;  /* 0x000aa80001067983 */ /* 0x001ea20000300a00 */
[----:B------:R-:W2:Y:S03]  /*14d00*/  LDL.LU.64 R4, [R1+0xaa0] ;  /* 0x000aa00001047983 */ /* 0x000ea60000300a00 */
[----:B------:R-:W-:Y:S02]  /*14d10*/  STL [R1+0x96c], R24 ;  /* 0x00096c1801007387 */ /* 0x000fe40000100800 */
[----:B------:R-:W-:Y:S01]  /*14d20*/  STL [R1+0x968], R25 ;  /* 0x0009681901007387 */ /* 0x000fe20000100800 */
[----:B------:R-:W-:Y:S01]  /*14d30*/  STL [R1+0x964], R13 ;  /* 0x0009640d01007387 */ /* 0x000fe20000100800 */
[----:B--2---:R-:W-:Y:S11]  /*14d40*/  HMMA.16816.F32.BF16 R4, R20, R14, R4 ;  /* 0x0000000e1404723c */ /* 0x004ff60000041804 */
[----:B------:R-:W-:Y:S11]  /*14d50*/  @!UPT UIADD3 URZ, URZ, URZ, URZ ;  /* 0x0000003f3f3ff290 */ /* 0x000ff6000fffe03f */
[----:B------:R-:W-:Y:S01]  /*14d60*/  @!UPT UIADD3 URZ, URZ, URZ, URZ ;  /* 0x0000003f3f3ff290 */ /* 0x000fe2000fffe03f */
[----:B------:R-:W-:Y:S01]  /*14d70*/  STL.64 [R1+0xc0], R4 ;  /* 0x0000c00401007387 */ /* 0x000fe20000100a00 */
[----:B------:R0:W-:Y:S02]  /*14d80*/  STL.64 [R1+0xc8], R6 ;  /* 0x0000c80601007387 */ /* 0x0001e40000100a00 */
[----:B------:R-:W-:Y:S01]  /*14d90*/  IMAD.MOV.U32 R29, RZ, RZ, R4 ;  /* 0x000000ffff1d7224 */ /* 0x000fe200078e0004 */
[----:B0-----:R-:W2:Y:S01]  /*14da0*/  LDL.LU.64 R6, [R1+0xa98] ;  /* 0x000a980001067983 */ /* 0x001ea20000300a00 */
[----:B------:R-:W2:Y:S03]  /*14db0*/  LDL.LU.64 R4, [R1+0xa90] ;  /* 0x000a900001047983 */ /* 0x000ea60000300a00 */
[----:B------:R-:W-:Y:S02]  /*14dc0*/  STL [R1+0x970], R29 ;  /* 0x0009701d01007387 */ /* 0x000fe40000100800 */
[----:B------:R-:W-:-:S02]  /*14dd0*/  IMAD.MOV.U32 R17, RZ, RZ, R10 ;  /* 0x000000ffff117224 */ /* 0x000fc400078e000a */
[----:B------:R-:W-:Y:S01]  /*14de0*/  IMAD.MOV.U32 R16, RZ, RZ, R11 ;  /* 0x000000ffff107224 */ /* 0x000fe200078e000b */
[----:B--2---:R-:W-:Y:S01]  /*14df0*/  HMMA.16816.F32.BF16 R4, R20, R10, R4 ;  /* 0x0000000a1404723c */ /* 0x004fe20000041804 */
[----:B------:R-:W2:Y:S01]  /*14e00*/  LDL.LU.64 R10, [R1+0xa88] ;  /* 0x000a8800010a7983 */ /* 0x000ea20000300a00 */
[----:B------:R-:W2:Y:S11]  /*14e10*/  LDL.LU.64 R8, [R1+0xa80] ;  /* 0x000a800001087983 */ /* 0x000eb60000300a00 */
[----:B------:R-:W-:Y:S10]  /*14e20*/  @!UPT UIADD3 URZ, URZ, URZ, URZ ;  /* 0x0000003f3f3ff290 */ /* 0x000ff4000fffe03f */
[----:B------:R-:W-:Y:S01]  /*14e30*/  STL.64 [R1+0xb0], R4 ;  /* 0x0000b00401007387 */ /* 0x000fe20000100a00 */
[----:B------:R0:W-:Y:S02]  /*14e40*/  STL.64 [R1+0xb8], R6 ;  /* 0x0000b80601007387 */ /* 0x0001e40000100a00 */
[----:B------:R-:W-:Y:S02]  /*14e50*/  IMAD.MOV.U32 R21, RZ, RZ, R5 ;  /* 0x000000ffff157224 */ /* 0x000fe400078e0005 */
[----:B------:R-:W-:Y:S01]  /*14e60*/  IMAD.MOV.U32 R20, RZ, RZ, R4 ;  /* 0x000000ffff147224 */ /* 0x000fe200078e0004 */
[----:B0-----:R-:W2:Y:S01]  /*14e70*/  LDL.LU.64 R6, [R1+0xa78] ;  /* 0x000a780001067983 */ /* 0x001ea20000300a00 */
[----:B------:R-:W2:Y:S02]  /*14e80*/  LDL.LU.64 R4, [R1+0xa70] ;  /* 0x000a700001047983 */ /* 0x000ea40000300a00 */
[----:B------:R-:W3:Y:S02]  /*14e90*/  LDL.LU R22, [R1+0x82c] ;  /* 0x00082c0001167983 */ /* 0x000ee40000300800 */
[----:B------:R-:W3:Y:S01]  /*14ea0*/  LDL.LU R23, [R1+0x824] ;  /* 0x0008240001177983 */ /* 0x000ee20000300800 */
[----:B------:R-:W2:Y:S01]  /*14eb0*/  LDL.LU R29, [R1+0x81c] ;  /* 0x00081c00011d7983 */ /* 0x000ea20000300800 */
[----:B------:R-:W4:Y:S02]  /*14ec0*/  LDL.LU R13, [R1+0x138] ;  /* 0x00013800010d7983 */ /* 0x000f240000300800 */
[----:B------:R-:W2:Y:S02]  /*14ed0*/  LDL.LU R25, [R1+0x814] ;  /* 0x0008140001197983 */ /* 0x000ea40000300800 */
[----:B------:R-:W2:Y:S01]  /*14ee0*/  LDL.LU R24, [R1+0x838] ;  /* 0x0008380001187983 */ /* 0x000ea20000300800 */
[----:B------:R-:W2:Y:S01]  /*14ef0*/  LDL.LU R12, [R1+0x80c] ;  /* 0x00080c00010c7983 */ /* 0x000ea20000300800 */
[----:B------:R-:W2:Y:S02]  /*14f00*/  LDL.LU R3, [R1+0x830] ;  /* 0x0008300001037983 */ /* 0x000ea40000300800 */
[----:B------:R-:W2:Y:S02]  /*14f10*/  LDL.LU R2, [R1+0x804] ;  /* 0x0008040001027983 */ /* 0x000ea40000300800 */
[----:B------:R-:W2:Y:S01]  /*14f20*/  LDL.LU R28, [R1+0x828] ;  /* 0x00082800011c7983 */ /* 0x000ea20000300800 */
[----:B------:R0:W-:Y:S04]  /*14f30*/  STL [R1+0x978], R20 ;  /* 0x0009781401007387 */ /* 0x0001e80000100800 */
[----:B0-----:R-:W4:Y:S01]  /*14f40*/  LDL.LU R20, [R1+0x834] ;  /* 0x0008340001147983 */ /* 0x001f220000300800 */
[----:B------:R0:W-:Y:S03]  /*14f50*/  STL [R1+0x974], R21 ;  /* 0x0009741501007387 */ /* 0x0001e60000100800 */
[----:B0-----:R-:W4:Y:S04]  /*14f60*/  LDL.LU R21, [R1+0x83c] ;  /* 0x00083c0001157983 */ /* 0x001f280000300800 */
[----:B---3--:R0:W-:Y:S02]  /*14f70*/  STL.64 [R1+0xa38], R22 ;  /* 0x000a381601007387 */ /* 0x0081e40000100a00 */
[----:B0-----:R-:W-:-:S02]  /*14f80*/  IMAD.MOV.U32 R22, RZ, RZ, R17 ;  /* 0x000000ffff167224 */ /* 0x001fc400078e0011 */
[----:B------:R-:W-:Y:S02]  /*14f90*/  IMAD.MOV.U32 R23, RZ, RZ, R16 ;  /* 0x000000ffff177224 */ /* 0x000fe400078e0010 */
[C---:B--2---:R-:W-:Y:S01]  /*14fa0*/  HMMA.16816.F32.BF16 R16, R4.reuse, R18, R8 ;  /* 0x000000120410723c */ /* 0x044fe20000041808 */
[----:B----4-:R-:W-:Y:S01]  /*14fb0*/  STL.64 [R1+0xa30], R20 ;  /* 0x000a301401007387 */ /* 0x010fe20000100a00 */
[----:B------:R-:W2:Y:S02]  /*14fc0*/  LDL.LU.64 R10, [R1+0xa68] ;  /* 0x000a6800010a7983 */ /* 0x000ea40000300a00 */
[----:B------:R-:W2:Y:S11]  /*14fd0*/  LDL.LU.64 R8, [R1+0xa60] ;  /* 0x000a600001087983 */ /* 0x000eb60000300a00 */
[----:B------:R-:W-:Y:S08]  /*14fe0*/  @!UPT UIADD3 URZ, URZ, URZ, URZ ;  /* 0x0000003f3f3ff290 */ /* 0x000ff0000fffe03f */
[----:B------:R-:W-:Y:S01]  /*14ff0*/  STL.64 [R1+0x50], R16 ;  /* 0x0000501001007387 */ /* 0x000fe20000100a00 */
[----:B------:R0:W-:Y:S03]  /*15000*/  STL.64 [R1+0x58], R18 ;  /* 0x0000581201007387 */ /* 0x0001e60000100a00 */
[----:B0-----:R-:W3:Y:S01]  /*15010*/  LDL.LU.64 R18, [R1+0xa58] ;  /* 0x000a580001127983 */ /* 0x001ee20000300a00 */
[----:B------:R-:W3:Y:S01]  /*15020*/  LDL.LU.64 R16, [R1+0xa50] ;  /* 0x000a500001107983 */ /* 0x000ee20000300a00 */
[C---:B--2---:R-:W-:Y:S11]  /*15030*/  HMMA.16816.F32.BF16 R8, R4.reuse, R26, R8 ;  /* 0x0000001a0408723c */ /* 0x044ff60000041808 */
[----:B------:R-:W-:Y:S11]  /*15040*/  @!UPT UIADD3 URZ, URZ, URZ, URZ ;  /* 0x0000003f3f3ff290 */ /* 0x000ff6000fffe03f */
[----:B------:R-:W-:Y:S01]  /*15050*/  @!UPT UIADD3 URZ, URZ, URZ, URZ ;  /* 0x0000003f3f3ff290 */ /* 0x000fe2000fffe03f */
[----:B------:R-:W-:Y:S01]  /*15060*/  STL.64 [R1+0x40], R8 ;  /* 0x0000400801007387 */ /* 0x000fe20000100a00 */
[----:B------:R0:W-:Y:S03]  /*15070*/  STL.64 [R1+0x48], R10 ;  /* 0x0000480a01007387 */ /* 0x0001e60000100a00 */
[----:B0-----:R-:W2:Y:S01]  /*15080*/  LDL.LU.64 R10, [R1+0xa48] ;  /* 0x000a4800010a7983 */ /* 0x001ea20000300a00 */
[----:B------:R-:W2:Y:S02]  /*15090*/  LDL.LU.64 R8, [R1+0xa40] ;  /* 0x000a400001087983 */ /* 0x000ea40000300a00 */
[----:B------:R-:W4:Y:S01]  /*150a0*/  LDL.LU R26, [R1+0x13c] ;  /* 0x00013c00011a7983 */ /* 0x000f220000300800 */
[C---:B---3--:R-:W-:Y:S08]  /*150b0*/  HMMA.16816.F32.BF16 R16, R4.reuse, R22, R16 ;  /* 0x000000160410723c */ /* 0x048ff00000041810 */
[----:B--2---:R-:W-:Y:S11]  /*150c0*/  HMMA.16816.F32.BF16 R8, R4, R14, R8 ;  /* 0x0000000e0408723c */ /* 0x004ff60000041808 */
[----:B------:R-:W-:Y:S11]  /*150d0*/  @!UPT UIADD3 URZ, URZ, URZ, URZ ;  /* 0x0000003f3f3ff290 */ /* 0x000ff6000fffe03f */
[----:B------:R-:W-:Y:S01]  /*150e0*/  @!UPT UIADD3 URZ, URZ, URZ, URZ ;  /* 0x0000003f3f3ff290 */ /* 0x000fe2000fffe03f */
[----:B------:R0:W-:Y:S01]  /*150f0*/  STL.64 [R1+0x30], R8 ;  /* 0x0000300801007387 */ /* 0x0001e20000100a00 */
[----:B------:R1:W-:Y:S03]  /*15100*/  STL.64 [R1+0x38], R10 ;  /* 0x0000380a01007387 */ /* 0x0003e60000100a00 */
[----:B0-----:R-:W2:Y:S01]  /*15110*/  LDL.LU R9, [R1+0x2b0] ;  /* 0x0002b00001097983 */ /* 0x001ea20000300800 */
[----:B-1----:R-:W-:-:S05]  /*15120*/  IMAD.MOV.U32 R10, RZ, RZ, R8 ;  /* 0x000000ffff0a7224 */ /* 0x002fca00078e0008 */
[----:B------:R-:W-:Y:S01]  /*15130*/  STL [R1+0x97c], R10 ;  /* 0x00097c0a01007387 */ /* 0x000fe20000100800 */
[----:B------:R-:W3:Y:S02]  /*15140*/  LDL.LU.64 R22, [R1+0xa38] ;  /* 0x000a380001167983 */ /* 0x000ee40000300a00 */
[----:B------:R-:W3:Y:S02]  /*15150*/  LDL.LU.64 R20, [R1+0xa30] ;  /* 0x000a300001147983 */ /* 0x000ee40000300a00 */
[----:B------:R-:W-:-:S04]  /*15160*/  IMAD.MOV.U32 R27, RZ, RZ, c[0x0][0x188] ;  /* 0x00006200ff1b7624 */ /* 0x000fc800078e00ff */
[----:B------:R-:W-:Y:S02]  /*15170*/  IMAD.SHL.U32 R27, R27, 0x80, RZ ;  /* 0x000000801b1b7824 */ /* 0x000fe400078e00ff */
[----:B------:R-:W-:Y:S02]  /*15180*/  IMAD.MOV.U32 R11, RZ, RZ, R16 ;  /* 0x000000ffff0b7224 */ /* 0x000fe400078e0010 */
[----:B------:R-:W-:Y:S02]  /*15190*/  IMAD.SHL.U32 R27, R27, 0x2, RZ ;  /* 0x000000021b1b7824 */ /* 0x000fe400078e00ff */
[----:B------:R-:W-:Y:S02]  /*151a0*/  IMAD.MOV.U32 R7, RZ, RZ, R18 ;  /* 0x000000ffff077224 */ /* 0x000fe400078e0012 */
[----:B------:R-:W-:Y:S01]  /*151b0*/  IMAD.MOV.U32 R4, RZ, RZ, R19 ;  /* 0x000000ffff047224 */ /* 0x000fe200078e0013 */
[----:B------:R-:W-:Y:S01]  /*151c0*/  STL.64 [R1+0x20], R16 ;  /* 0x0000201001007387 */ /* 0x000fe20000100a00 */
[----:B------:R-:W-:Y:S01]  /*151d0*/  STL.64 [R1+0x28], R18 ;  /* 0x0000281201007387 */ /* 0x000fe20000100a00 */
[----:B----4-:R-:W-:-:S02]  /*151e0*/  IADD3 R26, P4, R26, R27, RZ ;  /* 0x0000001b1a1a7210 */ /* 0x010fc40007f9e0ff */
[----:B------:R-:W-:-:S03]  /*151f0*/  IADD3 R29, P3, R29, R27, RZ ;  /* 0x0000001b1d1d7210 */ /* 0x000fc60007f7e0ff */
[----:B------:R-:W-:Y:S01]  /*15200*/  IMAD.X R13, R13, 0x1, R0, P4 ;  /* 0x000000010d0d7824 */ /* 0x000fe200020e0600 */
[----:B------:R-:W-:Y:S02]  /*15210*/  IADD3 R25, P4, R25, R27, RZ ;  /* 0x0000001b19197210 */ /* 0x000fe40007f9e0ff */
[----:B--2---:R-:W-:-:S05]  /*15220*/  IADD3 R9, R9, 0x1, RZ ;  /* 0x0000000109097810 */ /* 0x004fca0007ffe0ff */
[----:B------:R-:W-:Y:S01]  /*15230*/  STL [R1+0x2b0], R9 ;  /* 0x0002b00901007387 */ /* 0x000fe20000100800 */
[----:B------:R-:W-:Y:S01]  /*15240*/  STL [R1+0x988], R11 ;  /* 0x0009880b01007387 */ /* 0x000fe20000100800 */
[-C--:B---3--:R-:W-:Y:S02]  /*15250*/  IADD3 R21, P5, R21, R27.reuse, RZ ;  /* 0x0000001b15157210 */ /* 0x088fe40007fbe0ff */
[-C--:B------:R-:W-:Y:S01]  /*15260*/  IADD3 R20, P6, R20, R27.reuse, RZ ;  /* 0x0000001b14147210 */ /* 0x080fe20007fde0ff */
[----:B------:R-:W-:Y:S01]  /*15270*/  STL [R1+0x984], R7 ;  /* 0x0009840701007387 */ /* 0x000fe20000100800 */
[-C--:B------:R-:W-:Y:S01]  /*15280*/  IADD3 R22, P1, R22, R27.reuse, RZ ;  /* 0x0000001b16167210 */ /* 0x080fe20007f3e0ff */
[----:B------:R-:W-:Y:S01]  /*15290*/  STL [R1+0x980], R4 ;  /* 0x0009800401007387 */ /* 0x000fe20000100800 */
[-C--:B------:R-:W-:Y:S01]  /*152a0*/  IADD3 R23, P2, R23, R27.reuse, RZ ;  /* 0x0000001b17177210 */ /* 0x080fe20007f5e0ff */
[----:B------:R-:W-:Y:S01]  /*152b0*/  STL [R1+0x13c], R26 ;  /* 0x00013c1a01007387 */ /* 0x000fe20000100800 */
[----:B------:R-:W-:Y:S02]  /*152c0*/  STL [R1+0x83c], R21 ;  /* 0x00083c1501007387 */ /* 0x000fe40000100800 */
[----:B------:R-:W-:Y:S02]  /*152d0*/  STL [R1+0x834], R20 ;  /* 0x0008341401007387 */ /* 0x000fe40000100800 */
[----:B------:R-:W-:Y:S02]  /*152e0*/  STL [R1+0x82c], R22 ;  /* 0x00082c1601007387 */ /* 0x000fe40000100800 */
[--C-:B------:R-:W-:Y:S01]  /*152f0*/  IMAD.X R24, R24, 0x1, R0.reuse, P5 ;  /* 0x0000000118187824 */ /* 0x100fe200028e0600 */
[----:B------:R-:W-:Y:S01]  /*15300*/  STL [R1+0x824], R23 ;  /* 0x0008241701007387 */ /* 0x000fe20000100800 */
[-C--:B------:R-:W-:Y:S01]  /*15310*/  IADD3 R12, P5, R12, R27.reuse, RZ ;  /* 0x0000001b0c0c7210 */ /* 0x080fe20007fbe0ff */
[----:B------:R-:W-:Y:S02]  /*15320*/  STL [R1+0x81c], R29 ;  /* 0x00081c1d01007387 */ /* 0x000fe40000100800 */
[----:B------:R-:W-:Y:S02]  /*15330*/  STL [R1+0x138], R13 ;  /* 0x0001380d01007387 */ /* 0x000fe40000100800 */
[--C-:B------:R-:W-:Y:S01]  /*15340*/  IMAD.X R3, R3, 0x1, R0.reuse, P6 ;  /* 0x0000000103037824 */ /* 0x100fe200030e0600 */
[----:B------:R-:W-:Y:S01]  /*15350*/  STL [R1+0x814], R25 ;  /* 0x0008141901007387 */ /* 0x000fe20000100800 */
[----:B------:R-:W-:Y:S01]  /*15360*/  IADD3 R2, P6, R2, R27, RZ ;  /* 0x0000001b02027210 */ /* 0x000fe20007fde0ff */
[----:B------:R-:W-:Y:S02]  /*15370*/  STL [R1+0x838], R24 ;  /* 0x0008381801007387 */ /* 0x000fe40000100800 */
[----:B------:R-:W-:Y:S01]  /*15380*/  STL [R1+0x80c], R12 ;  /* 0x00080c0c01007387 */ /* 0x000fe20000100800 */
[----:B------:R0:W-:Y:S01]  /*15390*/  STL [R1+0xa28], R0 ;  /* 0x000a280001007387 */ /* 0x0001e20000100800 */
[----:B------:R-:W-:-:S02]  /*153a0*/  IMAD.X R28, R28, 0x1, R0, P1 ;  /* 0x000000011c1c7824 */ /* 0x000fc400008e0600 */
[----:B------:R-:W-:Y:S01]  /*153b0*/  STL [R1+0x830], R3 ;  /* 0x0008300301007387 */ /* 0x000fe20000100800 */
[----:B0-----:R-:W2:Y:S01]  /*153c0*/  LDL.LU R0, [R1+0x7fc] ;  /* 0x0007fc0001007983 */ /* 0x001ea20000300800 */
[----:B------:R-:W-:Y:S02]  /*153d0*/  STL [R1+0x804], R2 ;  /* 0x0008040201007387 */ /* 0x000fe40000100800 */
[----:B------:R-:W3:Y:S02]  /*153e0*/  LDL.LU R4, [R1+0x7ec] ;  /* 0x0007ec0001047983 */ /* 0x000ee40000300800 */
[----:B------:R-:W-:Y:S01]  /*153f0*/  STL [R1+0x828], R28 ;  /* 0x0008281c01007387 */ /* 0x000fe20000100800 */
[----:B---3--:R0:W-:Y:S04]  /*15400*/  STL [R1+0xa1c], R4 ;  /* 0x000a1c0401007387 */ /* 0x0081e80000100800 */
[----:B0-----:R-:W3:Y:S01]  /*15410*/  LDL.LU R4, [R1+0x818] ;  /* 0x0008180001047983 */ /* 0x001ee20000300800 */
[----:B------:R-:W-:-:S03]  /*15420*/  IMAD.MOV.U32 R15, RZ, RZ, c[0x0][0x180] ;  /* 0x00006000ff0f7624 */ /* 0x000fc600078e00ff */
[----:B---3--:R0:W-:Y:S04]  /*15430*/  STL [R1+0xa20], R4 ;  /* 0x000a200401007387 */ /* 0x0081e80000100800 */
[----:B0-----:R-:W3:Y:S01]  /*15440*/  LDL.LU R4, [R1+0x7f4] ;  /* 0x0007f40001047983 */ /* 0x001ee20000300800 */
[----:B------:R-:W-:-:S04]  /*15450*/  IADD3 R15, R15, 0x7f, RZ ;  /* 0x0000007f0f0f7810 */ /* 0x000fc80007ffe0ff */
[----:B------:R-:W-:-:S04]  /*15460*/  SHF.R.S32.HI R8, RZ, 0x1f, R15 ;  /* 0x0000001fff087819 */ /* 0x000fc8000001140f */
[----:B------:R-:W-:-:S04]  /*15470*/  LEA.HI R8, R8, R15, RZ, 0x7 ;  /* 0x0000000f08087211 */ /* 0x000fc800078f38ff */
[----:B------:R-:W-:-:S04]  /*15480*/  SHF.R.S32.HI R8, RZ, 0x7, R8 ;  /* 0x00000007ff087819 */ /* 0x000fc80000011408 */
[----:B------:R-:W-:Y:S02]  /*15490*/  ISETP.NE.U32.AND P0, PT, R9, R8, PT ;  /* 0x000000080900720c */ /* 0x000fe40003f05070 */
[----:B--2---:R-:W-:Y:S01]  /*154a0*/  IADD3 R0, P1, R0, R27, RZ ;  /* 0x0000001b00007210 */ /* 0x004fe20007f3e0ff */
[----:B---3--:R0:W-:Y:S04]  /*154b0*/  STL [R1+0xa24], R4 ;  /* 0x000a240401007387 */ /* 0x0081e80000100800 */
[----:B0-----:R-:W2:Y:S01]  /*154c0*/  LDL.LU R4, [R1+0x820] ;  /* 0x0008200001047983 */ /* 0x001ea20000300800 */
[----:B------:R-:W3:Y:S02]  /*154d0*/  LDL.LU R7, [R1+0x810] ;  /* 0x0008100001077983 */ /* 0x000ee40000300800 */
[----:B------:R-:W4:Y:S02]  /*154e0*/  LDL.LU R11, [R1+0x7e4] ;  /* 0x0007e400010b7983 */ /* 0x000f240000300800 */
[----:B------:R-:W2:Y:S01]  /*154f0*/  LDL.LU R5, [R1+0x808] ;  /* 0x0008080001057983 */ /* 0x000ea20000300800 */
[----:B------:R-:W2:Y:S01]  /*15500*/  LDL.LU R6, [R1+0x7dc] ;  /* 0x0007dc0001067983 */ /* 0x000ea20000300800 */
[----:B------:R-:W2:Y:S02]  /*15510*/  LDL.LU R16, [R1+0x800] ;  /* 0x0008000001107983 */ /* 0x000ea40000300800 */
[----:B------:R-:W2:Y:S02]  /*15520*/  LDL.LU R17, [R1+0x7d4] ;  /* 0x0007d40001117983 */ /* 0x000ea40000300800 */
        /* <DEDUP_REMOVED lines=20> */
[----:B------:R0:W-:Y:S02]  /*15670*/  STL [R1+0x7fc], R0 ;  /* 0x0007fc0001007387 */ /* 0x0001e40000100800 */
[----:B0-----:R-:W2:Y:S02]  /*15680*/  LDL.LU R0, [R1+0xa28] ;  /* 0x000a280001007983 */ /* 0x001ea40000300800 */
[----:B--2---:R-:W-:-:S05]  /*15690*/  IMAD.X R4, R4, 0x1, R0, P2 ;  /* 0x0000000104047824 */ /* 0x004fca00010e0600 */
[----:B------:R0:W-:Y:S04]  /*156a0*/  STL [R1+0x820], R4 ;  /* 0x0008200401007387 */ /* 0x0001e80000100800 */
[----:B0-----:R-:W2:Y:S02]  /*156b0*/  LDL.LU R4, [R1+0xa24] ;  /* 0x000a240001047983 */ /* 0x001ea40000300800 */
[----:B--2---:R-:W-:-:S05]  /*156c0*/  IADD3 R4, P2, R4, R27, RZ ;  /* 0x0000001b04047210 */ /* 0x004fca0007f5e0ff */
[----:B------:R0:W-:Y:S04]  /*156d0*/  STL [R1+0x7f4], R4 ;  /* 0x0007f40401007387 */ /* 0x0001e80000100800 */
[----:B0-----:R-:W2:Y:S02]  /*156e0*/  LDL.LU R4, [R1+0xa20] ;  /* 0x000a200001047983 */ /* 0x001ea40000300800 */
[----:B--2---:R-:W-:-:S05]  /*156f0*/  IMAD.X R4, R4, 0x1, R0, P3 ;  /* 0x0000000104047824 */ /* 0x004fca00018e0600 */
[----:B------:R0:W-:Y:S04]  /*15700*/  STL [R1+0x818], R4 ;  /* 0x0008180401007387 */ /* 0x0001e80000100800 */
[----:B0-----:R-:W2:Y:S01]  /*15710*/  LDL.LU R4, [R1+0xa1c] ;  /* 0x000a1c0001047983 */ /* 0x001ea20000300800 */
[--C-:B---3--:R-:W-:Y:S01]  /*15720*/  IMAD.X R7, R7, 0x1, R0.reuse, P4 ;  /* 0x0000000107077824 */ /* 0x108fe200020e0600 */
[-C--:B----4-:R-:W-:Y:S01]  /*15730*/  IADD3 R11, P4, R11, R27.reuse, RZ ;  /* 0x0000001b0b0b7210 */ /* 0x090fe20007f9e0ff */
[--C-:B------:R-:W-:Y:S01]  /*15740*/  IMAD.X R5, R5, 0x1, R0.reuse, P5 ;  /* 0x0000000105057824 */ /* 0x100fe200028e0600 */
[-C--:B------:R-:W-:Y:S01]  /*15750*/  IADD3 R6, P5, R6, R27.reuse, RZ ;  /* 0x0000001b06067210 */ /* 0x080fe20007fbe0ff */
        /* <DEDUP_REMOVED lines=16> */
[----:B------:R-:W-:Y:S01]  /*15860*/  IMAD.X R2, R2, 0x1, R0, P4 ;  /* 0x0000000102027824 */ /* 0x000fe200020e0600 */
[----:B------:R-:W-:-:S02]  /*15870*/  IADD3 R28, P4, R28, R27, RZ ;  /* 0x0000001b1c1c7210 */ /* 0x000fc40007f9e0ff */
[----:B--2---:R-:W-:-:S05]  /*15880*/  IADD3 R4, P3, R4, R27, RZ ;  /* 0x0000001b04047210 */ /* 0x004fca0007f7e0ff */
[----:B------:R-:W-:Y:S01]  /*15890*/  STL [R1+0x7ec], R4 ;  /* 0x0007ec0401007387 */ /* 0x000fe20000100800 */
[----:B------:R-:W-:Y:S02]  /*158a0*/  STL [R1+0x810], R7 ;  /* 0x0008100701007387 */ /* 0x000fe40000100800 */
[----:B------:R-:W-:Y:S02]  /*158b0*/  STL [R1+0x7e4], R11 ;  /* 0x0007e40b01007387 */ /* 0x000fe40000100800 */
[----:B------:R-:W-:Y:S01]  /*158c0*/  STL [R1+0x808], R5 ;  /* 0x0008080501007387 */ /* 0x000fe20000100800 */
[----:B------:R-:W-:Y:S01]  /*158d0*/  STL [R1+0x7dc], R6 ;  /* 0x0007dc0601007387 */ /* 0x000fe20000100800 */
[----:B------:R-:W-:Y:S02]  /*158e0*/  STL [R1+0x800], R16 ;  /* 0x0008001001007387 */ /* 0x000fe40000100800 */
[----:B------:R-:W-:Y:S02]  /*158f0*/  STL [R1+0x7d4], R17 ;  /* 0x0007d41101007387 */ /* 0x000fe40000100800 */
[--C-:B------:R-:W-:Y:S01]  /*15900*/  IMAD.X R15, R15, 0x1, R0.reuse, P3 ;  /* 0x000000010f0f7824 */ /* 0x100fe200018e0600 */
[----:B------:R-:W-:Y:S01]  /*15910*/  STL [R1+0x7f8], R18 ;  /* 0x0007f81201007387 */ /* 0x000fe20000100800 */
[----:B------:R-:W-:Y:S01]  /*15920*/  IADD3 R8, P3, R8, R27, RZ ;  /* 0x0000001b08087210 */ /* 0x000fe20007f7e0ff */
[----:B------:R-:W-:Y:S02]  /*15930*/  STL [R1+0x7cc], R19 ;  /* 0x0007cc1301007387 */ /* 0x000fe40000100800 */
[----:B------:R-:W-:Y:S01]  /*15940*/  STL [R1+0x7f0], R10 ;  /* 0x0007f00a01007387 */ /* 0x000fe20000100800 */
[----:B------:R-:W-:Y:S01]  /*15950*/  STL [R1+0x7c4], R14 ;  /* 0x0007c40e01007387 */ /* 0x000fe20000100800 */
[----:B------:R-:W-:Y:S02]  /*15960*/  STL [R1+0x7e8], R15 ;  /* 0x0007e80f01007387 */ /* 0x000fe40000100800 */
[----:B------:R-:W-:Y:S02]  /*15970*/  STL [R1+0x7bc], R8 ;  /* 0x0007bc0801007387 */ /* 0x000fe40000100800 */
[----:B------:R-:W-:Y:S01]  /*15980*/  STL [R1+0x7e0], R9 ;  /* 0x0007e00901007387 */ /* 0x000fe20000100800 */
[----:B------:R-:W-:Y:S01]  /*15990*/  STL [R1+0x7b4], R26 ;  /* 0x0007b41a01007387 */ /* 0x000fe20000100800 */
[----:B------:R-:W-:Y:S02]  /*159a0*/  STL [R1+0x7d8], R21 ;  /* 0x0007d81501007387 */ /* 0x000fe40000100800 */
[----:B------:R-:W-:Y:S02]  /*159b0*/  STL [R1+0x7ac], R20 ;  /* 0x0007ac1401007387 */ /* 0x000fe40000100800 */
[----:B------:R-:W-:Y:S01]  /*159c0*/  STL [R1+0x7d0], R22 ;  /* 0x0007d01601007387 */ /* 0x000fe20000100800 */
[----:B------:R-:W-:Y:S01]  /*159d0*/  STL [R1+0x7a4], R23 ;  /* 0x0007a41701007387 */ /* 0x000fe20000100800 */
[----:B------:R-:W-:-:S02]  /*159e0*/  IMAD.X R12, R12, 0x1, R0, P3 ;  /* 0x000000010c0c7824 */ /* 0x000fc400018e0600 */
[----:B------:R-:W-:Y:S02]  /*159f0*/  STL [R1+0x7c8], R29 ;  /* 0x0007c81d01007387 */ /* 0x000fe40000100800 */
[----:B------:R-:W-:Y:S01]  /*15a00*/  STL [R1+0x79c], R13 ;  /* 0x00079c0d01007387 */ /* 0x000fe20000100800 */
[----:B------:R-:W-:Y:S01]  /*15a10*/  IADD3 R3, P3, R3, R27, RZ ;  /* 0x0000001b03037210 */ /* 0x000fe20007f7e0ff */
[----:B------:R-:W-:Y:S01]  /*15a20*/  STL [R1+0x7c0], R25 ;  /* 0x0007c01901007387 */ /* 0x000fe20000100800 */
[----:B------:R-:W-:Y:S02]  /*15a30*/  STL [R1+0x794], R24 ;  /* 0x0007941801007387 */ /* 0x000fe40000100800 */
[----:B------:R-:W-:Y:S02]  /*15a40*/  STL [R1+0x7b8], R12 ;  /* 0x0007b80c01007387 */ /* 0x000fe40000100800 */
[----:B------:R0:W-:Y:S01]  /*15a50*/  STL [R1+0xa18], R27 ;  /* 0x000a181b01007387 */ /* 0x0001e20000100800 */
[----:B------:R-:W-:Y:S04]  /*15a60*/  STL [R1+0x78c], R3 ;  /* 0x00078c0301007387 */ /* 0x000fe80000100800 */
[----:B0-----:R-:W2:Y:S01]  /*15a70*/  LDL.LU R27, [R1+0x7a8] ;  /* 0x0007a800011b7983 */ /* 0x001ea20000300800 */
[----:B------:R-:W-:Y:S02]  /*15a80*/  STL [R1+0x7b0], R2 ;  /* 0x0007b00201007387 */ /* 0x000fe40000100800 */
[----:B------:R-:W3:Y:S02]  /*15a90*/  LDL.LU R4, [R1+0x798] ;  /* 0x0007980001047983 */ /* 0x000ee40000300800 */
[----:B------:R-:W-:Y:S01]  /*15aa0*/  STL [R1+0x784], R28 ;  /* 0x0007841c01007387 */ /* 0x000fe20000100800 */
[----:B---3--:R0:W-:Y:S04]  /*15ab0*/  STL [R1+0xa0c], R4 ;  /* 0x000a0c0401007387 */ /* 0x0081e80000100800 */
[----:B0-----:R-:W3:Y:S04]  /*15ac0*/  LDL.LU R4, [R1+0x774] ;  /* 0x0007740001047983 */ /* 0x001ee80000300800 */
[----:B---3--:R0:W-:Y:S04]  /*15ad0*/  STL [R1+0xa10], R4 ;  /* 0x000a100401007387 */ /* 0x0081e80000100800 */
[----:B0-----:R-:W3:Y:S01]  /*15ae0*/  LDL.LU R4, [R1+0x7a0] ;  /* 0x0007a00001047983 */ /* 0x001ee20000300800 */
[----:B--2---:R-:W-:-:S03]  /*15af0*/  IMAD.X R27, R27, 0x1, R0, P5 ;  /* 0x000000011b1b7824 */ /* 0x004fc600028e0600 */
        /* <DEDUP_REMOVED lines=30> */
[----:B--2---:R-:W-:-:S05]  /*15ce0*/  IADD3 R4, P5, R4, R27, RZ ;  /* 0x0000001b04047210 */ /* 0x004fca0007fbe0ff */
[----:B------:R0:W-:Y:S04]  /*15cf0*/  STL [R1+0x77c], R4 ;  /* 0x00077c0401007387 */ /* 0x0001e80000100800 */
[----:B0-----:R-:W2:Y:S02]  /*15d00*/  LDL.LU R4, [R1+0xa14] ;  /* 0x000a140001047983 */ /* 0x001ea40000300800 */
[----:B--2---:R-:W-:-:S05]  /*15d10*/  IMAD.X R4, R4, 0x1, R0, P6 ;  /* 0x0000000104047824 */ /* 0x004fca00030e0600 */
[----:B------:R0:W-:Y:S04]  /*15d20*/  STL [R1+0x7a0], R4 ;  /* 0x0007a00401007387 */ /* 0x0001e80000100800 */
[----:B0-----:R-:W2:Y:S02]  /*15d30*/  LDL.LU R4, [R1+0xa10] ;  /* 0x000a100001047983 */ /* 0x001ea40000300800 */
[----:B--2---:R-:W-:-:S05]  /*15d40*/  IADD3 R4, P6, R4, R27, RZ ;  /* 0x0000001b04047210 */ /* 0x004fca0007fde0ff */
[----:B------:R0:W-:Y:S04]  /*15d50*/  STL [R1+0x774], R4 ;  /* 0x0007740401007387 */ /* 0x0001e80000100800 */
[----:B0-----:R-:W2:Y:S01]  /*15d60*/  LDL.LU R4, [R1+0xa0c] ;  /* 0x000a0c0001047983 */ /* 0x001ea20000300800 */
[--C-:B----4-:R-:W-:Y:S01]  /*15d70*/  IMAD.X R11, R11, 0x1, R0.reuse, P2 ;  /* 0x000000010b0b7824 */ /* 0x110fe200010e0600 */
        /* <DEDUP_REMOVED lines=18> */
[----:B------:R-:W-:Y:S01]  /*15ea0*/  IADD3 R12, P6, R12, R27, RZ ;  /* 0x0000001b0c0c7210 */ /* 0x000fe20007fde0ff */
[----:B------:R-:W-:-:S02]  /*15eb0*/  IMAD.X R28, R28, 0x1, R0, P2 ;  /* 0x000000011c1c7824 */ /* 0x000fc400010e0600 */
[----:B--2---:R-:W-:Y:S01]  /*15ec0*/  IMAD.X R4, R4, 0x1, R0, P1 ;  /* 0x0000000104047824 */ /* 0x004fe200008e0600 */
[----:B---3--:R-:W-:-:S04]  /*15ed0*/  IADD3 R7, P1, R7, R27, RZ ;  /* 0x0000001b07077210 */ /* 0x008fc80007f3e0ff */
[----:B------:R-:W-:Y:S01]  /*15ee0*/  STL [R1+0x798], R4 ;  /* 0x0007980401007387 */ /* 0x000fe20000100800 */
[----:B------:R-:W-:Y:S02]  /*15ef0*/  STL [R1+0x76c], R7 ;  /* 0x00076c0701007387 */ /* 0x000fe40000100800 */
[----:B------:R-:W-:Y:S02]  /*15f00*/  STL [R1+0x790], R11 ;  /* 0x0007900b01007387 */ /* 0x000fe40000100800 */
[----:B------:R-:W-:Y:S01]  /*15f10*/  STL [R1+0x764], R5 ;  /* 0x0007640501007387 */ /* 0x000fe20000100800 */
[----:B------:R-:W-:Y:S01]  /*15f20*/  STL [R1+0x788], R6 ;  /* 0x0007880601007387 */ /* 0x000fe20000100800 */
[----:B------:R-:W-:Y:S02]  /*15f30*/  STL [R1+0x75c], R16 ;  /* 0x00075c1001007387 */ /* 0x000fe40000100800 */
        /* <DEDUP_REMOVED lines=17> */
[----:B------:R-:W-:-:S02]  /*16050*/  IMAD.X R3, R3, 0x1, R0, P1 ;  /* 0x0000000103037824 */ /* 0x000fc400008e0600 */
[----:B------:R-:W-:Y:S01]  /*16060*/  STL [R1+0x71c], R25 ;  /* 0x00071c1901007387 */ /* 0x000fe20000100800 */
[-C--:B------:R-:W-:Y:S01]  /*16070*/  IADD3 R2, P1, R2, R27.reuse, RZ ;  /* 0x0000001b02027210 */ /* 0x080fe20007f3e0ff */
[----:B------:R-:W-:Y:S01]  /*16080*/  STL [R1+0x740], R24 ;  /* 0x0007401801007387 */ /* 0x000fe20000100800 */
[----:B------:R-:W-:Y:S02]  /*16090*/  STL [R1+0x714], R12 ;  /* 0x0007140c01007387 */ /* 0x000fe40000100800 */
[----:B------:R0:W-:Y:S02]  /*160a0*/  STL [R1+0xa08], R0 ;  /* 0x000a080001007387 */ /* 0x0001e40000100800 */
[----:B------:R-:W-:Y:S01]  /*160b0*/  STL [R1+0x738], R3 ;  /* 0x0007380301007387 */ /* 0x000fe20000100800 */
        /* <DEDUP_REMOVED lines=8> */
[----:B--2---:R-:W-:-:S03]  /*16140*/  IADD3 R0, P2, R0, R27, RZ ;  /* 0x0000001b00007210 */ /* 0x004fc60007f5e0ff */
        /* <DEDUP_REMOVED lines=557> */
[----:B------:R-:W-:Y:S01]  /*18420*/  IADD3 R22, P6, R22, UR8, RZ ;  /* 0x0000000816167c10 */ /* 0x000fe2000ffde0ff */
[--C-:B------:R-:W-:Y:S01]  /*18430*/  IMAD.X R23, R23, 0x1, R0.reuse, P1 ;  /* 0x0000000117177824 */ /* 0x100fe200008e0600 */
[----:B------:R-:W-:Y:S01]  /*18440*/  IADD3 R29, P1, R29, UR8, RZ ;  /* 0x000000081d1d7c10 */ /* 0x000fe2000ff3e0ff */
[--C-:B------:R-:W-:Y:S01]  /*18450*/  IMAD.X R13, R13, 0x1, R0.reuse, P2 ;  /* 0x000000010d0d7824 */ /* 0x100fe200010e0600 */
[----:B------:R-:W-:Y:S01]  /*18460*/  IADD3 R25, P2, R25, UR8, RZ ;  /* 0x0000000819197c10 */ /* 0x000fe2000ff5e0ff */
[--C-:B------:R-:W-:Y:S01]  /*18470*/  IMAD.X R24, R24, 0x1, R0.reuse, P3 ;  /* 0x0000000118187824 */ /* 0x100fe200018e0600 */
[----:B------:R-:W-:Y:S01]  /*18480*/  IADD3 R12, P3, R12, UR8, RZ ;  /* 0x000000080c0c7c10 */ /* 0x000fe2000ff7e0ff */
[----:B--2---:R-:W-:Y:S01]  /*18490*/  IMAD.X R4, R4, 0x1, R0, P4 ;  /* 0x0000000104047824 */ /* 0x004fe200020e0600 */
[----:B---3--:R-:W-:-:S04]  /*184a0*/  IADD3 R7, P4, R7, R27, RZ ;  /* 0x0000001b07077210 */ /* 0x008fc80007f9e0ff */
[----:B------:R0:W-:Y:S01]  /*184b0*/  STL [R1+0x4b0], R4 ;  /* 0x0004b00401007387 */ /* 0x0001e20000100800 */
        /* <DEDUP_REMOVED lines=25> */
[----:B0-----:R-:W2:Y:S02]  /*18650*/  LDL.LU R4, [R1+0x414] ;  /* 0x0004140001047983 */ /* 0x001ea40000300800 */
[----:B------:R-:W-:Y:S01]  /*18660*/  IMAD.X R3, R3, 0x1, R0, P4 ;  /* 0x0000000103037824 */ /* 0x000fe200020e0600 */
[----:B------:R-:W-:-:S04]  /*18670*/  IADD3 R2, P4, R2, UR8, RZ ;  /* 0x0000000802027c10 */ /* 0x000fc8000ff9e0ff */
[----:B------:R-:W-:Y:S01]  /*18680*/  STL [R1+0x450], R3 ;  /* 0x0004500301007387 */ /* 0x000fe20000100800 */
[----:B------:R-:W-:-:S03]  /*18690*/  IMAD.X R28, R28, 0x1, R0, P5 ;  /* 0x000000011c1c7824 */ /* 0x000fc600028e0600 */
[----:B--2---:R0:W-:Y:S01]  /*186a0*/  STL [R1+0x9a8], R4 ;  /* 0x0009a80401007387 */ /* 0x0041e20000100800 */
[----:B------:R1:W-:Y:S03]  /*186b0*/  STL [R1+0x424], R2 ;  /* 0x0004240201007387 */ /* 0x0003e60000100800 */
[----:B0-----:R-:W2:Y:S01]  /*186c0*/  LDL.LU R4, [R1+0x41c] ;  /* 0x00041c0001047983 */ /* 0x001ea20000300800 */
[----:B------:R0:W-:Y:S02]  /*186d0*/  STL [R1+0x448], R28 ;  /* 0x0004481c01007387 */ /* 0x0001e40000100800 */
[----:B------:R-:W3:Y:S02]  /*186e0*/  LDL.LU R7, [R1+0x438] ;  /* 0x0004380001077983 */ /* 0x000ee40000300800 */
[----:B------:R-:W4:Y:S01]  /*186f0*/  LDL.LU R11, [R1+0x40c] ;  /* 0x00040c00010b7983 */ /* 0x000f220000300800 */
[----:B------:R-:W3:Y:S01]  /*18700*/  LDL.LU R5, [R1+0x430] ;  /* 0x0004300001057983 */ /* 0x000ee20000300800 */
[----:B------:R-:W3:Y:S02]  /*18710*/  LDL.LU R6, [R1+0x404] ;  /* 0x0004040001067983 */ /* 0x000ee40000300800 */
[----:B------:R-:W3:Y:S02]  /*18720*/  LDL.LU R16, [R1+0x428] ;  /* 0x0004280001107983 */ /* 0x000ee40000300800 */
[----:B------:R-:W3:Y:S01]  /*18730*/  LDL.LU R17, [R1+0x3fc] ;  /* 0x0003fc0001117983 */ /* 0x000ee20000300800 */
        /* <DEDUP_REMOVED lines=9> */
[----:B------:R-:W4:Y:S02]  /*187d0*/  LDL.LU R21, [R1+0x3d4] ;  /* 0x0003d40001157983 */ /* 0x000f240000300800 */
[----:B------:R-:W4:Y:S02]  /*187e0*/  LDL.LU R20, [R1+0x3f8] ;  /* 0x0003f80001147983 */ /* 0x000f240000300800 */
[----:B------:R-:W4:Y:S01]  /*187f0*/  LDL.LU R22, [R1+0x3cc] ;  /* 0x0003cc0001167983 */ /* 0x000f220000300800 */
[----:B------:R-:W4:Y:S01]  /*18800*/  LDL.LU R23, [R1+0x3f0] ;  /* 0x0003f00001177983 */ /* 0x000f220000300800 */
[----:B------:R-:W4:Y:S02]  /*18810*/  LDL.LU R29, [R1+0x3c4] ;  /* 0x0003c400011d7983 */ /* 0x000f240000300800 */
[----:B------:R-:W4:Y:S02]  /*18820*/  LDL.LU R13, [R1+0x3e8] ;  /* 0x0003e800010d7983 */ /* 0x000f240000300800 */
[----:B------:R-:W4:Y:S01]  /*18830*/  LDL.LU R25, [R1+0x3bc] ;  /* 0x0003bc0001197983 */ /* 0x000f220000300800 */
[----:B------:R-:W4:Y:S01]  /*18840*/  LDL.LU R24, [R1+0x3e0] ;  /* 0x0003e00001187983 */ /* 0x000f220000300800 */
[----:B------:R-:W4:Y:S02]  /*18850*/  LDL.LU R12, [R1+0x3b4] ;  /* 0x0003b400010c7983 */ /* 0x000f240000300800 */
[----:B------:R-:W4:Y:S02]  /*18860*/  LDL.LU R3, [R1+0x3d8] ;  /* 0x0003d80001037983 */ /* 0x000f240000300800 */
[----:B-1----:R-:W4:Y:S01]  /*18870*/  LDL.LU R2, [R1+0x3ac] ;  /* 0x0003ac0001027983 */ /* 0x002f220000300800 */
[----:B0-----:R-:W4:Y:S01]  /*18880*/  LDL.LU R28, [R1+0x3d0] ;  /* 0x0003d000011c7983 */ /* 0x001f220000300800 */
[----:B------:R0:W-:Y:S03]  /*18890*/  STL [R1+0x98c], R0 ;  /* 0x00098c0001007387 */ /* 0x0001e60000100800 */
[----:B0-----:R-:W4:Y:S01]  /*188a0*/  LDL.LU R0, [R1+0x440] ;  /* 0x0004400001007983 */ /* 0x001f220000300800 */
[----:B--2---:R-:W-:-:S05]  /*188b0*/  IADD3 R4, P5, R4, UR8, RZ ;  /* 0x0000000804047c10 */ /* 0x004fca000ffbe0ff */
[----:B------:R0:W-:Y:S04]  /*188c0*/  STL [R1+0x41c], R4 ;  /* 0x00041c0401007387 */ /* 0x0001e80000100800 */
[----:B0-----:R-:W2:Y:S01]  /*188d0*/  LDL.LU R4, [R1+0x9a8] ;  /* 0x0009a80001047983 */ /* 0x001ea20000300800 */
[----:B---3--:R-:W-:Y:S01]  /*188e0*/  IADD3.X R7, R7, UR5, RZ, P1, !PT ;  /* 0x0000000507077c10 */ /* 0x008fe20008ffe4ff */
[----:B----4-:R-:W-:Y:S01]  /*188f0*/  IADD3 R11, P1, R11, UR8, RZ ;  /* 0x000000080b0b7c10 */ /* 0x010fe2000ff3e0ff */
[----:B------:R-:W-:Y:S01]  /*18900*/  IADD3.X R5, R5, UR5, RZ, P2, !PT ;  /* 0x0000000505057c10 */ /* 0x000fe200097fe4ff */
[----:B------:R-:W-:Y:S01]  /*18910*/  IADD3 R6, P2, R6, UR8, RZ ;  /* 0x0000000806067c10 */ /* 0x000fe2000ff5e0ff */
[----:B------:R-:W-:Y:S01]  /*18920*/  IADD3.X R16, R16, UR5, RZ, P3, !PT ;  /* 0x0000000510107c10 */ /* 0x000fe20009ffe4ff */
[----:B------:R-:W-:Y:S01]  /*18930*/  IADD3 R17, P3, R17, UR8, RZ ;  /* 0x0000000811117c10 */ /* 0x000fe2000ff7e0ff */
[----:B------:R-:W-:Y:S01]  /*18940*/  IADD3.X R18, R18, UR5, RZ, P4, !PT ;  /* 0x0000000512127c10 */ /* 0x000fe2000a7fe4ff */
[----:B------:R-:W-:Y:S01]  /*18950*/  IADD3 R19, P4, R19, UR8, RZ ;  /* 0x0000000813137c10 */ /* 0x000fe2000ff9e0ff */
[----:B------:R-:W-:Y:S01]  /*18960*/  IADD3.X R10, R10, UR5, RZ, P5, !PT ;  /* 0x000000050a0a7c10 */ /* 0x000fe2000affe4ff */
[----:B------:R-:W-:Y:S01]  /*18970*/  IADD3 R14, P5, R14, UR8, RZ ;  /* 0x000000080e0e7c10 */ /* 0x000fe2000ffbe0ff */
[----:B------:R-:W-:-:S05]  /*18980*/  IADD3.X R0, R0, UR5, RZ, P6, !PT ;  /* 0x0000000500007c10 */ /* 0x000fca000b7fe4ff */
[----:B------:R0:W-:Y:S01]  /*18990*/  STL [R1+0x440], R0 ;  /* 0x0004400001007387 */ /* 0x0001e20000100800 */
        /* <DEDUP_REMOVED lines=10> */
[----:B--2---:R-:W-:-:S05]  /*18a40*/  IADD3 R4, P6, R4, UR8, RZ ;  /* 0x0000000804047c10 */ /* 0x004fca000ffde0ff */
[----:B------:R-:W-:Y:S01]  /*18a50*/  STL [R1+0x414], R4 ;  /* 0x0004140401007387 */ /* 0x000fe20000100800 */
[----:B------:R-:W-:Y:S02]  /*18a60*/  STL [R1+0x438], R7 ;  /* 0x0004380701007387 */ /* 0x000fe40000100800 */
[----:B------:R-:W-:Y:S02]  /*18a70*/  STL [R1+0x40c], R11 ;  /* 0x00040c0b01007387 */ /* 0x000fe40000100800 */
[----:B------:R-:W-:Y:S01]  /*18a80*/  STL [R1+0x430], R5 ;  /* 0x0004300501007387 */ /* 0x000fe20000100800 */
[----:B------:R-:W-:Y:S01]  /*18a90*/  STL [R1+0x404], R6 ;  /* 0x0004040601007387 */ /* 0x000fe20000100800 */
[----:B------:R-:W-:Y:S02]  /*18aa0*/  STL [R1+0x428], R16 ;  /* 0x0004281001007387 */ /* 0x000fe40000100800 */
[----:B------:R-:W-:Y:S01]  /*18ab0*/  STL [R1+0x3fc], R17 ;  /* 0x0003fc1101007387 */ /* 0x000fe20000100800 */
[----:B------:R-:W-:Y:S01]  /*18ac0*/  IADD3.X R15, R15, UR5, RZ, P6, !PT ;  /* 0x000000050f0f7c10 */ /* 0x000fe2000b7fe4ff */
[----:B------:R-:W-:Y:S01]  /*18ad0*/  STL [R1+0x420], R18 ;  /* 0x0004201201007387 */ /* 0x000fe20000100800 */
[----:B------:R-:W-:Y:S01]  /*18ae0*/  IADD3 R8, P6, R8, UR8, RZ ;  /* 0x0000000808087c10 */ /* 0x000fe2000ffde0ff */
        /* <DEDUP_REMOVED lines=11> */
[----:B------:R-:W-:Y:S01]  /*18ba0*/  IADD3.X R24, R24, UR5, RZ, P6, !PT ;  /* 0x0000000518187c10 */ /* 0x000fe2000b7fe4ff */
[----:B------:R-:W-:Y:S01]  /*18bb0*/  STL [R1+0x3f0], R23 ;  /* 0x0003f01701007387 */ /* 0x000fe20000100800 */
[----:B------:R-:W-:Y:S01]  /*18bc0*/  IADD3 R12, P6, R12, UR8, RZ ;  /* 0x000000080c0c7c10 */ /* 0x000fe2000ffde0ff */
[----:B------:R-:W-:Y:S01]  /*18bd0*/  STL [R1+0x3c4], R29 ;  /* 0x0003c41d01007387 */ /* 0x000fe20000100800 */
[----:B------:R-:W-:Y:S02]  /*18be0*/  STL [R1+0x3e8], R13 ;  /* 0x0003e80d01007387 */ /* 0x000fe40000100800 */
[----:B------:R-:W-:Y:S02]  /*18bf0*/  STL [R1+0x3bc], R25 ;  /* 0x0003bc1901007387 */ /* 0x000fe40000100800 */
[----:B------:R-:W-:Y:S01]  /*18c00*/  STL [R1+0x3e0], R24 ;  /* 0x0003e01801007387 */ /* 0x000fe20000100800 */
[----:B------:R-:W-:Y:S01]  /*18c10*/  STL [R1+0x3b4], R12 ;  /* 0x0003b40c01007387 */ /* 0x000fe20000100800 */
[----:B0-----:R-:W2:Y:S01]  /*18c20*/  LDL.LU R0, [R1+0x39c] ;  /* 0x00039c0001007983 */ /* 0x001ea20000300800 */
[----:B------:R-:W-:Y:S01]  /*18c30*/  IADD3.X R3, R3, UR5, RZ, P1, !PT ;  /* 0x0000000503037c10 */ /* 0x000fe20008ffe4ff */
[----:B------:R-:W-:-:S04]  /*18c40*/  IADD3 R2, P1, R2, UR8, RZ ;  /* 0x0000000802027c10 */ /* 0x000fc8000ff3e0ff */
[----:B------:R-:W-:Y:S04]  /*18c50*/  STL [R1+0x3d8], R3 ;  /* 0x0003d80301007387 */ /* 0x000fe80000100800 */
[----:B--2---:R0:W-:Y:S01]  /*18c60*/  STL [R1+0x9a0], R0 ;  /* 0x0009a00001007387 */ /* 0x0041e20000100800 */
[----:B------:R-:W-:Y:S03]  /*18c70*/  STL [R1+0x3ac], R2 ;  /* 0x0003ac0201007387 */ /* 0x000fe60000100800 */
[----:B0-----:R-:W2:Y:S01]  /*18c80*/  LDL.LU R0, [R1+0x3c8] ;  /* 0x0003c80001007983 */ /* 0x001ea20000300800 */
[----:B------:R-:W-:-:S05]  /*18c90*/  IADD3.X R28, R28, UR5, RZ, P2, !PT ;  /* 0x000000051c1c7c10 */ /* 0x000fca00097fe4ff */
[----:B------:R-:W-:Y:S04]  /*18ca0*/  STL [R1+0x3d0], R28 ;  /* 0x0003d01c01007387 */ /* 0x000fe80000100800 */
[----:B--2---:R0:W-:Y:S04]  /*18cb0*/  STL [R1+0x9a4], R0 ;  /* 0x0009a40001007387 */ /* 0x0041e80000100800 */
[----:B0-----:R-:W2:Y:S01]  /*18cc0*/  LDL.LU R0, [R1+0x3a4] ;  /* 0x0003a40001007983 */ /* 0x001ea20000300800 */
[----:B------:R-:W3:Y:S02]  /*18cd0*/  LDL.LU R4, [R1+0x3c0] ;  /* 0x0003c00001047983 */ /* 0x000ee40000300800 */
[----:B------:R-:W4:Y:S02]  /*18ce0*/  LDL.LU R7, [R1+0x394] ;  /* 0x0003940001077983 */ /* 0x000f240000300800 */
        /* <DEDUP_REMOVED lines=26> */
[----:B--2---:R-:W-:-:S05]  /*18e90*/  IADD3 R0, P2, R0, UR8, RZ ;  /* 0x0000000800007c10 */ /* 0x004fca000ff5e0ff */
[----:B------:R0:W-:Y:S04]  /*18ea0*/  STL [R1+0x3a4], R0 ;  /* 0x0003a40001007387 */ /* 0x0001e80000100800 */
[----:B0-----:R-:W2:Y:S02]  /*18eb0*/  LDL.LU R0, [R1+0x9a4] ;  /* 0x0009a40001007983 */ /* 0x001ea40000300800 */
[----:B--2---:R-:W-:-:S05]  /*18ec0*/  IADD3.X R0, R0, UR5, RZ, P3, !PT ;  /* 0x0000000500007c10 */ /* 0x004fca0009ffe4ff */
        /* <DEDUP_REMOVED lines=22> */
[----:B------:R-:W-:-:S02]  /*19030*/  IADD3.X R12, R12, UR5, RZ, P4, !PT ;  /* 0x000000050c0c7c10 */ /* 0x000fc4000a7fe4ff */
[----:B--2---:R-:W-:-:S05]  /*19040*/  IADD3 R0, P3, R0, UR8, RZ ;  /* 0x0000000800007c10 */ /* 0x004fca000ff7e0ff */
[----:B------:R0:W-:Y:S01]  /*19050*/  STL [R1+0x39c], R0 ;  /* 0x00039c0001007387 */ /* 0x0001e20000100800 */
        /* <DEDUP_REMOVED lines=28> */
[----:B------:R-:W-:Y:S02]  /*19220*/  STL [R1+0x360], R12 ;  /* 0x0003600c01007387 */ /* 0x000fe40000100800 */
[----:B0-----:R-:W2:Y:S01]  /*19230*/  LDL.LU R0, [R1+0x348] ;  /* 0x0003480001007983 */ /* 0x001ea20000300800 */
[----:B------:R-:W-:-:S02]  /*19240*/  IADD3 R3, P4, R3, UR8, RZ ;  /* 0x0000000803037c10 */ /* 0x000fc4000ff9e0ff */
[----:B------:R-:W-:-:S03]  /*19250*/  IADD3.X R2, R2, UR5, RZ, P5, !PT ;  /* 0x0000000502027c10 */ /* 0x000fc6000affe4ff */
[----:B------:R-:W-:Y:S04]  /*19260*/  STL [R1+0x334], R3 ;  /* 0x0003340301007387 */ /* 0x000fe80000100800 */
[----:B--2---:R0:W-:Y:S01]  /*19270*/  STL [R1+0x998], R0 ;  /* 0x0009980001007387 */ /* 0x0041e20000100800 */
[----:B------:R-:W-:Y:S03]  /*19280*/  STL [R1+0x358], R2 ;  /* 0x0003580201007387 */ /* 0x000fe60000100800 */
[----:B0-----:R-:W2:Y:S01]  /*19290*/  LDL.LU R0, [R1+0x324] ;  /* 0x0003240001007983 */ /* 0x001ea20000300800 */
[----:B------:R-:W-:-:S05]  /*192a0*/  IADD3 R28, P5, R28, UR8, RZ ;  /* 0x000000081c1c7c10 */ /* 0x000fca000ffbe0ff */
        /* <DEDUP_REMOVED lines=31> */
[----:B--2---:R-:W-:-:S05]  /*194a0*/  IADD3.X R0, R0, UR5, RZ, P6, !PT ;  /* 0x0000000500007c10 */ /* 0x004fca000b7fe4ff */
[----:B------:R0:W-:Y:S04]  /*194b0*/  STL [R1+0x350], R0 ;  /* 0x0003500001007387 */ /* 0x0001e80000100800 */
[----:B0-----:R-:W2:Y:S02]  /*194c0*/  LDL.LU R0, [R1+0x99c] ;  /* 0x00099c0001007983 */ /* 0x001ea40000300800 */
[----:B--2---:R-:W-:-:S05]  /*194d0*/  IADD3 R0, P6, R0, UR8, RZ ;  /* 0x0000000800007c10 */ /* 0x004fca000ffde0ff */
[----:B------:R0:W-:Y:S04]  /*194e0*/  STL [R1+0x324], R0 ;  /* 0x0003240001007387 */ /* 0x0001e80000100800 */
[----:B0-----:R-:W2:Y:S01]  /*194f0*/  LDL.LU R0, [R1+0x998] ;  /* 0x0009980001007983 */ /* 0x001ea20000300800 */
[----:B----4-:R-:W-:Y:S01]  /*19500*/  IADD3.X R7, R7, UR5, RZ, P2, !PT ;  /* 0x0000000507077c10 */ /* 0x010fe200097fe4ff */
[----:B---3--:R-:W-:Y:S01]  /*19510*/  IADD3 R11, P2, R11, UR8, RZ ;  /* 0x000000080b0b7c10 */ /* 0x008fe2000ff5e0ff */
        /* <DEDUP_REMOVED lines=18> */
[----:B--2---:R-:W-:Y:S01]  /*19640*/  IADD3.X R0, R0, UR5, RZ, P1, !PT ;  /* 0x0000000500007c10 */ /* 0x004fe20008ffe4ff */
[----:B------:R-:W-:-:S04]  /*19650*/  IADD3 R4, P1, R4, UR8, RZ ;  /* 0x0000000804047c10 */ /* 0x000fc8000ff3e0ff */
[----:B------:R0:W-:Y:S01]  /*19660*/  STL [R1+0x348], R0 ;  /* 0x0003480001007387 */ /* 0x0001e20000100800 */
[----:B------:R-:W-:Y:S02]  /*19670*/  STL [R1+0x31c], R4 ;  /* 0x00031c0401007387 */ /* 0x000fe40000100800 */
[----:B------:R-:W-:Y:S02]  /*19680*/  STL [R1+0x340], R7 ;  /* 0x0003400701007387 */ /* 0x000fe40000100800 */
[----:B------:R-:W-:Y:S01]  /*19690*/  STL [R1+0x314], R11 ;  /* 0x0003140b01007387 */ /* 0x000fe20000100800 */
[----:B------:R-:W-:Y:S01]  /*196a0*/  STL [R1+0x338], R5 ;  /* 0x0003380501007387 */ /* 0x000fe20000100800 */
[----:B------:R-:W-:Y:S02]  /*196b0*/  STL [R1+0x30c], R6 ;  /* 0x00030c0601007387 */ /* 0x000fe40000100800 */
        /* <DEDUP_REMOVED lines=90> */
[----:B------:R-:W-:Y:S02]  /*19c60*/  IADD3.X R26, R26, UR5, RZ, P6, !PT ;  /* 0x000000051a1a7c10 */ /* 0x000fe4000b7fe4ff */
[----:B------:R-:W-:Y:S02]  /*19c70*/  IADD3.X R27, R27, UR5, RZ, P1, !PT ;  /* 0x000000051b1b7c10 */ /* 0x000fe40008ffe4ff */
[----:B------:R-:W-:Y:S02]  /*19c80*/  IADD3.X R23, R23, UR5, RZ, P3, !PT ;  /* 0x0000000517177c10 */ /* 0x000fe40009ffe4ff */
[----:B------:R-:W-:Y:S02]  /*19c90*/  IADD3.X R22, R22, UR5, RZ, P2, !PT ;  /* 0x0000000516167c10 */ /* 0x000fe400097fe4ff */
[----:B--2---:R-:W-:-:S05]  /*19ca0*/  IADD3 R0, P4, R0, UR8, RZ ;  /* 0x0000000800007c10 */ /* 0x004fca000ff9e0ff */
[----:B------:R0:W-:Y:S04]  /*19cb0*/  STL [R1+0x854], R0 ;  /* 0x0008540001007387 */ /* 0x0001e80000100800 */
[----:B0-----:R0:W5:Y:S01]  /*19cc0*/  LDL.LU R0, [R1+0x98c] ;  /* 0x00098c0001007983 */ /* 0x0011620000300800 */
[----:B------:R1:W-:Y:S03]  /*19cd0*/  STL [R1+0x2c8], R11 ;  /* 0x0002c80b01007387 */ /* 0x0003e60000100800 */
[----:B-1----:R0:W5:Y:S01]  /*19ce0*/  LDL.LU R11, [R1+0x988] ;  /* 0x00098800010b7983 */ /* 0x0021620000300800 */
[----:B------:R1:W-:Y:S03]  /*19cf0*/  STL [R1+0x85c], R7 ;  /* 0x00085c0701007387 */ /* 0x0003e60000100800 */
[----:B-1----:R0:W5:Y:S01]  /*19d00*/  LDL.LU R7, [R1+0x984] ;  /* 0x0009840001077983 */ /* 0x0021620000300800 */
[----:B------:R1:W-:Y:S03]  /*19d10*/  STL [R1+0x2c0], R4 ;  /* 0x0002c00401007387 */ /* 0x0003e60000100800 */
[----:B-1----:R0:W5:Y:S01]  /*19d20*/  LDL.LU R4, [R1+0x980] ;  /* 0x0009800001047983 */ /* 0x0021620000300800 */
[----:B------:R1:W-:Y:S01]  /*19d30*/  STL [R1+0x864], R10 ;  /* 0x0008640a01007387 */ /* 0x0003e20000100800 */
[----:B------:R-:W-:-:S02]  /*19d40*/  IADD3.X R2, R2, UR5, RZ, P4, !PT ;  /* 0x0000000502027c10 */ /* 0x000fc4000a7fe4ff */
[----:B-1----:R0:W5:Y:S01]  /*19d50*/  LDL.LU R10, [R1+0x97c] ;  /* 0x00097c00010a7983 */ /* 0x0021620000300800 */
[----:B------:R1:W-:Y:S01]  /*19d60*/  STL [R1+0x2b8], R20 ;  /* 0x0002b81401007387 */ /* 0x0003e20000100800 */
[----:B------:R-:W-:Y:S02]  /*19d70*/  IADD3 R3, P4, R3, UR8, RZ ;  /* 0x0000000803037c10 */ /* 0x000fe4000ff9e0ff */
[----:B-1----:R0:W5:Y:S01]  /*19d80*/  LDL.LU R20, [R1+0x978] ;  /* 0x0009780001147983 */ /* 0x0021620000300800 */
[----:B------:R1:W-:Y:S03]  /*19d90*/  STL [R1+0x86c], R21 ;  /* 0x00086c1501007387 */ /* 0x0003e60000100800 */
        /* <DEDUP_REMOVED lines=12> */
[----:B------:R1:W-:Y:S03]  /*19e60*/  STL [R1+0x884], R3 ;  /* 0x0008840301007387 */ /* 0x0003e60000100800 */
[----:B-1----:R0:W5:Y:S01]  /*19e70*/  LDL.LU R3, [R1+0x95c] ;  /* 0x00095c0001037983 */ /* 0x0021620000300800 */
[----:B------:R1:W-:Y:S03]  /*19e80*/  STL [R1+0x850], R12 ;  /* 0x0008500c01007387 */ /* 0x0003e60000100800 */
[----:B-1----:R0:W5:Y:S01]  /*19e90*/  LDL.LU R12, [R1+0x958] ;  /* 0x00095800010c7983 */ /* 0x0021620000300800 */
[----:B------:R1:W-:Y:S02]  /*19ea0*/  STL [R1+0x88c], R28 ;  /* 0x00088c1c01007387 */ /* 0x0003e40000100800 */
[----:B------:R0:W-:Y:S02]  /*19eb0*/  STL [R1+0x858], R5 ;  /* 0x0008580501007387 */ /* 0x0001e40000100800 */
[----:B------:R0:W-:Y:S01]  /*19ec0*/  STL [R1+0x894], R6 ;  /* 0x0008940601007387 */ /* 0x0001e20000100800 */
[----:B------:R0:W-:Y:S01]  /*19ed0*/  STL [R1+0x860], R16 ;  /* 0x0008601001007387 */ /* 0x0001e20000100800 */
[----:B------:R0:W-:Y:S02]  /*19ee0*/  STL [R1+0x89c], R17 ;  /* 0x00089c1101007387 */ /* 0x0001e40000100800 */
[----:B------:R0:W-:Y:S02]  /*19ef0*/  STL [R1+0x868], R18 ;  /* 0x0008681201007387 */ /* 0x0001e40000100800 */
[----:B------:R0:W-:Y:S01]  /*19f00*/  STL [R1+0x8a4], R19 ;  /* 0x0008a41301007387 */ /* 0x0001e20000100800 */
[----:B------:R0:W-:Y:S04]  /*19f10*/  STL [R1+0x870], R14 ;  /* 0x0008700e01007387 */ /* 0x0001e80000100800 */
[----:B-1----:R-:W1:Y:S01]  /*19f20*/  S2R R28, SR_TID.X ;  /* 0x00000000001c7919 */ /* 0x002e620000002100 */
[----:B------:R0:W-:Y:S02]  /*19f30*/  STL [R1+0x8a8], R15 ;  /* 0x0008a80f01007387 */ /* 0x0001e40000100800 */
[----:B------:R0:W-:Y:S02]  /*19f40*/  STL [R1+0x878], R8 ;  /* 0x0008780801007387 */ /* 0x0001e40000100800 */
[----:B------:R0:W-:Y:S01]  /*19f50*/  STL [R1+0x880], R9 ;  /* 0x0008800901007387 */ /* 0x0001e20000100800 */
[----:B------:R0:W-:Y:S01]  /*19f60*/  STL [R1+0x888], R26 ;  /* 0x0008881a01007387 */ /* 0x0001e20000100800 */
[----:B------:R0:W-:Y:S02]  /*19f70*/  STL [R1+0x8a0], R23 ;  /* 0x0008a01701007387 */ /* 0x0001e40000100800 */
[----:B------:R0:W-:Y:S02]  /*19f80*/  STL [R1+0x890], R27 ;  /* 0x0008901b01007387 */ /* 0x0001e40000100800 */
[----:B------:R0:W-:Y:S01]  /*19f90*/  STL [R1+0x898], R22 ;  /* 0x0008981601007387 */ /* 0x0001e20000100800 */
[----:B-1----:R-:W-:-:S05]  /*19fa0*/  LOP3.LUT R28, R28, 0x3f, RZ, 0xc0, !PT ;  /* 0x0000003f1c1c7812 */ /* 0x002fca00078ec0ff */
[----:B------:R-:W-:Y:S01]  /*19fb0*/  IMAD.SHL.U32 R28, R28, 0x2, RZ ;  /* 0x000000021c1c7824 */ /* 0x000fe200078e00ff */
[----:B0-----:R-:W-:Y:S01]  /*19fc0*/  @!P0 CALL.REL.NOINC `(.L_x_1) ;  /* 0x0000001000008944 */ /* 0x001fe20003c00000 */
[----:B------:R-:W-:Y:S05]  /*19fd0*/  BRA `(.L_x_2) ;  /* 0xfffee01000007947 */ /* 0x000fea000383ffff */
.L_x_1:
[----:B-----5:R0:W-:Y:S04]  /*19fe0*/  STL [R1+0x960], R25 ;  /* 0x0009601901007387 */ /* 0x0201e80000100800 */
[----:B------:R1:W-:Y:S01]  /*19ff0*/  STL [R1+0x95c], R2 ;  /* 0x00095c0201007387 */ /* 0x0003e20000100800 */
[----:B0-----:R-:W-:-:S03]  /*1a000*/  IMAD.MOV.U32 R25, RZ, RZ, R4 ;  /* 0x000000ffff197224 */ /* 0x001fc600078e0004 */
[----:B-1----:R-:W2:Y:S04]  /*1a010*/  LDL.LU R2, [R1+0x3c] ;  /* 0x00003c0001027983 */ /* 0x002ea80000300800 */
[----:B------:R-:W2:Y:S04]  /*1a020*/  LDL.LU R6, [R1+0x38] ;  /* 0x0000380001067983 */ /* 0x000ea80000300800 */
[----:B------:R0:W-:Y:S04]  /*1a030*/  STL [R1+0x958], R3 ;  /* 0x0009580301007387 */ /* 0x0001e80000100800 */
[----:B0-----:R-:W3:Y:S04]  /*1a040*/  LDL.LU R3, [R1+0x4c] ;  /* 0x00004c0001037983 */ /* 0x001ee80000300800 */
[----:B------:R-:W3:Y:S04]  /*1a050*/  LDL.LU R5, [R1+0x48] ;  /* 0x0000480001057983 */ /* 0x000ee80000300800 */
[----:B------:R-:W4:Y:S04]  /*1a060*/  LDL.LU R28, [R1+0x5c] ;  /* 0x00005c00011c7983 */ /* 0x000f280000300800 */
        /* <DEDUP_REMOVED lines=9> */
[----:B------:R-:W4:Y:S01]  /*1a100*/  LDL.LU R14, [R1+0xcc] ;  /* 0x0000cc00010e7983 */ /* 0x000f220000300800 */
[----:B------:R-:W-:-:S03]  /*1a110*/  F2FP.BF16.PACK_AB R7, R25, R7 ;  /* 0x000000071907723e */ /* 0x000fc600000010ff */
[----:B------:R-:W4:Y:S04]  /*1a120*/  LDL.LU R26, [R1+0xc8] ;  /* 0x0000c800011a7983 */ /* 0x000f280000300800 */
[----:B------:R-:W4:Y:S04]  /*1a130*/  LDL.LU R27, [R1+0xdc] ;  /* 0x0000dc00011b7983 */ /* 0x000f280000300800 */
[----:B------:R-:W4:Y:S04]  /*1a140*/  LDL.LU R22, [R1+0xec] ;  /* 0x0000ec0001167983 */ /* 0x000f280000300800 */
[----:B------:R-:W4:Y:S04]  /*1a150*/  LDL.LU R23, [R1+0xc4] ;  /* 0x0000c40001177983 */ /* 0x000f280000300800 */
[----:B------:R-:W4:Y:S01]  /*1a160*/  LDL.LU R25, [R1+0x960] ;  /* 0x0009600001197983 */ /* 0x000f220000300800 */
[----:B--2---:R-:W-:-:S03]  /*1a170*/  F2FP.BF16.PACK_AB R6, R2, R6 ;  /* 0x000000060206723e */ /* 0x004fc600000010ff */
[----:B------:R-:W2:Y:S01]  /*1a180*/  LDL.LU R2, [R1+0x95c] ;  /* 0x00095c0001027983 */ /* 0x000ea20000300800 */
[----:B---3--:R-:W-:-:S03]  /*1a190*/  F2FP.BF16.PACK_AB R5, R3, R5 ;  /* 0x000000050305723e */ /* 0x008fc600000010ff */
[----:B------:R-:W2:Y:S01]  /*1a1a0*/  LDL.LU R3, [R1+0x958] ;  /* 0x0009580001037983 */ /* 0x000ea20000300800 */
[----:B----4-:R-:W-:Y:S02]  /*1a1b0*/  F2FP.BF16.PACK_AB R4, R28, R4 ;  /* 0x000000041c04723e */ /* 0x010fe400000010ff */
[----:B------:R-:W-:Y:S02]  /*1a1c0*/  F2FP.BF16.PACK_AB R11, R0, R11 ;  /* 0x0000000b000b723e */ /* 0x000fe400000010ff */
[----:B------:R-:W-:Y:S02]  /*1a1d0*/  F2FP.BF16.PACK_AB R10, R16, R10 ;  /* 0x0000000a100a723e */ /* 0x000fe400000010ff */
[----:B------:R-:W-:Y:S02]  /*1a1e0*/  F2FP.BF16.PACK_AB R9, R17, R9 ;  /* 0x000000091109723e */ /* 0x000fe400000010ff */
[----:B------:R-:W-:Y:S02]  /*1a1f0*/  F2FP.BF16.PACK_AB R8, R18, R8 ;  /* 0x000000081208723e */ /* 0x000fe400000010ff */
[----:B------:R-:W-:-:S02]  /*1a200*/  F2FP.BF16.PACK_AB R15, R19, R15 ;  /* 0x0000000f130f723e */ /* 0x000fc400000010ff */
[----:B------:R-:W-:Y:S02]  /*1a210*/  F2FP.BF16.PACK_AB R19, R21, R20 ;  /* 0x000000141513723e */ /* 0x000fe400000010ff */
[----:B------:R-:W-:Y:S02]  /*1a220*/  F2FP.BF16.PACK_AB R14, R14, R26 ;  /* 0x0000001a0e0e723e */ /* 0x000fe400000010ff */
[----:B------:R-:W-:Y:S02]  /*1a230*/  F2FP.BF16.PACK_AB R13, R27, R13 ;  /* 0x0000000d1b0d723e */ /* 0x000fe400000010ff */
[----:B------:R-:W-:Y:S02]  /*1a240*/  F2FP.BF16.PACK_AB R12, R22, R12 ;  /* 0x0000000c160c723e */ /* 0x000fe400000010ff */
[----:B------:R-:W-:Y:S02]  /*1a250*/  F2FP.BF16.PACK_AB R18, R23, R29 ;  /* 0x0000001d1712723e */ /* 0x000fe400000010ff */
[----:B------:R-:W-:-:S02]  /*1a260*/  F2FP.BF16.PACK_AB R17, R25, R24 ;  /* 0x000000181911723e */ /* 0x000fc400000010ff */
[----:B--2---:R-:W-:Y:S02]  /*1a270*/  F2FP.BF16.PACK_AB R16, R3, R2 ;  /* 0x000000020310723e */ /* 0x004fe400000010ff */
.L_x_0:
[----:B------:R-:W2:Y:S04]  /*1a280*/  LDL.LU R28, [R1+0x8d8] ;  /* 0x0008d800011c7983 */ /* 0x000ea80000300800 */
[----:B0-----:R-:W3:Y:S04]  /*1a290*/  LDL.LU R27, [R1+0x8ac] ;  /* 0x0008ac00011b7983 */ /* 0x001ee80000300800 */
[----:B------:R-:W4:Y:S04]  /*1a2a0*/  LDL.LU R25, [R1+0x8ec] ;  /* 0x0008ec0001197983 */ /* 0x000f280000300800 */
[----:B------:R-:W3:Y:S04]  /*1a2b0*/  LDL.LU R26, [R1+0x8e8] ;  /* 0x0008e800011a7983 */ /* 0x000ee80000300800 */
[----:B------:R-:W0:Y:S04]  /*1a2c0*/  S2R R22, SR_TID.X ;  /* 0x0000000000167919 */ /* 0x000e280000002100 */
[----:B------:R-:W3:Y:S01]  /*1a2d0*/  LDL.LU R23, [R1+0x8e4] ;  /* 0x0008e40001177983 */ /* 0x000ee20000300800 */
[----:B0-----:R-:W-:-:S02]  /*1a2e0*/  IMAD.SHL.U32 R0, R22, 0x80, RZ ;  /* 0x0000008016007824 */ /* 0x001fc400078e00ff */
[C---:B------:R-:W-:Y:S02]  /*1a2f0*/  IMAD.SHL.U32 R2, R22.reuse, 0x20, RZ ;  /* 0x0000002016027824 */ /* 0x040fe400078e00ff */
[----:B------:R-:W-:Y:S01]  /*1a300*/  IMAD.SHL.U32 R21, R22, 0x4, RZ ;  /* 0x0000000416157824 */ /* 0x000fe200078e00ff */
[----:B------:R-:W-:Y:S01]  /*1a310*/  LOP3.LUT R0, R0, 0xc00, RZ, 0xc0, !PT ;  /* 0x00000c0000007812 */ /* 0x000fe200078ec0ff */
[C---:B------:R-:W-:Y:S02]  /*1a320*/  IMAD.SHL.U32 R20, R22.reuse, 0x8, RZ ;  /* 0x0000000816147824 */ /* 0x040fe400078e00ff */
[----:B------:R-:W-:Y:S01]  /*1a330*/  IMAD.SHL.U32 R3, R22, 0x200, RZ ;  /* 0x0000020016037824 */ /* 0x000fe200078e00ff */
[----:B------:R-:W-:Y:S02]  /*1a340*/  LOP3.LUT R0, R0, 0x60, R2, 0xf8, !PT ;  /* 0x0000006000007812 */ /* 0x000fe400078ef802 */
[----:B------:R-:W-:Y:S02]  /*1a350*/  LOP3.LUT R2, R20, 0x100, RZ, 0xc0, !PT ;  /* 0x0000010014027812 */ /* 0x000fe400078ec0ff */
[----:B------:R-:W-:-:S02]  /*1a360*/  LOP3.LUT R0, R0, 0x70, R21, 0x78, !PT ;  /* 0x0000007000007812 */ /* 0x000fc400078e7815 */
[----:B------:R-:W-:Y:S02]  /*1a370*/  LOP3.LUT R22, R22, 0x3f, RZ, 0xc0, !PT ;  /* 0x0000003f16167812 */ /* 0x000fe400078ec0ff */
[----:B------:R-:W-:Y:S01]  /*1a380*/  LOP3.LUT R3, R3, 0xc00, RZ, 0xc0, !PT ;  /* 0x00000c0003037812 */ /* 0x000fe200078ec0ff */
[----:B------:R-:W-:Y:S01]  /*1a390*/  IMAD.IADD R2, R2, 0x1, R0 ;  /* 0x0000000102027824 */ /* 0x000fe200078e0200 */
[----:B------:R-:W-:Y:S03]  /*1a3a0*/  BAR.SYNC.DEFER_BLOCKING 0x0 ;  /* 0x0000000000007b1d */ /* 0x000fe60000010000 */
[----:B------:R-:W-:-:S03]  /*1a3b0*/  IMAD R0, R22, 0x10, R3 ;  /* 0x0000001016007824 */ /* 0x000fc600078e0203 */
[----:B------:R-:W3:Y:S01]  /*1a3c0*/  LDL.LU R22, [R1+0x8e0] ;  /* 0x0008e00001167983 */ /* 0x000ee20000300800 */
[----:B--2---:R-:W-:-:S04]  /*1a3d0*/  ISETP.GE.AND P0, PT, R28, c[0x0][0x178], PT ;  /* 0x00005e001c007a0c */ /* 0x004fc80003f06270 */
[----:B----4-:R-:W-:Y:S02]  /*1a3e0*/  ISETP.LT.AND P4, PT, R25, c[0x0][0x17c], !P0 ;  /* 0x00005f0019007a0c */ /* 0x010fe40004781270 */
[----:B------:R-:W2:Y:S01]  /*1a3f0*/  LDL.LU R25, [R1+0x8f8] ;  /* 0x0008f80001197983 */ /* 0x000ea20000300800 */
[C---:B---3--:R-:W-:Y:S01]  /*1a400*/  IMAD R3, R27.reuse, c[0x0][0x198], RZ ;  /* 0x000066001b037a24 */ /* 0x048fe200078e02ff */
[----:B------:R-:W-:Y:S02]  /*1a410*/  ISETP.LT.AND P1, PT, R27, c[0x0][0x17c], !P0 ;  /* 0x00005f001b007a0c */ /* 0x000fe40004721270 */
[----:B------:R-:W-:Y:S01]  /*1a420*/  ISETP.LT.AND P3, PT, R26, c[0x0][0x17c], !P0 ;  /* 0x00005f001a007a0c */ /* 0x000fe20004761270 */
[----:B------:R-:W3:Y:S04]  /*1a430*/  LDL.LU R27, [R1+0x8f4] ;  /* 0x0008f400011b7983 */ /* 0x000ee80000300800 */
[----:B------:R-:W4:Y:S04]  /*1a440*/  LDL.LU R26, [R1+0x900] ;  /* 0x00090000011a7983 */ /* 0x000f280000300800 */
[----:B-----5:R-:W-:Y:S04]  /*1a450*/  STS.128 [R2], R16 ;  /* 0x0000001002007388 */ /* 0x020fe80000000c00 */
[----:B------:R-:W-:Y:S04]  /*1a460*/  STS.128 [R2+0x80], R12 ;  /* 0x0000800c02007388 */ /* 0x000fe80000000c00 */
[----:B------:R0:W-:Y:S04]  /*1a470*/  STS.128 [R2+0x200], R8 ;  /* 0x0002000802007388 */ /* 0x0001e80000000c00 */
[----:B------:R1:W-:Y:S04]  /*1a480*/  STS.128 [R2+0x280], R4 ;  /* 0x0002800402007388 */ /* 0x0003e80000000c00 */
[----:B------:R-:W-:Y:S01]  /*1a490*/  BAR.SYNC.DEFER_BLOCKING 0x0 ;  /* 0x0000000000007b1d */ /* 0x000fe20000010000 */
[----:B------:R-:W-:Y:S01]  /*1a4a0*/  IMAD R21, R28, c[0x0][0x194], RZ ;  /* 0x000065001c157a24 */ /* 0x000fe200078e02ff */
[----:B0-----:R-:W-:-:S04]  /*1a4b0*/  LOP3.LUT R8, R0, 0x20, RZ, 0x3c, !PT ;  /* 0x0000002000087812 */ /* 0x001fc800078e3cff */
[----:B------:R0:W0:Y:S04]  /*1a4c0*/  LDS.128 R4, [R0] ;  /* 0x0000000000047984 */ /* 0x0000280000000c00 */
[----:B------:R-:W0:Y:S01]  /*1a4d0*/  LDS.128 R8, [R8] ;  /* 0x0000000008087984 */ /* 0x000e220000000c00 */
[----:B------:R-:W-:Y:S02]  /*1a4e0*/  LEA R20, P2, R21, c[0x0][0x170], 0x1 ;  /* 0x00005c0015147a11 */ /* 0x000fe400078408ff */
[----:B------:R-:W-:Y:S02]  /*1a4f0*/  ISETP.LT.AND P5, PT, R23, c[0x0][0x17c], !P0 ;  /* 0x00005f0017007a0c */ /* 0x000fe400047a1270 */
[----:B------:R-:W-:Y:S02]  /*1a500*/  LEA.HI.X.SX32 R21, R21, c[0x0][0x174], 0x1, P2 ;  /* 0x00005d0015157a11 */ /* 0x000fe400010f0eff */
[----:B-1----:R-:W-:-:S02]  /*1a510*/  LEA R2, P2, R3, R20, 0x1 ;  /* 0x0000001403027211 */ /* 0x002fc400078408ff */
[C---:B------:R-:W-:Y:S02]  /*1a520*/  IADD3 R23, R3.reuse, c[0x0][0x198], RZ ;  /* 0x0000660003177a10 */ /* 0x040fe40007ffe0ff */
[----:B------:R-:W-:Y:S02]  /*1a530*/  LEA.HI.X.SX32 R3, R3, R21, 0x1, P2 ;  /* 0x0000001503037211 */ /* 0x000fe400010f0eff */
[----:B------:R-:W-:Y:S02]  /*1a540*/  ISETP.LT.AND P2, PT, R22, c[0x0][0x17c], !P0 ;  /* 0x00005f0016007a0c */ /* 0x000fe40004741270 */
[----:B------:R-:W-:Y:S02]  /*1a550*/  LEA R22, P6, R23, R20, 0x1 ;  /* 0x0000001417167211 */ /* 0x000fe400078c08ff */
[C---:B------:R-:W-:Y:S02]  /*1a560*/  LOP3.LUT R12, R0.reuse, 0x40, RZ, 0x3c, !PT ;  /* 0x00000040000c7812 */ /* 0x040fe400078e3cff */
[----:B------:R-:W-:-:S02]  /*1a570*/  LOP3.LUT R16, R0, 0x60, RZ, 0x3c, !PT ;  /* 0x0000006000107812 */ /* 0x000fc400078e3cff */
[C---:B0-----:R-:W-:Y:S02]  /*1a580*/  IADD3 R0, R23.reuse, c[0x0][0x198], RZ ;  /* 0x0000660017007a10 */ /* 0x041fe40007ffe0ff */
[----:B------:R-:W-:Y:S01]  /*1a590*/  LEA.HI.X.SX32 R23, R23, R21, 0x1, P6 ;  /* 0x0000001517177211 */ /* 0x000fe200030f0eff */
[----:B------:R-:W0:Y:S04]  /*1a5a0*/  LDS.128 R12, [R12] ;  /* 0x000000000c0c7984 */ /* 0x000e280000000c00 */
[----:B------:R-:W1:Y:S01]  /*1a5b0*/  LDS.128 R16, [R16] ;  /* 0x0000000010107984 */ /* 0x000e620000000c00 */
[----:B------:R-:W-:-:S03]  /*1a5c0*/  PRMT R24, R4, 0x7632, R24 ;  /* 0x0000763204187816 */ /* 0x000fc60000000018 */
[----:B------:R0:W-:Y:S04]  /*1a5d0*/  @P1 STG.E.U16 [R2.64], R4 ;  /* 0x0000000402001986 */ /* 0x0001e8000c101506 */
[----:B------:R0:W-:Y:S02]  /*1a5e0*/  @P4 STG.E.U16 [R22.64], R24 ;  /* 0x0000001816004986 */ /* 0x0001e4000c101506 */
[----:B0-----:R-:W-:-:S04]  /*1a5f0*/  LEA R2, P6, R0, R20, 0x1 ;  /* 0x0000001400027211 */ /* 0x001fc800078c08ff */
[----:B------:R-:W-:-:S05]  /*1a600*/  LEA.HI.X.SX32 R3, R0, R21, 0x1, P6 ;  /* 0x0000001500037211 */ /* 0x000fca00030f0eff */
[----:B------:R0:W-:Y:S01]  /*1a610*/  @P3 STG.E.U16 [R2.64], R8 ;  /* 0x0000000802003986 */ /* 0x0001e2000c101506 */
[----:B--2---:R-:W-:-:S03]  /*1a620*/  ISETP.LT.AND P1, PT, R25, c[0x0][0x17c], !P0 ;  /* 0x00005f0019007a0c */ /* 0x004fc60004721270 */
[----:B------:R-:W2:Y:S04]  /*1a630*/  LDL.LU R25, [R1+0x8fc] ;  /* 0x0008fc0001197983 */ /* 0x000ea80000300800 */
[----:B------:R-:W2:Y:S01]  /*1a640*/  LDL.LU R24, [R1+0x908] ;  /* 0x0009080001187983 */ /* 0x000ea20000300800 */
[----:B---3--:R-:W-:Y:S02]  /*1a650*/  ISETP.LT.AND P4, PT, R27, c[0x0][0x17c], !P0 ;  /* 0x00005f001b007a0c */ /* 0x008fe40004781270 */
[----:B----4-:R-:W-:Y:S01]  /*1a660*/  ISETP.LT.AND P3, PT, R26, c[0x0][0x17c], !P0 ;  /* 0x00005f001a007a0c */ /* 0x010fe20004761270 */
[----:B------:R-:W3:Y:S04]  /*1a670*/  LDL.LU R28, [R1+0x904] ;  /* 0x00090400011c7983 */ /* 0x000ee80000300800 */
[----:B------:R-:W4:Y:S04]  /*1a680*/  LDL.LU R27, [R1+0x910] ;  /* 0x00091000011b7983 */ /* 0x000f280000300800 */
[----:B------:R-:W3:Y:S01]  /*1a690*/  LDL.LU R26, [R1+0x90c] ;  /* 0x00090c00011a7983 */ /* 0x000ee20000300800 */
[----:B------:R-:W-:-:S04]  /*1a6a0*/  IADD3 R4, R0, c[0x0][0x198], RZ ;  /* 0x0000660000047a10 */ /* 0x000fc80007ffe0ff */
[CC--:B------:R-:W-:Y:S02]  /*1a6b0*/  LEA R22, P6, R4.reuse, R20.reuse, 0x1 ;  /* 0x0000001404167211 */ /* 0x0c0fe400078c08ff */
[C---:B------:R-:W-:Y:S02]  /*1a6c0*/  IADD3 R0, R4.reuse, c[0x0][0x198], RZ ;  /* 0x0000660004007a10 */ /* 0x040fe40007ffe0ff */
[-C--:B------:R-:W-:Y:S02]  /*1a6d0*/  LEA.HI.X.SX32 R23, R4, R21.reuse, 0x1, P6 ;  /* 0x0000001504177211 */ /* 0x080fe400030f0eff */
[----:B0-----:R-:W-:Y:S02]  /*1a6e0*/  PRMT R8, R8, 0x7632, R8 ;  /* 0x0000763208087816 */ /* 0x001fe40000000008 */
[C---:B------:R-:W-:Y:S02]  /*1a6f0*/  LEA R2, P6, R0.reuse, R20, 0x1 ;  /* 0x0000001400027211 */ /* 0x040fe400078c08ff */
[C---:B------:R-:W-:Y:S01]  /*1a700*/  IADD3 R4, R0.reuse, c[0x0][0x198], RZ ;  /* 0x0000660000047a10 */ /* 0x040fe20007ffe0ff */
[----:B------:R0:W-:Y:S01]  /*1a710*/  @P5 STG.E.U16 [R22.64], R8 ;  /* 0x0000000816005986 */ /* 0x0001e2000c101506 */
[----:B------:R-:W-:-:S02]  /*1a720*/  LEA.HI.X.SX32 R3, R0, R21, 0x1, P6 ;  /* 0x0000001500037211 */ /* 0x000fc400030f0eff */
[----:B------:R-:W-:-:S03]  /*1a730*/  IADD3 R0, R4, c[0x0][0x198], RZ ;  /* 0x0000660004007a10 */ /* 0x000fc60007ffe0ff */
[----:B------:R1:W-:Y:S01]  /*1a740*/  @P2 STG.E.U16 [R2.64], R12 ;  /* 0x0000000c02002986 */ /* 0x0003e2000c101506 */
[----:B0-----:R-:W-:-:S04]  /*1a750*/  LEA R22, P6, R4, R20, 0x1 ;  /* 0x0000001404167211 */ /* 0x001fc800078c08ff */
[-C--:B------:R-:W-:Y:S02]  /*1a760*/  LEA.HI.X.SX32 R23, R4, R21.reuse, 0x1, P6 ;  /* 0x0000001504177211 */ /* 0x080fe400030f0eff */
[----:B-1----:R-:W-:Y:S02]  /*1a770*/  PRMT R12, R12, 0x7632, R12 ;  /* 0x000076320c0c7816 */ /* 0x002fe4000000000c */
[C---:B------:R-:W-:Y:S02]  /*1a780*/  LEA R2, P6, R0.reuse, R20, 0x1 ;  /* 0x0000001400027211 */ /* 0x040fe400078c08ff */
[C---:B------:R-:W-:Y:S01]  /*1a790*/  IADD3 R4, R0.reuse, c[0x0][0x198], RZ ;  /* 0x0000660000047a10 */ /* 0x040fe20007ffe0ff */
[----:B------:R0:W-:Y:S01]  /*1a7a0*/  @P1 STG.E.U16 [R22.64], R12 ;  /* 0x0000000c16001986 */ /* 0x0001e2000c101506 */
[----:B------:R-:W-:-:S05]  /*1a7b0*/  LEA.HI.X.SX32 R3, R0, R21, 0x1, P6 ;  /* 0x0000001500037211 */ /* 0x000fca00030f0eff */
[----:B------:R1:W-:Y:S01]  /*1a7c0*/  @P4 STG.E.U16 [R2.64], R16 ;  /* 0x0000001002004986 */ /* 0x0003e2000c101506 */
[----:B0-----:R-:W-:-:S04]  /*1a7d0*/  LEA R22, P6, R4, R20, 0x1 ;  /* 0x0000001404167211 */ /* 0x001fc800078c08ff */
[----:B------:R-:W-:Y:S02]  /*1a7e0*/  LEA.HI.X.SX32 R23, R4, R21, 0x1, P6 ;  /* 0x0000001504177211 */ /* 0x000fe400030f0eff */
[----:B-1----:R-:W-:-:S05]  /*1a7f0*/  PRMT R16, R16, 0x7632, R16 ;  /* 0x0000763210107816 */ /* 0x002fca0000000010 */
[----:B------:R0:W-:Y:S01]  /*1a800*/  @P3 STG.E.U16 [R22.64], R16 ;  /* 0x0000001016003986 */ /* 0x0001e2000c101506 */
[----:B--2---:R-:W-:-:S03]  /*1a810*/  ISETP.LT.AND P5, PT, R25, c[0x0][0x17c], !P0 ;  /* 0x00005f0019007a0c */ /* 0x004fc600047a1270 */
[----:B------:R-:W2:Y:S01]  /*1a820*/  LDL.LU R25, [R1+0x91c] ;  /* 0x00091c0001197983 */ /* 0x000ea20000300800 */
[----:B------:R-:W-:-:S03]  /*1a830*/  ISETP.LT.AND P2, PT, R24, c[0x0][0x17c], !P0 ;  /* 0x00005f0018007a0c */ /* 0x000fc60004741270 */
[----:B------:R-:W2:Y:S04]  /*1a840*/  LDL.LU R24, [R1+0x918] ;  /* 0x0009180001187983 */ /* 0x000ea80000300800 */
[----:B------:R-:W2:Y:S04]  /*1a850*/  LDL.LU R8, [R1+0x928] ;  /* 0x0009280001087983 */ /* 0x000ea80000300800 */
[----:B------:R-:W2:Y:S01]  /*1a860*/  LDL.LU R12, [R1+0x924] ;  /* 0x00092400010c7983 */ /* 0x000ea20000300800 */
[----:B---3--:R-:W-:-:S03]  /*1a870*/  ISETP.LT.AND P3, PT, R26, c[0x0][0x17c], !P0 ;  /* 0x00005f001a007a0c */ /* 0x008fc60004761270 */
[----:B------:R-:W3:Y:S04]  /*1a880*/  LDL.LU R26, [R1+0x934] ;  /* 0x00093400011a7983 */ /* 0x000ee80000300800 */
[----:B0-----:R-:W3:Y:S01]  /*1a890*/  LDL.LU R16, [R1+0x930] ;  /* 0x0009300001107983 */ /* 0x001ee20000300800 */
[----:B------:R-:W-:-:S04]  /*1a8a0*/  IADD3 R0, R4, c[0x0][0x198], RZ ;  /* 0x0000660004007a10 */ /* 0x000fc80007ffe0ff */
[CC--:B------:R-:W-:Y:S02]  /*1a8b0*/  LEA R2, P6, R0.reuse, R20.reuse, 0x1 ;  /* 0x0000001400027211 */ /* 0x0c0fe400078c08ff */
[C---:B------:R-:W-:Y:S02]  /*1a8c0*/  IADD3 R4, R0.reuse, c[0x0][0x198], RZ ;  /* 0x0000660000047a10 */ /* 0x040fe40007ffe0ff */
[-C--:B------:R-:W-:Y:S02]  /*1a8d0*/  LEA.HI.X.SX32 R3, R0, R21.reuse, 0x1, P6 ;  /* 0x0000001500037211 */ /* 0x080fe400030f0eff */
[----:B------:R-:W-:Y:S02]  /*1a8e0*/  LEA R22, P6, R4, R20, 0x1 ;  /* 0x0000001404167211 */ /* 0x000fe400078c08ff */
[----:B------:R-:W-:Y:S02]  /*1a8f0*/  ISETP.LT.AND P1, PT, R28, c[0x0][0x17c], !P0 ;  /* 0x00005f001c007a0c */ /* 0x000fe40004721270 */
[C---:B------:R-:W-:Y:S01]  /*1a900*/  IADD3 R0, R4.reuse, c[0x0][0x198], RZ ;  /* 0x0000660004007a10 */ /* 0x040fe20007ffe0ff */
[----:B------:R0:W-:Y:S01]  /*1a910*/  @P5 STG.E.U16 [R2.64], R5 ;  /* 0x0000000502005986 */ /* 0x0001e2000c101506 */
[----:B------:R-:W-:-:S02]  /*1a920*/  LEA.HI.X.SX32 R23, R4, R21, 0x1, P6 ;  /* 0x0000001504177211 */ /* 0x000fc400030f0eff */
[----:B------:R-:W-:Y:S02]  /*1a930*/  PRMT R4, R5, 0x7632, R4 ;  /* 0x0000763205047816 */ /* 0x000fe40000000004 */
[----:B----4-:R-:W-:Y:S02]  /*1a940*/  ISETP.LT.AND P4, PT, R27, c[0x0][0x17c], !P0 ;  /* 0x00005f001b007a0c */ /* 0x010fe40004781270 */
[C---:B0-----:R-:W-:Y:S02]  /*1a950*/  LEA R2, P6, R0.reuse, R20, 0x1 ;  /* 0x0000001400027211 */ /* 0x041fe400078c08ff */
[C---:B------:R-:W-:Y:S01]  /*1a960*/  IADD3 R5, R0.reuse, c[0x0][0x198], RZ ;  /* 0x0000660000057a10 */ /* 0x040fe20007ffe0ff */
[----:B------:R0:W-:Y:S01]  /*1a970*/  @P2 STG.E.U16 [R22.64], R4 ;  /* 0x0000000416002986 */ /* 0x0001e2000c101506 */
[----:B------:R-:W-:Y:S02]  /*1a980*/  LEA.HI.X.SX32 R3, R0, R21, 0x1, P6 ;  /* 0x0000001500037211 */ /* 0x000fe400030f0eff */
[----:B------:R-:W-:-:S03]  /*1a990*/  IADD3 R0, R5, c[0x0][0x198], RZ ;  /* 0x0000660005007a10 */ /* 0x000fc60007ffe0ff */
[----:B------:R1:W-:Y:S01]  /*1a9a0*/  @P1 STG.E.U16 [R2.64], R9 ;  /* 0x0000000902001986 */ /* 0x0003e2000c101506 */
[----:B0-----:R-:W-:-:S04]  /*1a9b0*/  LEA R4, P6, R5, R20, 0x1 ;  /* 0x0000001405047211 */ /* 0x001fc800078c08ff */
[----:B------:R-:W-:Y:S02]  /*1a9c0*/  LEA.HI.X.SX32 R5, R5, R21, 0x1, P6 ;  /* 0x0000001505057211 */ /* 0x000fe400030f0eff */
[----:B-1----:R-:W-:Y:S02]  /*1a9d0*/  PRMT R9, R9, 0x7632, R9 ;  /* 0x0000763209097816 */ /* 0x002fe40000000009 */
[----:B------:R-:W-:-:S03]  /*1a9e0*/  LEA R2, P6, R0, R20, 0x1 ;  /* 0x0000001400027211 */ /* 0x000fc600078c08ff */
[----:B------:R-:W-:Y:S01]  /*1a9f0*/  @P4 STG.E.U16 [R4.64], R9 ;  /* 0x0000000904004986 */ /* 0x000fe2000c101506 */
[----:B------:R-:W-:-:S05]  /*1aa00*/  LEA.HI.X.SX32 R3, R0, R21, 0x1, P6 ;  /* 0x0000001500037211 */ /* 0x000fca00030f0eff */
[----:B------:R0:W-:Y:S02]  /*1aa10*/  @P3 STG.E.U16 [R2.64], R13 ;  /* 0x0000000d02003986 */ /* 0x0001e4000c101506 */
[----:B0-----:R-:W-:Y:S02]  /*1aa20*/  PRMT R13, R13, 0x7632, R13 ;  /* 0x000076320d0d7816 */ /* 0x001fe4000000000d */
[----:B--2---:R-:W-:Y:S02]  /*1aa30*/  ISETP.LT.AND P5, PT, R25, c[0x0][0x17c], !P0 ;  /* 0x00005f0019007a0c */ /* 0x004fe400047a1270 */
[----:B------:R-:W2:Y:S01]  /*1aa40*/  LDL.LU R25, [R1+0x940] ;  /* 0x0009400001197983 */ /* 0x000ea20000300800 */
[----:B------:R-:W-:-:S03]  /*1aa50*/  ISETP.LT.AND P2, PT, R24, c[0x0][0x17c], !P0 ;  /* 0x00005f0018007a0c */ /* 0x000fc60004741270 */
[----:B------:R-:W4:Y:S01]  /*1aa60*/  LDL.LU R24, [R1+0x93c] ;  /* 0x00093c0001187983 */ /* 0x000f220000300800 */
[----:B------:R-:W-:-:S03]  /*1aa70*/  ISETP.LT.AND P1, PT, R8, c[0x0][0x17c], !P0 ;  /* 0x00005f0008007a0c */ /* 0x000fc60004721270 */
[----:B------:R-:W2:Y:S01]  /*1aa80*/  LDL.LU R23, [R1+0x948] ;  /* 0x0009480001177983 */ /* 0x000ea20000300800 */
[----:B------:R-:W-:-:S03]  /*1aa90*/  ISETP.LT.AND P4, PT, R12, c[0x0][0x17c], !P0 ;  /* 0x00005f000c007a0c */ /* 0x000fc60004781270 */
[----:B------:R-:W2:Y:S01]  /*1aaa0*/  LDL.LU R12, [R1+0x944] ;  /* 0x00094400010c7983 */ /* 0x000ea20000300800 */
[----:B------:R-:W-:-:S04]  /*1aab0*/  IADD3 R8, R0, c[0x0][0x198], RZ ;  /* 0x0000660000087a10 */ /* 0x000fc80007ffe0ff */
[----:B------:R-:W-:-:S04]  /*1aac0*/  LEA R4, P6, R8, R20, 0x1 ;  /* 0x0000001408047211 */ /* 0x000fc800078c08ff */
[----:B------:R-:W-:-:S05]  /*1aad0*/  LEA.HI.X.SX32 R5, R8, R21, 0x1, P6 ;  /* 0x0000001508057211 */ /* 0x000fca00030f0eff */
[----:B------:R0:W-:Y:S01]  /*1aae0*/  @P5 STG.E.U16 [R4.64], R13 ;  /* 0x0000000d04005986 */ /* 0x0001e2000c101506 */
[----:B---3--:R-:W-:-:S03]  /*1aaf0*/  ISETP.LT.AND P5, PT, R16, c[0x0][0x17c], !P0 ;  /* 0x00005f0010007a0c */ /* 0x008fc600047a1270 */
[----:B------:R-:W3:Y:S04]  /*1ab00*/  LDL.LU R16, [R1+0x950] ;  /* 0x0009500001107983 */ /* 0x000ee80000300800 */
[----:B------:R-:W3:Y:S01]  /*1ab10*/  LDL.LU R22, [R1+0x94c] ;  /* 0x00094c0001167983 */ /* 0x000ee20000300800 */
[----:B------:R-:W-:-:S04]  /*1ab20*/  IADD3 R0, R8, c[0x0][0x198], RZ ;  /* 0x0000660008007a10 */ /* 0x000fc80007ffe0ff */
[CC--:B------:R-:W-:Y:S02]  /*1ab30*/  LEA R2, P6, R0.reuse, R20.reuse, 0x1 ;  /* 0x0000001400027211 */ /* 0x0c0fe400078c08ff */
[C---:B------:R-:W-:Y:S02]  /*1ab40*/  IADD3 R8, R0.reuse, c[0x0][0x198], RZ ;  /* 0x0000660000087a10 */ /* 0x040fe40007ffe0ff */
[-C--:B------:R-:W-:Y:S02]  /*1ab50*/  LEA.HI.X.SX32 R3, R0, R21.reuse, 0x1, P6 ;  /* 0x0000001500037211 */ /* 0x080fe400030f0eff */
[C---:B0-----:R-:W-:Y:S02]  /*1ab60*/  LEA R4, P6, R8.reuse, R20, 0x1 ;  /* 0x0000001408047211 */ /* 0x041fe400078c08ff */
[C---:B------:R-:W-:Y:S01]  /*1ab70*/  IADD3 R0, R8.reuse, c[0x0][0x198], RZ ;  /* 0x0000660008007a10 */ /* 0x040fe20007ffe0ff */
[----:B------:R0:W-:Y:S01]  /*1ab80*/  @P2 STG.E.U16 [R2.64], R17 ;  /* 0x0000001102002986 */ /* 0x0001e2000c101506 */
[----:B------:R-:W-:-:S02]  /*1ab90*/  LEA.HI.X.SX32 R5, R8, R21, 0x1, P6 ;  /* 0x0000001508057211 */ /* 0x000fc400030f0eff */
[----:B------:R-:W-:Y:S02]  /*1aba0*/  ISETP.LT.AND P3, PT, R26, c[0x0][0x17c], !P0 ;  /* 0x00005f001a007a0c */ /* 0x000fe40004761270 */
[C---:B------:R-:W-:Y:S02]  /*1abb0*/  IADD3 R8, R0.reuse, c[0x0][0x198], RZ ;  /* 0x0000660000087a10 */ /* 0x040fe40007ffe0ff */
[----:B0-----:R-:W-:Y:S02]  /*1abc0*/  PRMT R17, R17, 0x7632, R17 ;  /* 0x0000763211117816 */ /* 0x001fe40000000011 */
[----:B------:R-:W-:-:S03]  /*1abd0*/  LEA R2, P6, R0, R20, 0x1 ;  /* 0x0000001400027211 */ /* 0x000fc600078c08ff */
[----:B------:R0:W-:Y:S01]  /*1abe0*/  @P1 STG.E.U16 [R4.64], R17 ;  /* 0x0000001104001986 */ /* 0x0001e2000c101506 */
[-C--:B------:R-:W-:Y:S02]  /*1abf0*/  LEA.HI.X.SX32 R3, R0, R21.reuse, 0x1, P6 ;  /* 0x0000001500037211 */ /* 0x080fe400030f0eff */
[----:B------:R-:W-:Y:S02]  /*1ac00*/  PRMT R9, R6, 0x7632, R9 ;  /* 0x0000763206097816 */ /* 0x000fe40000000009 */
[C---:B0-----:R-:W-:Y:S01]  /*1ac10*/  LEA R4, P6, R8.reuse, R20, 0x1 ;  /* 0x0000001408047211 */ /* 0x041fe200078c08ff */
[----:B------:R-:W3:Y:S03]  /*1ac20*/  LDL.LU R17, [R1+0x954] ;  /* 0x0009540001117983 */ /* 0x000ee60000300800 */
[C---:B------:R-:W-:Y:S01]  /*1ac30*/  LEA.HI.X.SX32 R5, R8.reuse, R21, 0x1, P6 ;  /* 0x0000001508057211 */ /* 0x040fe200030f0eff */
[----:B------:R0:W-:Y:S01]  /*1ac40*/  @P4 STG.E.U16 [R2.64], R6 ;  /* 0x0000000602004986 */ /* 0x0001e2000c101506 */
[----:B------:R-:W-:-:S03]  /*1ac50*/  IADD3 R0, R8, c[0x0][0x198], RZ ;  /* 0x0000660008007a10 */ /* 0x000fc60007ffe0ff */
[----:B------:R1:W-:Y:S04]  /*1ac60*/  @P3 STG.E.U16 [R4.64], R9 ;  /* 0x0000000904003986 */ /* 0x0003e8000c101506 */
[----:B------:R-:W3:Y:S01]  /*1ac70*/  LDL.LU R13, [R1+0x938] ;  /* 0x00093800010d7983 */ /* 0x000ee20000300800 */
[C---:B------:R-:W-:Y:S02]  /*1ac80*/  IADD3 R8, R0.reuse, c[0x0][0x198], RZ ;  /* 0x0000660000087a10 */ /* 0x040fe40007ffe0ff */
[----:B0-----:R-:W-:-:S04]  /*1ac90*/  LEA R2, P6, R0, R20, 0x1 ;  /* 0x0000001400027211 */ /* 0x001fc800078c08ff */
[----:B------:R-:W-:Y:S02]  /*1aca0*/  LEA.HI.X.SX32 R3, R0, R21, 0x1, P6 ;  /* 0x0000001500037211 */ /* 0x000fe400030f0eff */
[----:B-1----:R-:W-:-:S04]  /*1acb0*/  LEA R4, P6, R8, R20, 0x1 ;  /* 0x0000001408047211 */ /* 0x002fc800078c08ff */
[C---:B------:R-:W-:Y:S02]  /*1acc0*/  LEA.HI.X.SX32 R5, R8.reuse, R21, 0x1, P6 ;  /* 0x0000001508057211 */ /* 0x040fe400030f0eff */
[----:B------:R-:W-:Y:S02]  /*1acd0*/  IADD3 R0, R8, c[0x0][0x198], RZ ;  /* 0x0000660008007a10 */ /* 0x000fe40007ffe0ff */
[----:B------:R-:W-:Y:S01]  /*1ace0*/  PRMT R8, R10, 0x7632, R8 ;  /* 0x000076320a087816 */ /* 0x000fe20000000008 */
[----:B------:R0:W-:Y:S01]  /*1acf0*/  @P5 STG.E.U16 [R2.64], R10 ;  /* 0x0000000a02005986 */ /* 0x0001e2000c101506 */
[----:B--2---:R-:W-:-:S03]  /*1ad00*/  ISETP.LT.AND P3, PT, R12, c[0x0][0x17c], !P0 ;  /* 0x00005f000c007a0c */ /* 0x004fc60004761270 */
[----:B------:R-:W2:Y:S01]  /*1ad10*/  LDL.LU R12, [R1+0x92c] ;  /* 0x00092c00010c7983 */ /* 0x000ea20000300800 */
[----:B------:R-:W-:Y:S02]  /*1ad20*/  ISETP.LT.AND P2, PT, R25, c[0x0][0x17c], !P0 ;  /* 0x00005f0019007a0c */ /* 0x000fe40004741270 */
[----:B----4-:R-:W-:Y:S02]  /*1ad30*/  ISETP.LT.AND P1, PT, R24, c[0x0][0x17c], !P0 ;  /* 0x00005f0018007a0c */ /* 0x010fe40004721270 */
[----:B------:R-:W-:Y:S02]  /*1ad40*/  ISETP.LT.AND P4, PT, R23, c[0x0][0x17c], !P0 ;  /* 0x00005f0017007a0c */ /* 0x000fe40004781270 */
[----:B---3--:R-:W-:Y:S02]  /*1ad50*/  ISETP.LT.AND P6, PT, R16, c[0x0][0x17c], !P0 ;  /* 0x00005f0010007a0c */ /* 0x008fe400047c1270 */
[----:B------:R-:W3:Y:S05]  /*1ad60*/  LDL.LU R16, [R1+0x920] ;  /* 0x0009200001107983 */ /* 0x000eea0000300800 */
[----:B------:R1:W-:Y:S01]  /*1ad70*/  @P2 STG.E.U16 [R4.64], R8 ;  /* 0x0000000804002986 */ /* 0x0003e2000c101506 */
[----:B------:R-:W-:-:S03]  /*1ad80*/  ISETP.LT.AND P2, PT, R22, c[0x0][0x17c], !P0 ;  /* 0x00005f0016007a0c */ /* 0x000fc60004741270 */
[----:B------:R-:W4:Y:S04]  /*1ad90*/  LDL.LU R24, [R1+0x914] ;  /* 0x0009140001187983 */ /* 0x000f280000300800 */
[----:B------:R-:W4:Y:S04]  /*1ada0*/  LDL.LU R23, [R1+0x8f0] ;  /* 0x0008f00001177983 */ /* 0x000f280000300800 */
[----:B------:R-:W4:Y:S01]  /*1adb0*/  LDL.LU R22, [R1+0x8dc] ;  /* 0x0008dc0001167983 */ /* 0x000f220000300800 */
[C---:B0-----:R-:W-:Y:S02]  /*1adc0*/  LEA R2, P5, R0.reuse, R20, 0x1 ;  /* 0x0000001400027211 */ /* 0x041fe400078a08ff */
[----:B------:R-:W-:-:S02]  /*1add0*/  IADD3 R6, R0, c[0x0][0x198], RZ ;  /* 0x0000660000067a10 */ /* 0x000fc40007ffe0ff */
[-C--:B------:R-:W-:Y:S02]  /*1ade0*/  LEA.HI.X.SX32 R3, R0, R21.reuse, 0x1, P5 ;  /* 0x0000001500037211 */ /* 0x080fe400028f0eff */
[C---:B-1----:R-:W-:Y:S02]  /*1adf0*/  LEA R4, P5, R6.reuse, R20, 0x1 ;  /* 0x0000001406047211 */ /* 0x042fe400078a08ff */
[C---:B------:R-:W-:Y:S01]  /*1ae00*/  IADD3 R0, R6.reuse, c[0x0][0x198], RZ ;  /* 0x0000660006007a10 */ /* 0x040fe20007ffe0ff */
[----:B------:R0:W-:Y:S01]  /*1ae10*/  @P1 STG.E.U16 [R2.64], R14 ;  /* 0x0000000e02001986 */ /* 0x0001e2000c101506 */
[----:B------:R-:W-:Y:S02]  /*1ae20*/  LEA.HI.X.SX32 R5, R6, R21, 0x1, P5 ;  /* 0x0000001506057211 */ /* 0x000fe400028f0eff */
[----:B------:R-:W-:Y:S02]  /*1ae30*/  PRMT R9, R14, 0x7632, R9 ;  /* 0x000076320e097816 */ /* 0x000fe40000000009 */
[----:B------:R-:W-:-:S02]  /*1ae40*/  IADD3 R6, R0, c[0x0][0x198], RZ ;  /* 0x0000660000067a10 */ /* 0x000fc40007ffe0ff */
[-C--:B0-----:R-:W-:Y:S01]  /*1ae50*/  LEA R2, P5, R0, R20.reuse, 0x1 ;  /* 0x0000001400027211 */ /* 0x081fe200078a08ff */
[----:B------:R0:W-:Y:S01]  /*1ae60*/  @P4 STG.E.U16 [R4.64], R9 ;  /* 0x0000000904004986 */ /* 0x0001e2000c101506 */
[----:B------:R-:W-:Y:S02]  /*1ae70*/  LEA R8, P4, R6, R20, 0x1 ;  /* 0x0000001406087211 */ /* 0x000fe400078808ff */
[----:B------:R-:W-:Y:S02]  /*1ae80*/  LEA.HI.X.SX32 R3, R0, R21, 0x1, P5 ;  /* 0x0000001500037211 */ /* 0x000fe400028f0eff */
[----:B------:R-:W-:-:S03]  /*1ae90*/  IADD3 R0, R6, c[0x0][0x198], RZ ;  /* 0x0000660006007a10 */ /* 0x000fc60007ffe0ff */
[----:B------:R1:W-:Y:S01]  /*1aea0*/  @P3 STG.E.U16 [R2.64], R18 ;  /* 0x0000001202003986 */ /* 0x0003e2000c101506 */
[----:B------:R-:W-:Y:S02]  /*1aeb0*/  ISETP.LT.AND P1, PT, R17, c[0x0][0x17c], !P0 ;  /* 0x00005f0011007a0c */ /* 0x000fe40004721270 */
[----:B0-----:R-:W-:Y:S02]  /*1aec0*/  LEA.HI.X.SX32 R9, R6, R21, 0x1, P4 ;  /* 0x0000001506097211 */ /* 0x001fe400020f0eff */
[----:B------:R-:W-:Y:S02]  /*1aed0*/  IADD3 R6, R0, c[0x0][0x198], RZ ;  /* 0x0000660000067a10 */ /* 0x000fe40007ffe0ff */
[----:B-1----:R-:W-:Y:S02]  /*1aee0*/  PRMT R3, R18, 0x7632, R3 ;  /* 0x0000763212037816 */ /* 0x002fe40000000003 */
[----:B------:R-:W-:-:S03]  /*1aef0*/  IADD3 R10, R6, c[0x0][0x198], RZ ;  /* 0x00006600060a7a10 */ /* 0x000fc60007ffe0ff */
[----:B------:R0:W-:Y:S01]  /*1af00*/  @P6 STG.E.U16 [R8.64], R3 ;  /* 0x0000000308006986 */ /* 0x0001e2000c101506 */
[CC--:B------:R-:W-:Y:S02]  /*1af10*/  LEA R4, P6, R6.reuse, R20.reuse, 0x1 ;  /* 0x0000001406047211 */ /* 0x0c0fe400078c08ff */
[----:B------:R-:W-:Y:S02]  /*1af20*/  ISETP.LT.AND P5, PT, R13, c[0x0][0x17c], !P0 ;  /* 0x00005f000d007a0c */ /* 0x000fe400047a1270 */
[----:B------:R-:W-:Y:S02]  /*1af30*/  LEA.HI.X.SX32 R5, R6, R21, 0x1, P6 ;  /* 0x0000001506057211 */ /* 0x000fe400030f0eff */
[----:B0-----:R-:W-:Y:S02]  /*1af40*/  PRMT R9, R7, 0x7632, R9 ;  /* 0x0000763207097816 */ /* 0x001fe40000000009 */
[----:B--2---:R-:W-:Y:S02]  /*1af50*/  ISETP.LT.AND P4, PT, R12, c[0x0][0x17c], !P0 ;  /* 0x00005f000c007a0c */ /* 0x004fe40004781270 */
[----:B------:R-:W-:-:S04]  /*1af60*/  LEA R12, P3, R0, R20, 0x1 ;  /* 0x00000014000c7211 */ /* 0x000fc800078608ff */
[----:B------:R-:W-:Y:S02]  /*1af70*/  LEA.HI.X.SX32 R13, R0, R21, 0x1, P3 ;  /* 0x00000015000d7211 */ /* 0x000fe400018f0eff */
[----:B------:R-:W-:-:S03]  /*1af80*/  IADD3 R0, R10, c[0x0][0x198], RZ ;  /* 0x000066000a007a10 */ /* 0x000fc60007ffe0ff */
[----:B------:R-:W-:Y:S01]  /*1af90*/  @P2 STG.E.U16 [R12.64], R7 ;  /* 0x000000070c002986 */ /* 0x000fe2000c101506 */
[----:B------:R-:W-:-:S03]  /*1afa0*/  IADD3 R6, R0, c[0x0][0x198], RZ ;  /* 0x0000660000067a10 */ /* 0x000fc60007ffe0ff */
[----:B------:R0:W-:Y:S01]  /*1afb0*/  @P1 STG.E.U16 [R4.64], R9 ;  /* 0x0000000904001986 */ /* 0x0001e2000c101506 */
[-C--:B------:R-:W-:Y:S02]  /*1afc0*/  LEA R2, P1, R10, R20.reuse, 0x1 ;  /* 0x000000140a027211 */ /* 0x080fe400078208ff */
[----:B------:R-:W-:Y:S02]  /*1afd0*/  IADD3 R14, R6, c[0x0][0x198], RZ ;  /* 0x00006600060e7a10 */ /* 0x000fe40007ffe0ff */
[----:B---3--:R-:W-:Y:S02]  /*1afe0*/  ISETP.LT.AND P3, PT, R16, c[0x0][0x17c], !P0 ;  /* 0x00005f0010007a0c */ /* 0x008fe40004761270 */
[-C--:B------:R-:W-:Y:S02]  /*1aff0*/  LEA R16, P6, R6, R20.reuse, 0x1 ;  /* 0x0000001406107211 */ /* 0x080fe400078c08ff */
[----:B------:R-:W-:Y:S02]  /*1b000*/  LEA.HI.X.SX32 R3, R10, R21, 0x1, P1 ;  /* 0x000000150a037211 */ /* 0x000fe400008f0eff */
[----:B------:R-:W-:-:S02]  /*1b010*/  LEA R8, P2, R0, R20, 0x1 ;  /* 0x0000001400087211 */ /* 0x000fc400078408ff */
[----:B------:R-:W-:Y:S02]  /*1b020*/  IADD3 R10, R14, c[0x0][0x198], RZ ;  /* 0x000066000e0a7a10 */ /* 0x000fe40007ffe0ff */
[-C--:B------:R-:W-:Y:S02]  /*1b030*/  LEA.HI.X.SX32 R17, R6, R21.reuse, 0x1, P6 ;  /* 0x0000001506117211 */ /* 0x080fe400030f0eff */
[----:B0-----:R-:W-:Y:S02]  /*1b040*/  LEA.HI.X.SX32 R9, R0, R21, 0x1, P2 ;  /* 0x0000001500097211 */ /* 0x001fe400010f0eff */
[-C--:B------:R-:W-:Y:S02]  /*1b050*/  LEA R6, P6, R14, R20.reuse, 0x1 ;  /* 0x000000140e067211 */ /* 0x080fe400078c08ff */
[C---:B------:R-:W-:Y:S02]  /*1b060*/  LEA R4, P1, R10.reuse, R20, 0x1 ;  /* 0x000000140a047211 */ /* 0x040fe400078208ff */
[----:B------:R-:W-:-:S02]  /*1b070*/  IADD3 R0, R10, c[0x0][0x198], RZ ;  /* 0x000066000a007a10 */ /* 0x000fc40007ffe0ff */
[----:B----4-:R-:W-:Y:S02]  /*1b080*/  ISETP.LT.AND P2, PT, R24, c[0x0][0x17c], !P0 ;  /* 0x00005f0018007a0c */ /* 0x010fe40004741270 */
[-C--:B------:R-:W-:Y:S02]  /*1b090*/  LEA.HI.X.SX32 R7, R14, R21.reuse, 0x1, P6 ;  /* 0x000000150e077211 */ /* 0x080fe400030f0eff */
[----:B------:R-:W-:Y:S02]  /*1b0a0*/  LEA.HI.X.SX32 R5, R10, R21, 0x1, P1 ;  /* 0x000000150a057211 */ /* 0x000fe400008f0eff */
[----:B------:R-:W-:Y:S02]  /*1b0b0*/  LEA R20, P6, R0, R20, 0x1 ;  /* 0x0000001400147211 */ /* 0x000fe400078c08ff */
[----:B------:R-:W-:Y:S02]  /*1b0c0*/  ISETP.LT.AND P1, PT, R23, c[0x0][0x17c], !P0 ;  /* 0x00005f0017007a0c */ /* 0x000fe40004721270 */
[----:B------:R-:W-:-:S02]  /*1b0d0*/  ISETP.LT.AND P0, PT, R22, c[0x0][0x17c], !P0 ;  /* 0x00005f0016007a0c */ /* 0x000fc40004701270 */
[----:B------:R-:W-:Y:S01]  /*1b0e0*/  LEA.HI.X.SX32 R21, R0, R21, 0x1, P6 ;  /* 0x0000001500157211 */ /* 0x000fe200030f0eff */
[----:B------:R0:W-:Y:S01]  /*1b0f0*/  @P5 STG.E.U16 [R2.64], R11 ;  /* 0x0000000b02005986 */ /* 0x0001e2000c101506 */
[----:B------:R-:W-:-:S05]  /*1b100*/  PRMT R0, R11, 0x7632, R0 ;  /* 0x000076320b007816 */ /* 0x000fca0000000000 */
[----:B------:R1:W-:Y:S01]  /*1b110*/  @P4 STG.E.U16 [R8.64], R0 ;  /* 0x0000000008004986 */ /* 0x0003e2000c101506 */
[----:B0-----:R-:W-:-:S03]  /*1b120*/  PRMT R3, R15, 0x7632, R3 ;  /* 0x000076320f037816 */ /* 0x001fc60000000003 */
[----:B------:R1:W-:Y:S04]  /*1b130*/  @P3 STG.E.U16 [R16.64], R15 ;  /* 0x0000000f10003986 */ /* 0x0003e8000c101506 */
[----:B------:R1:W-:Y:S04]  /*1b140*/  @P2 STG.E.U16 [R6.64], R3 ;  /* 0x0000000306002986 */ /* 0x0003e8000c101506 */
[----:B------:R1:W-:Y:S01]  /*1b150*/  @P1 STG.E.U16 [R4.64], R19 ;  /* 0x0000001304001986 */ /* 0x0003e2000c101506 */
[----:B------:R-:W-:Y:S05]  /*1b160*/  @!P0 EXIT ;  /* 0x000000000000894d */ /* 0x000fea0003800000 */
[----:B------:R-:W-:-:S05]  /*1b170*/  PRMT R10, R19, 0x7632, R10 ;  /* 0x00007632130a7816 */ /* 0x000fca000000000a */
[----:B------:R-:W-:Y:S01]  /*1b180*/  STG.E.U16 [R20.64], R10 ;  /* 0x0000000a14007986 */ /* 0x000fe2000c101506 */
[----:B------:R-:W-:Y:S05]  /*1b190*/  EXIT ;  /* 0x000000000000794d */ /* 0x000fea0003800000 */
.L_x_3:
[----:B------:R-:W-:-:S00]  /*1b1a0*/  BRA `(.L_x_3) ;  /* 0xfffffff000007947 */ /* 0x000fc0000383ffff */
[----:B------:R-:W-:-:S00]  /*1b1b0*/  NOP ;  /* 0x0000000000007918 */ /* 0x000fc00000000000 */
        /* <DEDUP_REMOVED lines=12> */
.L_x_4:


//--------------------- .nv.shared.matmul_kernel  --------------------------
	.section	.nv.shared.matmul_kernel,"aw",@nobits
	.sectionflags	@""
	.align	16
